//
// Generated by NVIDIA NVVM Compiler
//
// Compiler Build ID: CL-36424714
// Cuda compilation tools, release 13.0, V13.0.88
// Based on NVVM 20.0.0
//

.version 9.0
.target sm_100
.address_size 64

	// .globl	_Z7reduce6ILi256EEvPiS0_j
// _ZZN3cub18CUB_300001_SM_10006detail6reduce28DeviceReduceSingleTileKernelINS2_10policy_hubIijN4cuda3std3__44plusIiEEE10Policy1000EN6thrust24THRUST_300001_SM_1000_NS10device_ptrIiEEPijS9_iiNS7_10__identityEEEvT0_T1_T2_T3_T4_T6_E12temp_storage has been demoted
// _ZZN3cub18CUB_300001_SM_10006detail6reduce18DeviceReduceKernelINS2_10policy_hubIijN4cuda3std3__44plusIiEEE10Policy1000EN6thrust24THRUST_300001_SM_1000_NS10device_ptrIiEEjS9_iNS7_10__identityEEEvT0_PT3_T1_NS0_13GridEvenShareISK_EET2_T4_E12temp_storage has been demoted
// _ZZN3cub18CUB_300001_SM_10006detail6reduce28DeviceReduceSingleTileKernelINS2_10policy_hubIijN4cuda3std3__44plusIiEEE10Policy1000EPiSC_iS9_iiNS7_10__identityEEEvT0_T1_T2_T3_T4_T6_E12temp_storage has been demoted
// _ZZN3cub18CUB_300001_SM_10006detail6reduce28DeviceReduceSingleTileKernelINS2_10policy_hubIiyN4cuda3std3__44plusIiEEE10Policy1000EN6thrust24THRUST_300001_SM_1000_NS10device_ptrIiEEPiyS9_iiNS7_10__identityEEEvT0_T1_T2_T3_T4_T6_E12temp_storage has been demoted
// _ZZN3cub18CUB_300001_SM_10006detail6reduce18DeviceReduceKernelINS2_10policy_hubIiyN4cuda3std3__44plusIiEEE10Policy1000EN6thrust24THRUST_300001_SM_1000_NS10device_ptrIiEEyS9_iNS7_10__identityEEEvT0_PT3_T1_NS0_13GridEvenShareISK_EET2_T4_E12temp_storage has been demoted
// _ZZN3cub18CUB_300001_SM_10006detail6reduce28DeviceReduceSingleTileKernelINS2_10policy_hubIiyN4cuda3std3__44plusIiEEE10Policy1000EPiSC_iS9_iiNS7_10__identityEEEvT0_T1_T2_T3_T4_T6_E12temp_storage has been demoted
.global .align 1 .b8 _ZN30_INTERNAL_adedce1c_4_k_cu_main4cuda3std3__45__cpo5beginE[1];
.global .align 1 .b8 _ZN30_INTERNAL_adedce1c_4_k_cu_main4cuda3std3__45__cpo3endE[1];
.global .align 1 .b8 _ZN30_INTERNAL_adedce1c_4_k_cu_main4cuda3std3__45__cpo6cbeginE[1];
.global .align 1 .b8 _ZN30_INTERNAL_adedce1c_4_k_cu_main4cuda3std3__45__cpo4cendE[1];
.global .align 1 .b8 _ZN30_INTERNAL_adedce1c_4_k_cu_main4cuda3std3__45__cpo6rbeginE[1];
.global .align 1 .b8 _ZN30_INTERNAL_adedce1c_4_k_cu_main4cuda3std3__45__cpo4rendE[1];
.global .align 1 .b8 _ZN30_INTERNAL_adedce1c_4_k_cu_main4cuda3std3__45__cpo7crbeginE[1];
.global .align 1 .b8 _ZN30_INTERNAL_adedce1c_4_k_cu_main4cuda3std3__45__cpo5crendE[1];
.global .align 1 .b8 _ZN30_INTERNAL_adedce1c_4_k_cu_main4cuda3std3__432_GLOBAL__N__adedce1c_4_k_cu_main6ignoreE[1];
.global .align 1 .b8 _ZN30_INTERNAL_adedce1c_4_k_cu_main4cuda3std3__419piecewise_constructE[1];
.global .align 1 .b8 _ZN30_INTERNAL_adedce1c_4_k_cu_main4cuda3std3__48in_placeE[1];
.global .align 1 .b8 _ZN30_INTERNAL_adedce1c_4_k_cu_main4cuda3std3__420unreachable_sentinelE[1];
.global .align 1 .b8 _ZN30_INTERNAL_adedce1c_4_k_cu_main4cuda3std3__47nulloptE[1];
.global .align 1 .b8 _ZN30_INTERNAL_adedce1c_4_k_cu_main4cuda3std3__48unexpectE[1];
.global .align 1 .b8 _ZN30_INTERNAL_adedce1c_4_k_cu_main4cuda3std6ranges3__45__cpo4swapE[1];
.global .align 1 .b8 _ZN30_INTERNAL_adedce1c_4_k_cu_main4cuda3std6ranges3__45__cpo9iter_moveE[1];
.global .align 1 .b8 _ZN30_INTERNAL_adedce1c_4_k_cu_main4cuda3std6ranges3__45__cpo5beginE[1];
.global .align 1 .b8 _ZN30_INTERNAL_adedce1c_4_k_cu_main4cuda3std6ranges3__45__cpo3endE[1];
.global .align 1 .b8 _ZN30_INTERNAL_adedce1c_4_k_cu_main4cuda3std6ranges3__45__cpo6cbeginE[1];
.global .align 1 .b8 _ZN30_INTERNAL_adedce1c_4_k_cu_main4cuda3std6ranges3__45__cpo4cendE[1];
.global .align 1 .b8 _ZN30_INTERNAL_adedce1c_4_k_cu_main4cuda3std6ranges3__45__cpo7advanceE[1];
.global .align 1 .b8 _ZN30_INTERNAL_adedce1c_4_k_cu_main4cuda3std6ranges3__45__cpo9iter_swapE[1];
.global .align 1 .b8 _ZN30_INTERNAL_adedce1c_4_k_cu_main4cuda3std6ranges3__45__cpo4nextE[1];
.global .align 1 .b8 _ZN30_INTERNAL_adedce1c_4_k_cu_main4cuda3std6ranges3__45__cpo4prevE[1];
.global .align 1 .b8 _ZN30_INTERNAL_adedce1c_4_k_cu_main4cuda3std6ranges3__45__cpo4dataE[1];
.global .align 1 .b8 _ZN30_INTERNAL_adedce1c_4_k_cu_main4cuda3std6ranges3__45__cpo5cdataE[1];
.global .align 1 .b8 _ZN30_INTERNAL_adedce1c_4_k_cu_main4cuda3std6ranges3__45__cpo4sizeE[1];
.global .align 1 .b8 _ZN30_INTERNAL_adedce1c_4_k_cu_main4cuda3std6ranges3__45__cpo5ssizeE[1];
.global .align 1 .b8 _ZN30_INTERNAL_adedce1c_4_k_cu_main4cuda3std6ranges3__45__cpo8distanceE[1];
.global .align 1 .b8 _ZN30_INTERNAL_adedce1c_4_k_cu_main6thrust24THRUST_300001_SM_1000_NS8cuda_cub3parE[1];
.global .align 1 .b8 _ZN30_INTERNAL_adedce1c_4_k_cu_main6thrust24THRUST_300001_SM_1000_NS8cuda_cub10par_nosyncE[1];
.global .align 1 .b8 _ZN30_INTERNAL_adedce1c_4_k_cu_main6thrust24THRUST_300001_SM_1000_NS6system6detail10sequential3seqE[1];
.global .align 1 .b8 _ZN30_INTERNAL_adedce1c_4_k_cu_main6thrust24THRUST_300001_SM_1000_NS6system3cpp3parE[1];
.global .align 1 .b8 _ZN30_INTERNAL_adedce1c_4_k_cu_main6thrust24THRUST_300001_SM_1000_NS12placeholders2_1E[1];
.global .align 1 .b8 _ZN30_INTERNAL_adedce1c_4_k_cu_main6thrust24THRUST_300001_SM_1000_NS12placeholders2_2E[1];
.global .align 1 .b8 _ZN30_INTERNAL_adedce1c_4_k_cu_main6thrust24THRUST_300001_SM_1000_NS12placeholders2_3E[1];
.global .align 1 .b8 _ZN30_INTERNAL_adedce1c_4_k_cu_main6thrust24THRUST_300001_SM_1000_NS12placeholders2_4E[1];
.global .align 1 .b8 _ZN30_INTERNAL_adedce1c_4_k_cu_main6thrust24THRUST_300001_SM_1000_NS12placeholders2_5E[1];
.global .align 1 .b8 _ZN30_INTERNAL_adedce1c_4_k_cu_main6thrust24THRUST_300001_SM_1000_NS12placeholders2_6E[1];
.global .align 1 .b8 _ZN30_INTERNAL_adedce1c_4_k_cu_main6thrust24THRUST_300001_SM_1000_NS12placeholders2_7E[1];
.global .align 1 .b8 _ZN30_INTERNAL_adedce1c_4_k_cu_main6thrust24THRUST_300001_SM_1000_NS12placeholders2_8E[1];
.global .align 1 .b8 _ZN30_INTERNAL_adedce1c_4_k_cu_main6thrust24THRUST_300001_SM_1000_NS12placeholders2_9E[1];
.global .align 1 .b8 _ZN30_INTERNAL_adedce1c_4_k_cu_main6thrust24THRUST_300001_SM_1000_NS12placeholders3_10E[1];
.global .align 1 .b8 _ZN30_INTERNAL_adedce1c_4_k_cu_main6thrust24THRUST_300001_SM_1000_NS3seqE[1];
.global .align 1 .b8 _ZN30_INTERNAL_adedce1c_4_k_cu_main6thrust24THRUST_300001_SM_1000_NS6deviceE[1];
.extern .shared .align 16 .b8 sdata[];

.visible .entry _Z7reduce6ILi256EEvPiS0_j(
	.param .u64 .ptr .align 1 _Z7reduce6ILi256EEvPiS0_j_param_0,
	.param .u64 .ptr .align 1 _Z7reduce6ILi256EEvPiS0_j_param_1,
	.param .u32 _Z7reduce6ILi256EEvPiS0_j_param_2
)
{
	.reg .pred 	%p<12>;
	.reg .b32 	%r<46>;
	.reg .b64 	%rd<11>;

	ld.param.u64 	%rd2, [_Z7reduce6ILi256EEvPiS0_j_param_0];
	ld.param.u64 	%rd3, [_Z7reduce6ILi256EEvPiS0_j_param_1];
	ld.param.u32 	%r10, [_Z7reduce6ILi256EEvPiS0_j_param_2];
	mov.u32 	%r1, %tid.x;
	mov.u32 	%r2, %ctaid.x;
	shl.b32 	%r11, %r2, 9;
	add.s32 	%r45, %r11, %r1;
	shl.b32 	%r12, %r1, 2;
	mov.u32 	%r13, sdata;
	add.s32 	%r4, %r13, %r12;
	mov.b32 	%r14, 0;
	st.shared.u32 	[%r4], %r14;
	setp.ge.u32 	%p1, %r45, %r10;
	@%p1 bra 	$L__BB0_4;
	cvta.to.global.u64 	%rd1, %rd2;
	mov.u32 	%r16, %nctaid.x;
	mov.u32 	%r17, %ntid.x;
	mul.lo.s32 	%r18, %r17, %r16;
	shl.b32 	%r5, %r18, 1;
	mov.b32 	%r44, 0;
$L__BB0_2:
	mul.wide.u32 	%rd4, %r45, 4;
	add.s64 	%rd5, %rd1, %rd4;
	ld.global.u32 	%r19, [%rd5];
	add.s32 	%r20, %r45, 256;
	mul.wide.u32 	%rd6, %r20, 4;
	add.s64 	%rd7, %rd1, %rd6;
	ld.global.u32 	%r21, [%rd7];
	add.s32 	%r22, %r21, %r19;
	add.s32 	%r44, %r22, %r44;
	add.s32 	%r45, %r45, %r5;
	setp.lt.u32 	%p2, %r45, %r10;
	@%p2 bra 	$L__BB0_2;
	st.shared.u32 	[%r4], %r44;
$L__BB0_4:
	bar.sync 	0;
	setp.gt.u32 	%p3, %r1, 127;
	@%p3 bra 	$L__BB0_6;
	ld.shared.u32 	%r23, [%r4+512];
	ld.shared.u32 	%r24, [%r4];
	add.s32 	%r25, %r24, %r23;
	st.shared.u32 	[%r4], %r25;
$L__BB0_6:
	bar.sync 	0;
	setp.gt.u32 	%p4, %r1, 63;
	@%p4 bra 	$L__BB0_8;
	ld.shared.u32 	%r26, [%r4+256];
	ld.shared.u32 	%r27, [%r4];
	add.s32 	%r28, %r27, %r26;
	st.shared.u32 	[%r4], %r28;
$L__BB0_8:
	bar.sync 	0;
	setp.gt.u32 	%p5, %r1, 31;
	@%p5 bra 	$L__BB0_11;
	ld.volatile.shared.u32 	%r29, [%r4+128];
	ld.volatile.shared.u32 	%r30, [%r4];
	add.s32 	%r31, %r30, %r29;
	st.volatile.shared.u32 	[%r4], %r31;
	ld.volatile.shared.u32 	%r32, [%r4];
	shfl.sync.down.b32	%r33|%p6, %r32, 16, 31, -1;
	add.s32 	%r34, %r33, %r32;
	shfl.sync.down.b32	%r35|%p7, %r34, 8, 31, -1;
	add.s32 	%r36, %r35, %r34;
	shfl.sync.down.b32	%r37|%p8, %r36, 4, 31, -1;
	add.s32 	%r38, %r37, %r36;
	shfl.sync.down.b32	%r39|%p9, %r38, 2, 31, -1;
	add.s32 	%r40, %r39, %r38;
	shfl.sync.down.b32	%r41|%p10, %r40, 1, 31, -1;
	add.s32 	%r42, %r41, %r40;
	st.volatile.shared.u32 	[%r4], %r42;
	setp.ne.s32 	%p11, %r1, 0;
	@%p11 bra 	$L__BB0_11;
	ld.shared.u32 	%r43, [sdata];
	cvta.to.global.u64 	%rd8, %rd3;
	mul.wide.u32 	%rd9, %r2, 4;
	add.s64 	%rd10, %rd8, %rd9;
	st.global.u32 	[%rd10], %r43;
$L__BB0_11:
	ret;

}
	// .globl	_ZN3cub18CUB_300001_SM_10006detail11EmptyKernelIvEEvv
.visible .entry _ZN3cub18CUB_300001_SM_10006detail11EmptyKernelIvEEvv()
{


	ret;

}
	// .globl	_ZN3cub18CUB_300001_SM_10006detail6reduce28DeviceReduceSingleTileKernelINS2_10policy_hubIijN4cuda3std3__44plusIiEEE10Policy1000EN6thrust24THRUST_300001_SM_1000_NS10device_ptrIiEEPijS9_iiNS7_10__identityEEEvT0_T1_T2_T3_T4_T6_
.visible .entry _ZN3cub18CUB_300001_SM_10006detail6reduce28DeviceReduceSingleTileKernelINS2_10policy_hubIijN4cuda3std3__44plusIiEEE10Policy1000EN6thrust24THRUST_300001_SM_1000_NS10device_ptrIiEEPijS9_iiNS7_10__identityEEEvT0_T1_T2_T3_T4_T6_(
	.param .align 8 .b8 _ZN3cub18CUB_300001_SM_10006detail6reduce28DeviceReduceSingleTileKernelINS2_10policy_hubIijN4cuda3std3__44plusIiEEE10Policy1000EN6thrust24THRUST_300001_SM_1000_NS10device_ptrIiEEPijS9_iiNS7_10__identityEEEvT0_T1_T2_T3_T4_T6__param_0[8],
	.param .u64 .ptr .align 1 _ZN3cub18CUB_300001_SM_10006detail6reduce28DeviceReduceSingleTileKernelINS2_10policy_hubIijN4cuda3std3__44plusIiEEE10Policy1000EN6thrust24THRUST_300001_SM_1000_NS10device_ptrIiEEPijS9_iiNS7_10__identityEEEvT0_T1_T2_T3_T4_T6__param_1,
	.param .u32 _ZN3cub18CUB_300001_SM_10006detail6reduce28DeviceReduceSingleTileKernelINS2_10policy_hubIijN4cuda3std3__44plusIiEEE10Policy1000EN6thrust24THRUST_300001_SM_1000_NS10device_ptrIiEEPijS9_iiNS7_10__identityEEEvT0_T1_T2_T3_T4_T6__param_2,
	.param .align 1 .b8 _ZN3cub18CUB_300001_SM_10006detail6reduce28DeviceReduceSingleTileKernelINS2_10policy_hubIijN4cuda3std3__44plusIiEEE10Policy1000EN6thrust24THRUST_300001_SM_1000_NS10device_ptrIiEEPijS9_iiNS7_10__identityEEEvT0_T1_T2_T3_T4_T6__param_3[1],
	.param .u32 _ZN3cub18CUB_300001_SM_10006detail6reduce28DeviceReduceSingleTileKernelINS2_10policy_hubIijN4cuda3std3__44plusIiEEE10Policy1000EN6thrust24THRUST_300001_SM_1000_NS10device_ptrIiEEPijS9_iiNS7_10__identityEEEvT0_T1_T2_T3_T4_T6__param_4,
	.param .align 1 .b8 _ZN3cub18CUB_300001_SM_10006detail6reduce28DeviceReduceSingleTileKernelINS2_10policy_hubIijN4cuda3std3__44plusIiEEE10Policy1000EN6thrust24THRUST_300001_SM_1000_NS10device_ptrIiEEPijS9_iiNS7_10__identityEEEvT0_T1_T2_T3_T4_T6__param_5[1]
)
.maxntid 256
.minnctapersm 1
{
	.reg .pred 	%p<59>;
	.reg .b32 	%r<511>;
	.reg .b64 	%rd<84>;
	// demoted variable
	.shared .align 4 .b8 _ZZN3cub18CUB_300001_SM_10006detail6reduce28DeviceReduceSingleTileKernelINS2_10policy_hubIijN4cuda3std3__44plusIiEEE10Policy1000EN6thrust24THRUST_300001_SM_1000_NS10device_ptrIiEEPijS9_iiNS7_10__identityEEEvT0_T1_T2_T3_T4_T6_E12temp_storage[44];
	ld.param.u64 	%rd9, [_ZN3cub18CUB_300001_SM_10006detail6reduce28DeviceReduceSingleTileKernelINS2_10policy_hubIijN4cuda3std3__44plusIiEEE10Policy1000EN6thrust24THRUST_300001_SM_1000_NS10device_ptrIiEEPijS9_iiNS7_10__identityEEEvT0_T1_T2_T3_T4_T6__param_0];
	ld.param.u64 	%rd10, [_ZN3cub18CUB_300001_SM_10006detail6reduce28DeviceReduceSingleTileKernelINS2_10policy_hubIijN4cuda3std3__44plusIiEEE10Policy1000EN6thrust24THRUST_300001_SM_1000_NS10device_ptrIiEEPijS9_iiNS7_10__identityEEEvT0_T1_T2_T3_T4_T6__param_1];
	ld.param.u32 	%r90, [_ZN3cub18CUB_300001_SM_10006detail6reduce28DeviceReduceSingleTileKernelINS2_10policy_hubIijN4cuda3std3__44plusIiEEE10Policy1000EN6thrust24THRUST_300001_SM_1000_NS10device_ptrIiEEPijS9_iiNS7_10__identityEEEvT0_T1_T2_T3_T4_T6__param_2];
	ld.param.u32 	%r91, [_ZN3cub18CUB_300001_SM_10006detail6reduce28DeviceReduceSingleTileKernelINS2_10policy_hubIijN4cuda3std3__44plusIiEEE10Policy1000EN6thrust24THRUST_300001_SM_1000_NS10device_ptrIiEEPijS9_iiNS7_10__identityEEEvT0_T1_T2_T3_T4_T6__param_4];
	cvta.to.global.u64 	%rd1, %rd10;
	setp.ne.s32 	%p1, %r90, 0;
	@%p1 bra 	$L__BB2_3;
	mov.u32 	%r471, %tid.x;
	setp.ne.s32 	%p58, %r471, 0;
	@%p58 bra 	$L__BB2_52;
	st.global.u32 	[%rd1], %r91;
	bra.uni 	$L__BB2_52;
$L__BB2_3:
	cvta.to.global.u64 	%rd2, %rd9;
	setp.gt.u32 	%p2, %r90, 4095;
	@%p2 bra 	$L__BB2_28;
	mov.u32 	%r1, %tid.x;
	setp.ge.u32 	%p24, %r1, %r90;
	mov.b32 	%r488, 0;
	mov.u32 	%r478, %r1;
	@%p24 bra 	$L__BB2_6;
	mul.wide.u32 	%rd73, %r1, 4;
	add.s64 	%rd74, %rd2, %rd73;
	ld.global.u32 	%r488, [%rd74];
	add.s32 	%r478, %r1, 256;
$L__BB2_6:
	setp.ge.u32 	%p25, %r478, %r90;
	@%p25 bra 	$L__BB2_19;
	not.b32 	%r298, %r478;
	add.s32 	%r299, %r90, %r298;
	shr.u32 	%r300, %r299, 8;
	add.s32 	%r6, %r300, 1;
	and.b32  	%r7, %r6, 15;
	setp.lt.u32 	%p26, %r299, 3840;
	@%p26 bra 	$L__BB2_10;
	and.b32  	%r301, %r6, 33554416;
	neg.s32 	%r474, %r301;
	mul.wide.u32 	%rd75, %r478, 4;
	add.s64 	%rd76, %rd75, %rd2;
	add.s64 	%rd82, %rd76, 8192;
$L__BB2_9:
	.pragma "nounroll";
	ld.global.u32 	%r302, [%rd82+-8192];
	add.s32 	%r303, %r302, %r488;
	ld.global.u32 	%r304, [%rd82+-7168];
	add.s32 	%r305, %r304, %r303;
	ld.global.u32 	%r306, [%rd82+-6144];
	add.s32 	%r307, %r306, %r305;
	ld.global.u32 	%r308, [%rd82+-5120];
	add.s32 	%r309, %r308, %r307;
	ld.global.u32 	%r310, [%rd82+-4096];
	add.s32 	%r311, %r310, %r309;
	ld.global.u32 	%r312, [%rd82+-3072];
	add.s32 	%r313, %r312, %r311;
	ld.global.u32 	%r314, [%rd82+-2048];
	add.s32 	%r315, %r314, %r313;
	ld.global.u32 	%r316, [%rd82+-1024];
	add.s32 	%r317, %r316, %r315;
	ld.global.u32 	%r318, [%rd82];
	add.s32 	%r319, %r318, %r317;
	ld.global.u32 	%r320, [%rd82+1024];
	add.s32 	%r321, %r320, %r319;
	ld.global.u32 	%r322, [%rd82+2048];
	add.s32 	%r323, %r322, %r321;
	ld.global.u32 	%r324, [%rd82+3072];
	add.s32 	%r325, %r324, %r323;
	ld.global.u32 	%r326, [%rd82+4096];
	add.s32 	%r327, %r326, %r325;
	ld.global.u32 	%r328, [%rd82+5120];
	add.s32 	%r329, %r328, %r327;
	ld.global.u32 	%r330, [%rd82+6144];
	add.s32 	%r331, %r330, %r329;
	ld.global.u32 	%r332, [%rd82+7168];
	add.s32 	%r488, %r332, %r331;
	add.s32 	%r478, %r478, 4096;
	add.s32 	%r474, %r474, 16;
	add.s64 	%rd82, %rd82, 16384;
	setp.ne.s32 	%p27, %r474, 0;
	@%p27 bra 	$L__BB2_9;
$L__BB2_10:
	setp.eq.s32 	%p28, %r7, 0;
	@%p28 bra 	$L__BB2_19;
	and.b32  	%r18, %r6, 7;
	setp.lt.u32 	%p29, %r7, 8;
	@%p29 bra 	$L__BB2_13;
	mul.wide.u32 	%rd77, %r478, 4;
	add.s64 	%rd78, %rd2, %rd77;
	ld.global.u32 	%r334, [%rd78];
	add.s32 	%r335, %r334, %r488;
	ld.global.u32 	%r336, [%rd78+1024];
	add.s32 	%r337, %r336, %r335;
	ld.global.u32 	%r338, [%rd78+2048];
	add.s32 	%r339, %r338, %r337;
	ld.global.u32 	%r340, [%rd78+3072];
	add.s32 	%r341, %r340, %r339;
	ld.global.u32 	%r342, [%rd78+4096];
	add.s32 	%r343, %r342, %r341;
	ld.global.u32 	%r344, [%rd78+5120];
	add.s32 	%r345, %r344, %r343;
	ld.global.u32 	%r346, [%rd78+6144];
	add.s32 	%r347, %r346, %r345;
	ld.global.u32 	%r348, [%rd78+7168];
	add.s32 	%r488, %r348, %r347;
	add.s32 	%r478, %r478, 2048;
$L__BB2_13:
	setp.eq.s32 	%p30, %r18, 0;
	@%p30 bra 	$L__BB2_19;
	and.b32  	%r24, %r6, 3;
	setp.lt.u32 	%p31, %r18, 4;
	@%p31 bra 	$L__BB2_16;
	mul.wide.u32 	%rd79, %r478, 4;
	add.s64 	%rd80, %rd2, %rd79;
	ld.global.u32 	%r350, [%rd80];
	add.s32 	%r351, %r350, %r488;
	ld.global.u32 	%r352, [%rd80+1024];
	add.s32 	%r353, %r352, %r351;
	ld.global.u32 	%r354, [%rd80+2048];
	add.s32 	%r355, %r354, %r353;
	ld.global.u32 	%r356, [%rd80+3072];
	add.s32 	%r488, %r356, %r355;
	add.s32 	%r478, %r478, 1024;
$L__BB2_16:
	setp.eq.s32 	%p32, %r24, 0;
	@%p32 bra 	$L__BB2_19;
	mul.wide.u32 	%rd81, %r478, 4;
	add.s64 	%rd83, %rd2, %rd81;
	neg.s32 	%r486, %r24;
$L__BB2_18:
	.pragma "nounroll";
	ld.global.u32 	%r357, [%rd83];
	add.s32 	%r488, %r357, %r488;
	add.s64 	%rd83, %rd83, 1024;
	add.s32 	%r486, %r486, 1;
	setp.ne.s32 	%p33, %r486, 0;
	@%p33 bra 	$L__BB2_18;
$L__BB2_19:
	setp.lt.u32 	%p34, %r90, 256;
	@%p34 bra 	$L__BB2_24;
	// begin inline asm
	mov.u32 %r421, %laneid;
	// end inline asm
	mov.b32 	%r424, 1;
	mov.b32 	%r445, 31;
	mov.b32 	%r446, -1;
	// begin inline asm
	shfl.sync.down.b32 %r422, %r488, %r424, %r445, %r446;
	// end inline asm
	setp.gt.s32 	%p50, %r421, 30;
	selp.b32 	%r447, 0, %r422, %p50;
	add.s32 	%r428, %r447, %r488;
	mov.b32 	%r429, 2;
	// begin inline asm
	shfl.sync.down.b32 %r427, %r428, %r429, %r445, %r446;
	// end inline asm
	setp.gt.s32 	%p51, %r421, 29;
	selp.b32 	%r448, 0, %r427, %p51;
	add.s32 	%r433, %r428, %r448;
	mov.b32 	%r434, 4;
	// begin inline asm
	shfl.sync.down.b32 %r432, %r433, %r434, %r445, %r446;
	// end inline asm
	setp.gt.s32 	%p52, %r421, 27;
	selp.b32 	%r449, 0, %r432, %p52;
	add.s32 	%r438, %r433, %r449;
	mov.b32 	%r439, 8;
	// begin inline asm
	shfl.sync.down.b32 %r437, %r438, %r439, %r445, %r446;
	// end inline asm
	setp.gt.s32 	%p53, %r421, 23;
	selp.b32 	%r450, 0, %r437, %p53;
	add.s32 	%r443, %r438, %r450;
	mov.b32 	%r444, 16;
	// begin inline asm
	shfl.sync.down.b32 %r442, %r443, %r444, %r445, %r446;
	// end inline asm
	setp.gt.s32 	%p54, %r421, 15;
	selp.b32 	%r451, 0, %r442, %p54;
	add.s32 	%r510, %r443, %r451;
	setp.ne.s32 	%p55, %r421, 0;
	@%p55 bra 	$L__BB2_22;
	shr.u32 	%r452, %r1, 3;
	and.b32  	%r453, %r452, 124;
	mov.u32 	%r454, _ZZN3cub18CUB_300001_SM_10006detail6reduce28DeviceReduceSingleTileKernelINS2_10policy_hubIijN4cuda3std3__44plusIiEEE10Policy1000EN6thrust24THRUST_300001_SM_1000_NS10device_ptrIiEEPijS9_iiNS7_10__identityEEEvT0_T1_T2_T3_T4_T6_E12temp_storage;
	add.s32 	%r455, %r454, %r453;
	st.shared.u32 	[%r455+8], %r510;
$L__BB2_22:
	bar.sync 	0;
	setp.ne.s32 	%p56, %r1, 0;
	@%p56 bra 	$L__BB2_50;
	ld.shared.u32 	%r456, [_ZZN3cub18CUB_300001_SM_10006detail6reduce28DeviceReduceSingleTileKernelINS2_10policy_hubIijN4cuda3std3__44plusIiEEE10Policy1000EN6thrust24THRUST_300001_SM_1000_NS10device_ptrIiEEPijS9_iiNS7_10__identityEEEvT0_T1_T2_T3_T4_T6_E12temp_storage+12];
	add.s32 	%r457, %r456, %r510;
	ld.shared.u32 	%r458, [_ZZN3cub18CUB_300001_SM_10006detail6reduce28DeviceReduceSingleTileKernelINS2_10policy_hubIijN4cuda3std3__44plusIiEEE10Policy1000EN6thrust24THRUST_300001_SM_1000_NS10device_ptrIiEEPijS9_iiNS7_10__identityEEEvT0_T1_T2_T3_T4_T6_E12temp_storage+16];
	add.s32 	%r459, %r457, %r458;
	ld.shared.u32 	%r460, [_ZZN3cub18CUB_300001_SM_10006detail6reduce28DeviceReduceSingleTileKernelINS2_10policy_hubIijN4cuda3std3__44plusIiEEE10Policy1000EN6thrust24THRUST_300001_SM_1000_NS10device_ptrIiEEPijS9_iiNS7_10__identityEEEvT0_T1_T2_T3_T4_T6_E12temp_storage+20];
	add.s32 	%r461, %r459, %r460;
	ld.shared.u32 	%r462, [_ZZN3cub18CUB_300001_SM_10006detail6reduce28DeviceReduceSingleTileKernelINS2_10policy_hubIijN4cuda3std3__44plusIiEEE10Policy1000EN6thrust24THRUST_300001_SM_1000_NS10device_ptrIiEEPijS9_iiNS7_10__identityEEEvT0_T1_T2_T3_T4_T6_E12temp_storage+24];
	add.s32 	%r463, %r461, %r462;
	ld.shared.u32 	%r464, [_ZZN3cub18CUB_300001_SM_10006detail6reduce28DeviceReduceSingleTileKernelINS2_10policy_hubIijN4cuda3std3__44plusIiEEE10Policy1000EN6thrust24THRUST_300001_SM_1000_NS10device_ptrIiEEPijS9_iiNS7_10__identityEEEvT0_T1_T2_T3_T4_T6_E12temp_storage+28];
	add.s32 	%r465, %r463, %r464;
	ld.shared.u32 	%r466, [_ZZN3cub18CUB_300001_SM_10006detail6reduce28DeviceReduceSingleTileKernelINS2_10policy_hubIijN4cuda3std3__44plusIiEEE10Policy1000EN6thrust24THRUST_300001_SM_1000_NS10device_ptrIiEEPijS9_iiNS7_10__identityEEEvT0_T1_T2_T3_T4_T6_E12temp_storage+32];
	add.s32 	%r467, %r465, %r466;
	ld.shared.u32 	%r468, [_ZZN3cub18CUB_300001_SM_10006detail6reduce28DeviceReduceSingleTileKernelINS2_10policy_hubIijN4cuda3std3__44plusIiEEE10Policy1000EN6thrust24THRUST_300001_SM_1000_NS10device_ptrIiEEPijS9_iiNS7_10__identityEEEvT0_T1_T2_T3_T4_T6_E12temp_storage+36];
	add.s32 	%r510, %r467, %r468;
	bra.uni 	$L__BB2_50;
$L__BB2_24:
	// begin inline asm
	mov.u32 %r358, %laneid;
	// end inline asm
	and.b32  	%r384, %r1, 992;
	add.s32 	%r385, %r384, 32;
	setp.gt.u32 	%p35, %r385, %r90;
	not.b32 	%r386, %r384;
	add.s32 	%r387, %r90, %r386;
	selp.b32 	%r382, %r387, 31, %p35;
	mov.b32 	%r361, 1;
	mov.b32 	%r383, -1;
	// begin inline asm
	shfl.sync.down.b32 %r359, %r488, %r361, %r382, %r383;
	// end inline asm
	setp.lt.s32 	%p36, %r358, %r382;
	selp.b32 	%r388, %r359, 0, %p36;
	add.s32 	%r365, %r388, %r488;
	mov.b32 	%r366, 2;
	// begin inline asm
	shfl.sync.down.b32 %r364, %r365, %r366, %r382, %r383;
	// end inline asm
	add.s32 	%r389, %r358, 2;
	setp.gt.s32 	%p37, %r389, %r382;
	selp.b32 	%r390, 0, %r364, %p37;
	add.s32 	%r370, %r365, %r390;
	mov.b32 	%r371, 4;
	// begin inline asm
	shfl.sync.down.b32 %r369, %r370, %r371, %r382, %r383;
	// end inline asm
	add.s32 	%r391, %r358, 4;
	setp.gt.s32 	%p38, %r391, %r382;
	selp.b32 	%r392, 0, %r369, %p38;
	add.s32 	%r375, %r370, %r392;
	mov.b32 	%r376, 8;
	// begin inline asm
	shfl.sync.down.b32 %r374, %r375, %r376, %r382, %r383;
	// end inline asm
	add.s32 	%r393, %r358, 8;
	setp.gt.s32 	%p39, %r393, %r382;
	selp.b32 	%r394, 0, %r374, %p39;
	add.s32 	%r380, %r375, %r394;
	mov.b32 	%r381, 16;
	// begin inline asm
	shfl.sync.down.b32 %r379, %r380, %r381, %r382, %r383;
	// end inline asm
	add.s32 	%r395, %r358, 16;
	setp.gt.s32 	%p40, %r395, %r382;
	selp.b32 	%r396, 0, %r379, %p40;
	add.s32 	%r510, %r380, %r396;
	setp.ne.s32 	%p41, %r358, 0;
	@%p41 bra 	$L__BB2_26;
	shr.u32 	%r397, %r1, 3;
	and.b32  	%r398, %r397, 124;
	mov.u32 	%r399, _ZZN3cub18CUB_300001_SM_10006detail6reduce28DeviceReduceSingleTileKernelINS2_10policy_hubIijN4cuda3std3__44plusIiEEE10Policy1000EN6thrust24THRUST_300001_SM_1000_NS10device_ptrIiEEPijS9_iiNS7_10__identityEEEvT0_T1_T2_T3_T4_T6_E12temp_storage;
	add.s32 	%r400, %r399, %r398;
	st.shared.u32 	[%r400+8], %r510;
$L__BB2_26:
	bar.sync 	0;
	setp.ne.s32 	%p42, %r1, 0;
	@%p42 bra 	$L__BB2_50;
	setp.gt.u32 	%p43, %r90, 32;
	ld.shared.u32 	%r401, [_ZZN3cub18CUB_300001_SM_10006detail6reduce28DeviceReduceSingleTileKernelINS2_10policy_hubIijN4cuda3std3__44plusIiEEE10Policy1000EN6thrust24THRUST_300001_SM_1000_NS10device_ptrIiEEPijS9_iiNS7_10__identityEEEvT0_T1_T2_T3_T4_T6_E12temp_storage+12];
	selp.b32 	%r402, %r401, 0, %p43;
	add.s32 	%r403, %r402, %r510;
	setp.gt.u32 	%p44, %r90, 64;
	ld.shared.u32 	%r404, [_ZZN3cub18CUB_300001_SM_10006detail6reduce28DeviceReduceSingleTileKernelINS2_10policy_hubIijN4cuda3std3__44plusIiEEE10Policy1000EN6thrust24THRUST_300001_SM_1000_NS10device_ptrIiEEPijS9_iiNS7_10__identityEEEvT0_T1_T2_T3_T4_T6_E12temp_storage+16];
	selp.b32 	%r405, %r404, 0, %p44;
	add.s32 	%r406, %r403, %r405;
	setp.gt.u32 	%p45, %r90, 96;
	ld.shared.u32 	%r407, [_ZZN3cub18CUB_300001_SM_10006detail6reduce28DeviceReduceSingleTileKernelINS2_10policy_hubIijN4cuda3std3__44plusIiEEE10Policy1000EN6thrust24THRUST_300001_SM_1000_NS10device_ptrIiEEPijS9_iiNS7_10__identityEEEvT0_T1_T2_T3_T4_T6_E12temp_storage+20];
	selp.b32 	%r408, %r407, 0, %p45;
	add.s32 	%r409, %r406, %r408;
	setp.gt.u32 	%p46, %r90, 128;
	ld.shared.u32 	%r410, [_ZZN3cub18CUB_300001_SM_10006detail6reduce28DeviceReduceSingleTileKernelINS2_10policy_hubIijN4cuda3std3__44plusIiEEE10Policy1000EN6thrust24THRUST_300001_SM_1000_NS10device_ptrIiEEPijS9_iiNS7_10__identityEEEvT0_T1_T2_T3_T4_T6_E12temp_storage+24];
	selp.b32 	%r411, %r410, 0, %p46;
	add.s32 	%r412, %r409, %r411;
	setp.gt.u32 	%p47, %r90, 160;
	ld.shared.u32 	%r413, [_ZZN3cub18CUB_300001_SM_10006detail6reduce28DeviceReduceSingleTileKernelINS2_10policy_hubIijN4cuda3std3__44plusIiEEE10Policy1000EN6thrust24THRUST_300001_SM_1000_NS10device_ptrIiEEPijS9_iiNS7_10__identityEEEvT0_T1_T2_T3_T4_T6_E12temp_storage+28];
	selp.b32 	%r414, %r413, 0, %p47;
	add.s32 	%r415, %r412, %r414;
	setp.gt.u32 	%p48, %r90, 192;
	ld.shared.u32 	%r416, [_ZZN3cub18CUB_300001_SM_10006detail6reduce28DeviceReduceSingleTileKernelINS2_10policy_hubIijN4cuda3std3__44plusIiEEE10Policy1000EN6thrust24THRUST_300001_SM_1000_NS10device_ptrIiEEPijS9_iiNS7_10__identityEEEvT0_T1_T2_T3_T4_T6_E12temp_storage+32];
	selp.b32 	%r417, %r416, 0, %p48;
	add.s32 	%r418, %r415, %r417;
	setp.gt.u32 	%p49, %r90, 224;
	ld.shared.u32 	%r419, [_ZZN3cub18CUB_300001_SM_10006detail6reduce28DeviceReduceSingleTileKernelINS2_10policy_hubIijN4cuda3std3__44plusIiEEE10Policy1000EN6thrust24THRUST_300001_SM_1000_NS10device_ptrIiEEPijS9_iiNS7_10__identityEEEvT0_T1_T2_T3_T4_T6_E12temp_storage+36];
	selp.b32 	%r420, %r419, 0, %p49;
	add.s32 	%r510, %r418, %r420;
	bra.uni 	$L__BB2_50;
$L__BB2_28:
	mov.u32 	%r40, %tid.x;
	mul.wide.u32 	%rd11, %r40, 4;
	add.s64 	%rd12, %rd2, %rd11;
	ld.global.u32 	%r93, [%rd12];
	ld.global.u32 	%r94, [%rd12+1024];
	ld.global.u32 	%r95, [%rd12+2048];
	ld.global.u32 	%r96, [%rd12+3072];
	ld.global.u32 	%r97, [%rd12+4096];
	ld.global.u32 	%r98, [%rd12+5120];
	ld.global.u32 	%r99, [%rd12+6144];
	ld.global.u32 	%r100, [%rd12+7168];
	ld.global.u32 	%r101, [%rd12+8192];
	ld.global.u32 	%r102, [%rd12+9216];
	ld.global.u32 	%r103, [%rd12+10240];
	ld.global.u32 	%r104, [%rd12+11264];
	ld.global.u32 	%r105, [%rd12+12288];
	ld.global.u32 	%r106, [%rd12+13312];
	ld.global.u32 	%r107, [%rd12+14336];
	ld.global.u32 	%r108, [%rd12+15360];
	add.s32 	%r109, %r94, %r93;
	add.s32 	%r110, %r95, %r109;
	add.s32 	%r111, %r96, %r110;
	add.s32 	%r112, %r97, %r111;
	add.s32 	%r113, %r98, %r112;
	add.s32 	%r114, %r99, %r113;
	add.s32 	%r115, %r100, %r114;
	add.s32 	%r116, %r101, %r115;
	add.s32 	%r117, %r102, %r116;
	add.s32 	%r118, %r103, %r117;
	add.s32 	%r119, %r104, %r118;
	add.s32 	%r120, %r105, %r119;
	add.s32 	%r121, %r106, %r120;
	add.s32 	%r122, %r107, %r121;
	add.s32 	%r509, %r108, %r122;
	add.s32 	%r42, %r90, -4096;
	setp.lt.u32 	%p3, %r42, 4096;
	mov.b32 	%r492, 4096;
	@%p3 bra 	$L__BB2_32;
	mov.b32 	%r492, 4096;
$L__BB2_30:
	add.s32 	%r124, %r40, %r492;
	mul.wide.u32 	%rd13, %r124, 4;
	add.s64 	%rd14, %rd2, %rd13;
	ld.global.u32 	%r125, [%rd14];
	ld.global.u32 	%r126, [%rd14+1024];
	ld.global.u32 	%r127, [%rd14+2048];
	ld.global.u32 	%r128, [%rd14+3072];
	ld.global.u32 	%r129, [%rd14+4096];
	ld.global.u32 	%r130, [%rd14+5120];
	ld.global.u32 	%r131, [%rd14+6144];
	ld.global.u32 	%r132, [%rd14+7168];
	ld.global.u32 	%r133, [%rd14+8192];
	ld.global.u32 	%r134, [%rd14+9216];
	ld.global.u32 	%r135, [%rd14+10240];
	ld.global.u32 	%r136, [%rd14+11264];
	ld.global.u32 	%r137, [%rd14+12288];
	ld.global.u32 	%r138, [%rd14+13312];
	ld.global.u32 	%r139, [%rd14+14336];
	ld.global.u32 	%r140, [%rd14+15360];
	add.s32 	%r141, %r125, %r509;
	add.s32 	%r142, %r126, %r141;
	add.s32 	%r143, %r127, %r142;
	add.s32 	%r144, %r128, %r143;
	add.s32 	%r145, %r129, %r144;
	add.s32 	%r146, %r130, %r145;
	add.s32 	%r147, %r131, %r146;
	add.s32 	%r148, %r132, %r147;
	add.s32 	%r149, %r133, %r148;
	add.s32 	%r150, %r134, %r149;
	add.s32 	%r151, %r135, %r150;
	add.s32 	%r152, %r136, %r151;
	add.s32 	%r153, %r137, %r152;
	add.s32 	%r154, %r138, %r153;
	add.s32 	%r155, %r139, %r154;
	add.s32 	%r509, %r140, %r155;
	sub.s32 	%r156, %r90, %r492;
	setp.lt.u32 	%p4, %r156, 4096;
	@%p4 bra 	$L__BB2_46;
	add.s32 	%r492, %r492, 4096;
	setp.le.u32 	%p5, %r492, %r42;
	@%p5 bra 	$L__BB2_30;
$L__BB2_32:
	setp.le.u32 	%p6, %r90, %r492;
	sub.s32 	%r157, %r90, %r492;
	setp.ge.s32 	%p7, %r40, %r157;
	or.pred  	%p8, %p6, %p7;
	@%p8 bra 	$L__BB2_46;
	not.b32 	%r160, %r40;
	add.s32 	%r161, %r90, %r160;
	sub.s32 	%r162, %r161, %r492;
	shr.u32 	%r163, %r162, 8;
	add.s32 	%r49, %r163, 1;
	and.b32  	%r50, %r49, 15;
	setp.lt.u32 	%p9, %r162, 3840;
	mov.u32 	%r501, %r40;
	@%p9 bra 	$L__BB2_37;
	or.b32  	%r495, %r40, 2048;
	add.s32 	%r494, %r40, %r492;
	and.b32  	%r164, %r49, 33554416;
	neg.s32 	%r493, %r164;
$L__BB2_35:
	.pragma "nounroll";
	mul.wide.u32 	%rd15, %r494, 4;
	add.s64 	%rd16, %rd2, %rd15;
	ld.global.u32 	%r165, [%rd16];
	add.s32 	%r166, %r165, %r509;
	add.s32 	%r167, %r494, 256;
	mul.wide.u32 	%rd17, %r167, 4;
	add.s64 	%rd18, %rd2, %rd17;
	ld.global.u32 	%r168, [%rd18];
	add.s32 	%r169, %r168, %r166;
	add.s32 	%r170, %r494, 512;
	mul.wide.u32 	%rd19, %r170, 4;
	add.s64 	%rd20, %rd2, %rd19;
	ld.global.u32 	%r171, [%rd20];
	add.s32 	%r172, %r171, %r169;
	add.s32 	%r173, %r494, 768;
	mul.wide.u32 	%rd21, %r173, 4;
	add.s64 	%rd22, %rd2, %rd21;
	ld.global.u32 	%r174, [%rd22];
	add.s32 	%r175, %r174, %r172;
	add.s32 	%r176, %r494, 1024;
	mul.wide.u32 	%rd23, %r176, 4;
	add.s64 	%rd24, %rd2, %rd23;
	ld.global.u32 	%r177, [%rd24];
	add.s32 	%r178, %r177, %r175;
	add.s32 	%r179, %r494, 1280;
	mul.wide.u32 	%rd25, %r179, 4;
	add.s64 	%rd26, %rd2, %rd25;
	ld.global.u32 	%r180, [%rd26];
	add.s32 	%r181, %r180, %r178;
	add.s32 	%r182, %r494, 1536;
	mul.wide.u32 	%rd27, %r182, 4;
	add.s64 	%rd28, %rd2, %rd27;
	ld.global.u32 	%r183, [%rd28];
	add.s32 	%r184, %r183, %r181;
	add.s32 	%r185, %r494, 1792;
	mul.wide.u32 	%rd29, %r185, 4;
	add.s64 	%rd30, %rd2, %rd29;
	ld.global.u32 	%r186, [%rd30];
	add.s32 	%r187, %r186, %r184;
	add.s32 	%r188, %r494, 2048;
	mul.wide.u32 	%rd31, %r188, 4;
	add.s64 	%rd32, %rd2, %rd31;
	ld.global.u32 	%r189, [%rd32];
	add.s32 	%r190, %r189, %r187;
	add.s32 	%r191, %r494, 2304;
	mul.wide.u32 	%rd33, %r191, 4;
	add.s64 	%rd34, %rd2, %rd33;
	ld.global.u32 	%r192, [%rd34];
	add.s32 	%r193, %r192, %r190;
	add.s32 	%r194, %r494, 2560;
	mul.wide.u32 	%rd35, %r194, 4;
	add.s64 	%rd36, %rd2, %rd35;
	ld.global.u32 	%r195, [%rd36];
	add.s32 	%r196, %r195, %r193;
	add.s32 	%r197, %r494, 2816;
	mul.wide.u32 	%rd37, %r197, 4;
	add.s64 	%rd38, %rd2, %rd37;
	ld.global.u32 	%r198, [%rd38];
	add.s32 	%r199, %r198, %r196;
	add.s32 	%r200, %r494, 3072;
	mul.wide.u32 	%rd39, %r200, 4;
	add.s64 	%rd40, %rd2, %rd39;
	ld.global.u32 	%r201, [%rd40];
	add.s32 	%r202, %r201, %r199;
	add.s32 	%r203, %r494, 3328;
	mul.wide.u32 	%rd41, %r203, 4;
	add.s64 	%rd42, %rd2, %rd41;
	ld.global.u32 	%r204, [%rd42];
	add.s32 	%r205, %r204, %r202;
	add.s32 	%r206, %r494, 3584;
	mul.wide.u32 	%rd43, %r206, 4;
	add.s64 	%rd44, %rd2, %rd43;
	ld.global.u32 	%r207, [%rd44];
	add.s32 	%r208, %r207, %r205;
	add.s32 	%r209, %r494, 3840;
	mul.wide.u32 	%rd45, %r209, 4;
	add.s64 	%rd46, %rd2, %rd45;
	ld.global.u32 	%r210, [%rd46];
	add.s32 	%r509, %r210, %r208;
	add.s32 	%r495, %r495, 4096;
	add.s32 	%r494, %r494, 4096;
	add.s32 	%r493, %r493, 16;
	setp.ne.s32 	%p10, %r493, 0;
	@%p10 bra 	$L__BB2_35;
	add.s32 	%r501, %r495, -2048;
$L__BB2_37:
	setp.eq.s32 	%p11, %r50, 0;
	@%p11 bra 	$L__BB2_46;
	and.b32  	%r66, %r49, 7;
	setp.lt.u32 	%p12, %r50, 8;
	@%p12 bra 	$L__BB2_40;
	add.s32 	%r212, %r501, %r492;
	mul.wide.u32 	%rd47, %r212, 4;
	add.s64 	%rd48, %rd2, %rd47;
	ld.global.u32 	%r213, [%rd48];
	add.s32 	%r214, %r213, %r509;
	add.s32 	%r215, %r212, 256;
	mul.wide.u32 	%rd49, %r215, 4;
	add.s64 	%rd50, %rd2, %rd49;
	ld.global.u32 	%r216, [%rd50];
	add.s32 	%r217, %r216, %r214;
	add.s32 	%r218, %r212, 512;
	mul.wide.u32 	%rd51, %r218, 4;
	add.s64 	%rd52, %rd2, %rd51;
	ld.global.u32 	%r219, [%rd52];
	add.s32 	%r220, %r219, %r217;
	add.s32 	%r221, %r212, 768;
	mul.wide.u32 	%rd53, %r221, 4;
	add.s64 	%rd54, %rd2, %rd53;
	ld.global.u32 	%r222, [%rd54];
	add.s32 	%r223, %r222, %r220;
	add.s32 	%r224, %r212, 1024;
	mul.wide.u32 	%rd55, %r224, 4;
	add.s64 	%rd56, %rd2, %rd55;
	ld.global.u32 	%r225, [%rd56];
	add.s32 	%r226, %r225, %r223;
	add.s32 	%r227, %r212, 1280;
	mul.wide.u32 	%rd57, %r227, 4;
	add.s64 	%rd58, %rd2, %rd57;
	ld.global.u32 	%r228, [%rd58];
	add.s32 	%r229, %r228, %r226;
	add.s32 	%r230, %r212, 1536;
	mul.wide.u32 	%rd59, %r230, 4;
	add.s64 	%rd60, %rd2, %rd59;
	ld.global.u32 	%r231, [%rd60];
	add.s32 	%r232, %r231, %r229;
	add.s32 	%r233, %r212, 1792;
	mul.wide.u32 	%rd61, %r233, 4;
	add.s64 	%rd62, %rd2, %rd61;
	ld.global.u32 	%r234, [%rd62];
	add.s32 	%r509, %r234, %r232;
	add.s32 	%r501, %r501, 2048;
$L__BB2_40:
	setp.eq.s32 	%p13, %r66, 0;
	@%p13 bra 	$L__BB2_46;
	and.b32  	%r72, %r49, 3;
	setp.lt.u32 	%p14, %r66, 4;
	@%p14 bra 	$L__BB2_43;
	add.s32 	%r236, %r501, %r492;
	mul.wide.u32 	%rd63, %r236, 4;
	add.s64 	%rd64, %rd2, %rd63;
	ld.global.u32 	%r237, [%rd64];
	add.s32 	%r238, %r237, %r509;
	add.s32 	%r239, %r236, 256;
	mul.wide.u32 	%rd65, %r239, 4;
	add.s64 	%rd66, %rd2, %rd65;
	ld.global.u32 	%r240, [%rd66];
	add.s32 	%r241, %r240, %r238;
	add.s32 	%r242, %r236, 512;
	mul.wide.u32 	%rd67, %r242, 4;
	add.s64 	%rd68, %rd2, %rd67;
	ld.global.u32 	%r243, [%rd68];
	add.s32 	%r244, %r243, %r241;
	add.s32 	%r245, %r236, 768;
	mul.wide.u32 	%rd69, %r245, 4;
	add.s64 	%rd70, %rd2, %rd69;
	ld.global.u32 	%r246, [%rd70];
	add.s32 	%r509, %r246, %r244;
	add.s32 	%r501, %r501, 1024;
$L__BB2_43:
	setp.eq.s32 	%p15, %r72, 0;
	@%p15 bra 	$L__BB2_46;
	add.s32 	%r507, %r501, %r492;
	neg.s32 	%r506, %r72;
$L__BB2_45:
	.pragma "nounroll";
	mul.wide.u32 	%rd71, %r507, 4;
	add.s64 	%rd72, %rd2, %rd71;
	ld.global.u32 	%r247, [%rd72];
	add.s32 	%r509, %r247, %r509;
	add.s32 	%r507, %r507, 256;
	add.s32 	%r506, %r506, 1;
	setp.ne.s32 	%p16, %r506, 0;
	@%p16 bra 	$L__BB2_45;
$L__BB2_46:
	// begin inline asm
	mov.u32 %r248, %laneid;
	// end inline asm
	mov.b32 	%r251, 1;
	mov.b32 	%r272, 31;
	mov.b32 	%r273, -1;
	// begin inline asm
	shfl.sync.down.b32 %r249, %r509, %r251, %r272, %r273;
	// end inline asm
	setp.gt.s32 	%p17, %r248, 30;
	selp.b32 	%r274, 0, %r249, %p17;
	add.s32 	%r255, %r274, %r509;
	mov.b32 	%r256, 2;
	// begin inline asm
	shfl.sync.down.b32 %r254, %r255, %r256, %r272, %r273;
	// end inline asm
	setp.gt.s32 	%p18, %r248, 29;
	selp.b32 	%r275, 0, %r254, %p18;
	add.s32 	%r260, %r255, %r275;
	mov.b32 	%r261, 4;
	// begin inline asm
	shfl.sync.down.b32 %r259, %r260, %r261, %r272, %r273;
	// end inline asm
	setp.gt.s32 	%p19, %r248, 27;
	selp.b32 	%r276, 0, %r259, %p19;
	add.s32 	%r265, %r260, %r276;
	mov.b32 	%r266, 8;
	// begin inline asm
	shfl.sync.down.b32 %r264, %r265, %r266, %r272, %r273;
	// end inline asm
	setp.gt.s32 	%p20, %r248, 23;
	selp.b32 	%r277, 0, %r264, %p20;
	add.s32 	%r270, %r265, %r277;
	mov.b32 	%r271, 16;
	// begin inline asm
	shfl.sync.down.b32 %r269, %r270, %r271, %r272, %r273;
	// end inline asm
	setp.gt.s32 	%p21, %r248, 15;
	selp.b32 	%r278, 0, %r269, %p21;
	add.s32 	%r510, %r270, %r278;
	setp.ne.s32 	%p22, %r248, 0;
	@%p22 bra 	$L__BB2_48;
	shr.u32 	%r279, %r40, 3;
	and.b32  	%r280, %r279, 124;
	mov.u32 	%r281, _ZZN3cub18CUB_300001_SM_10006detail6reduce28DeviceReduceSingleTileKernelINS2_10policy_hubIijN4cuda3std3__44plusIiEEE10Policy1000EN6thrust24THRUST_300001_SM_1000_NS10device_ptrIiEEPijS9_iiNS7_10__identityEEEvT0_T1_T2_T3_T4_T6_E12temp_storage;
	add.s32 	%r282, %r281, %r280;
	st.shared.u32 	[%r282+8], %r510;
$L__BB2_48:
	bar.sync 	0;
	setp.ne.s32 	%p23, %r40, 0;
	@%p23 bra 	$L__BB2_50;
	ld.shared.u32 	%r283, [_ZZN3cub18CUB_300001_SM_10006detail6reduce28DeviceReduceSingleTileKernelINS2_10policy_hubIijN4cuda3std3__44plusIiEEE10Policy1000EN6thrust24THRUST_300001_SM_1000_NS10device_ptrIiEEPijS9_iiNS7_10__identityEEEvT0_T1_T2_T3_T4_T6_E12temp_storage+12];
	add.s32 	%r284, %r283, %r510;
	ld.shared.u32 	%r285, [_ZZN3cub18CUB_300001_SM_10006detail6reduce28DeviceReduceSingleTileKernelINS2_10policy_hubIijN4cuda3std3__44plusIiEEE10Policy1000EN6thrust24THRUST_300001_SM_1000_NS10device_ptrIiEEPijS9_iiNS7_10__identityEEEvT0_T1_T2_T3_T4_T6_E12temp_storage+16];
	add.s32 	%r286, %r284, %r285;
	ld.shared.u32 	%r287, [_ZZN3cub18CUB_300001_SM_10006detail6reduce28DeviceReduceSingleTileKernelINS2_10policy_hubIijN4cuda3std3__44plusIiEEE10Policy1000EN6thrust24THRUST_300001_SM_1000_NS10device_ptrIiEEPijS9_iiNS7_10__identityEEEvT0_T1_T2_T3_T4_T6_E12temp_storage+20];
	add.s32 	%r288, %r286, %r287;
	ld.shared.u32 	%r289, [_ZZN3cub18CUB_300001_SM_10006detail6reduce28DeviceReduceSingleTileKernelINS2_10policy_hubIijN4cuda3std3__44plusIiEEE10Policy1000EN6thrust24THRUST_300001_SM_1000_NS10device_ptrIiEEPijS9_iiNS7_10__identityEEEvT0_T1_T2_T3_T4_T6_E12temp_storage+24];
	add.s32 	%r290, %r288, %r289;
	ld.shared.u32 	%r291, [_ZZN3cub18CUB_300001_SM_10006detail6reduce28DeviceReduceSingleTileKernelINS2_10policy_hubIijN4cuda3std3__44plusIiEEE10Policy1000EN6thrust24THRUST_300001_SM_1000_NS10device_ptrIiEEPijS9_iiNS7_10__identityEEEvT0_T1_T2_T3_T4_T6_E12temp_storage+28];
	add.s32 	%r292, %r290, %r291;
	ld.shared.u32 	%r293, [_ZZN3cub18CUB_300001_SM_10006detail6reduce28DeviceReduceSingleTileKernelINS2_10policy_hubIijN4cuda3std3__44plusIiEEE10Policy1000EN6thrust24THRUST_300001_SM_1000_NS10device_ptrIiEEPijS9_iiNS7_10__identityEEEvT0_T1_T2_T3_T4_T6_E12temp_storage+32];
	add.s32 	%r294, %r292, %r293;
	ld.shared.u32 	%r295, [_ZZN3cub18CUB_300001_SM_10006detail6reduce28DeviceReduceSingleTileKernelINS2_10policy_hubIijN4cuda3std3__44plusIiEEE10Policy1000EN6thrust24THRUST_300001_SM_1000_NS10device_ptrIiEEPijS9_iiNS7_10__identityEEEvT0_T1_T2_T3_T4_T6_E12temp_storage+36];
	add.s32 	%r510, %r294, %r295;
$L__BB2_50:
	mov.u32 	%r469, %tid.x;
	setp.ne.s32 	%p57, %r469, 0;
	@%p57 bra 	$L__BB2_52;
	add.s32 	%r470, %r510, %r91;
	st.global.u32 	[%rd1], %r470;
$L__BB2_52:
	ret;

}
	// .globl	_ZN3cub18CUB_300001_SM_10006detail6reduce18DeviceReduceKernelINS2_10policy_hubIijN4cuda3std3__44plusIiEEE10Policy1000EN6thrust24THRUST_300001_SM_1000_NS10device_ptrIiEEjS9_iNS7_10__identityEEEvT0_PT3_T1_NS0_13GridEvenShareISK_EET2_T4_
.visible .entry _ZN3cub18CUB_300001_SM_10006detail6reduce18DeviceReduceKernelINS2_10policy_hubIijN4cuda3std3__44plusIiEEE10Policy1000EN6thrust24THRUST_300001_SM_1000_NS10device_ptrIiEEjS9_iNS7_10__identityEEEvT0_PT3_T1_NS0_13GridEvenShareISK_EET2_T4_(
	.param .align 8 .b8 _ZN3cub18CUB_300001_SM_10006detail6reduce18DeviceReduceKernelINS2_10policy_hubIijN4cuda3std3__44plusIiEEE10Policy1000EN6thrust24THRUST_300001_SM_1000_NS10device_ptrIiEEjS9_iNS7_10__identityEEEvT0_PT3_T1_NS0_13GridEvenShareISK_EET2_T4__param_0[8],
	.param .u64 .ptr .align 1 _ZN3cub18CUB_300001_SM_10006detail6reduce18DeviceReduceKernelINS2_10policy_hubIijN4cuda3std3__44plusIiEEE10Policy1000EN6thrust24THRUST_300001_SM_1000_NS10device_ptrIiEEjS9_iNS7_10__identityEEEvT0_PT3_T1_NS0_13GridEvenShareISK_EET2_T4__param_1,
	.param .u32 _ZN3cub18CUB_300001_SM_10006detail6reduce18DeviceReduceKernelINS2_10policy_hubIijN4cuda3std3__44plusIiEEE10Policy1000EN6thrust24THRUST_300001_SM_1000_NS10device_ptrIiEEjS9_iNS7_10__identityEEEvT0_PT3_T1_NS0_13GridEvenShareISK_EET2_T4__param_2,
	.param .align 4 .b8 _ZN3cub18CUB_300001_SM_10006detail6reduce18DeviceReduceKernelINS2_10policy_hubIijN4cuda3std3__44plusIiEEE10Policy1000EN6thrust24THRUST_300001_SM_1000_NS10device_ptrIiEEjS9_iNS7_10__identityEEEvT0_PT3_T1_NS0_13GridEvenShareISK_EET2_T4__param_3[40],
	.param .align 1 .b8 _ZN3cub18CUB_300001_SM_10006detail6reduce18DeviceReduceKernelINS2_10policy_hubIijN4cuda3std3__44plusIiEEE10Policy1000EN6thrust24THRUST_300001_SM_1000_NS10device_ptrIiEEjS9_iNS7_10__identityEEEvT0_PT3_T1_NS0_13GridEvenShareISK_EET2_T4__param_4[1],
	.param .align 1 .b8 _ZN3cub18CUB_300001_SM_10006detail6reduce18DeviceReduceKernelINS2_10policy_hubIijN4cuda3std3__44plusIiEEE10Policy1000EN6thrust24THRUST_300001_SM_1000_NS10device_ptrIiEEjS9_iNS7_10__identityEEEvT0_PT3_T1_NS0_13GridEvenShareISK_EET2_T4__param_5[1]
)
.maxntid 256
{
	.reg .pred 	%p<57>;
	.reg .b16 	%rs<4>;
	.reg .b32 	%r<575>;
	.reg .b64 	%rd<130>;
	// demoted variable
	.shared .align 4 .b8 _ZZN3cub18CUB_300001_SM_10006detail6reduce18DeviceReduceKernelINS2_10policy_hubIijN4cuda3std3__44plusIiEEE10Policy1000EN6thrust24THRUST_300001_SM_1000_NS10device_ptrIiEEjS9_iNS7_10__identityEEEvT0_PT3_T1_NS0_13GridEvenShareISK_EET2_T4_E12temp_storage[44];
	ld.param.u32 	%r1, [_ZN3cub18CUB_300001_SM_10006detail6reduce18DeviceReduceKernelINS2_10policy_hubIijN4cuda3std3__44plusIiEEE10Policy1000EN6thrust24THRUST_300001_SM_1000_NS10device_ptrIiEEjS9_iNS7_10__identityEEEvT0_PT3_T1_NS0_13GridEvenShareISK_EET2_T4__param_3+20];
	ld.param.u32 	%r2, [_ZN3cub18CUB_300001_SM_10006detail6reduce18DeviceReduceKernelINS2_10policy_hubIijN4cuda3std3__44plusIiEEE10Policy1000EN6thrust24THRUST_300001_SM_1000_NS10device_ptrIiEEjS9_iNS7_10__identityEEEvT0_PT3_T1_NS0_13GridEvenShareISK_EET2_T4__param_3+24];
	ld.param.u64 	%rd3, [_ZN3cub18CUB_300001_SM_10006detail6reduce18DeviceReduceKernelINS2_10policy_hubIijN4cuda3std3__44plusIiEEE10Policy1000EN6thrust24THRUST_300001_SM_1000_NS10device_ptrIiEEjS9_iNS7_10__identityEEEvT0_PT3_T1_NS0_13GridEvenShareISK_EET2_T4__param_0];
	cvta.to.global.u64 	%rd1, %rd3;
	mov.u32 	%r3, %ctaid.x;
	shl.b32 	%r4, %r2, 12;
	shl.b32 	%r556, %r3, 12;
	sub.s32 	%r6, %r1, %r556;
	setp.gt.u32 	%p1, %r6, 4095;
	@%p1 bra 	$L__BB3_26;
	mov.u32 	%r7, %tid.x;
	setp.ge.u32 	%p23, %r7, %r6;
	mov.b32 	%r550, 0;
	mov.u32 	%r539, %r7;
	@%p23 bra 	$L__BB3_3;
	add.s32 	%r330, %r556, %r7;
	mul.wide.u32 	%rd66, %r330, 4;
	add.s64 	%rd67, %rd1, %rd66;
	ld.global.u32 	%r550, [%rd67];
	add.s32 	%r539, %r7, 256;
$L__BB3_3:
	setp.ge.u32 	%p24, %r539, %r6;
	@%p24 bra 	$L__BB3_17;
	not.b32 	%r332, %r539;
	add.s32 	%r333, %r1, %r332;
	sub.s32 	%r334, %r333, %r556;
	shr.u32 	%r335, %r334, 8;
	add.s32 	%r12, %r335, 1;
	and.b32  	%r13, %r12, 15;
	setp.lt.u32 	%p25, %r334, 3840;
	@%p25 bra 	$L__BB3_8;
	or.b32  	%r536, %r539, 2048;
	add.s32 	%r535, %r539, %r556;
	and.b32  	%r336, %r12, 33554416;
	neg.s32 	%r534, %r336;
$L__BB3_6:
	.pragma "nounroll";
	mul.wide.u32 	%rd68, %r535, 4;
	add.s64 	%rd69, %rd1, %rd68;
	ld.global.u32 	%r337, [%rd69];
	add.s32 	%r338, %r337, %r550;
	add.s32 	%r339, %r535, 256;
	mul.wide.u32 	%rd70, %r339, 4;
	add.s64 	%rd71, %rd1, %rd70;
	ld.global.u32 	%r340, [%rd71];
	add.s32 	%r341, %r340, %r338;
	add.s32 	%r342, %r535, 512;
	mul.wide.u32 	%rd72, %r342, 4;
	add.s64 	%rd73, %rd1, %rd72;
	ld.global.u32 	%r343, [%rd73];
	add.s32 	%r344, %r343, %r341;
	add.s32 	%r345, %r535, 768;
	mul.wide.u32 	%rd74, %r345, 4;
	add.s64 	%rd75, %rd1, %rd74;
	ld.global.u32 	%r346, [%rd75];
	add.s32 	%r347, %r346, %r344;
	add.s32 	%r348, %r535, 1024;
	mul.wide.u32 	%rd76, %r348, 4;
	add.s64 	%rd77, %rd1, %rd76;
	ld.global.u32 	%r349, [%rd77];
	add.s32 	%r350, %r349, %r347;
	add.s32 	%r351, %r535, 1280;
	mul.wide.u32 	%rd78, %r351, 4;
	add.s64 	%rd79, %rd1, %rd78;
	ld.global.u32 	%r352, [%rd79];
	add.s32 	%r353, %r352, %r350;
	add.s32 	%r354, %r535, 1536;
	mul.wide.u32 	%rd80, %r354, 4;
	add.s64 	%rd81, %rd1, %rd80;
	ld.global.u32 	%r355, [%rd81];
	add.s32 	%r356, %r355, %r353;
	add.s32 	%r357, %r535, 1792;
	mul.wide.u32 	%rd82, %r357, 4;
	add.s64 	%rd83, %rd1, %rd82;
	ld.global.u32 	%r358, [%rd83];
	add.s32 	%r359, %r358, %r356;
	add.s32 	%r360, %r535, 2048;
	mul.wide.u32 	%rd84, %r360, 4;
	add.s64 	%rd85, %rd1, %rd84;
	ld.global.u32 	%r361, [%rd85];
	add.s32 	%r362, %r361, %r359;
	add.s32 	%r363, %r535, 2304;
	mul.wide.u32 	%rd86, %r363, 4;
	add.s64 	%rd87, %rd1, %rd86;
	ld.global.u32 	%r364, [%rd87];
	add.s32 	%r365, %r364, %r362;
	add.s32 	%r366, %r535, 2560;
	mul.wide.u32 	%rd88, %r366, 4;
	add.s64 	%rd89, %rd1, %rd88;
	ld.global.u32 	%r367, [%rd89];
	add.s32 	%r368, %r367, %r365;
	add.s32 	%r369, %r535, 2816;
	mul.wide.u32 	%rd90, %r369, 4;
	add.s64 	%rd91, %rd1, %rd90;
	ld.global.u32 	%r370, [%rd91];
	add.s32 	%r371, %r370, %r368;
	add.s32 	%r372, %r535, 3072;
	mul.wide.u32 	%rd92, %r372, 4;
	add.s64 	%rd93, %rd1, %rd92;
	ld.global.u32 	%r373, [%rd93];
	add.s32 	%r374, %r373, %r371;
	add.s32 	%r375, %r535, 3328;
	mul.wide.u32 	%rd94, %r375, 4;
	add.s64 	%rd95, %rd1, %rd94;
	ld.global.u32 	%r376, [%rd95];
	add.s32 	%r377, %r376, %r374;
	add.s32 	%r378, %r535, 3584;
	mul.wide.u32 	%rd96, %r378, 4;
	add.s64 	%rd97, %rd1, %rd96;
	ld.global.u32 	%r379, [%rd97];
	add.s32 	%r380, %r379, %r377;
	add.s32 	%r381, %r535, 3840;
	mul.wide.u32 	%rd98, %r381, 4;
	add.s64 	%rd99, %rd1, %rd98;
	ld.global.u32 	%r382, [%rd99];
	add.s32 	%r550, %r382, %r380;
	add.s32 	%r536, %r536, 4096;
	add.s32 	%r535, %r535, 4096;
	add.s32 	%r534, %r534, 16;
	setp.ne.s32 	%p26, %r534, 0;
	@%p26 bra 	$L__BB3_6;
	add.s32 	%r539, %r536, -2048;
$L__BB3_8:
	setp.eq.s32 	%p27, %r13, 0;
	@%p27 bra 	$L__BB3_17;
	and.b32  	%r29, %r12, 7;
	setp.lt.u32 	%p28, %r13, 8;
	@%p28 bra 	$L__BB3_11;
	add.s32 	%r384, %r556, %r539;
	mul.wide.u32 	%rd100, %r384, 4;
	add.s64 	%rd101, %rd1, %rd100;
	ld.global.u32 	%r385, [%rd101];
	add.s32 	%r386, %r385, %r550;
	add.s32 	%r387, %r384, 256;
	mul.wide.u32 	%rd102, %r387, 4;
	add.s64 	%rd103, %rd1, %rd102;
	ld.global.u32 	%r388, [%rd103];
	add.s32 	%r389, %r388, %r386;
	add.s32 	%r390, %r384, 512;
	mul.wide.u32 	%rd104, %r390, 4;
	add.s64 	%rd105, %rd1, %rd104;
	ld.global.u32 	%r391, [%rd105];
	add.s32 	%r392, %r391, %r389;
	add.s32 	%r393, %r384, 768;
	mul.wide.u32 	%rd106, %r393, 4;
	add.s64 	%rd107, %rd1, %rd106;
	ld.global.u32 	%r394, [%rd107];
	add.s32 	%r395, %r394, %r392;
	add.s32 	%r396, %r384, 1024;
	mul.wide.u32 	%rd108, %r396, 4;
	add.s64 	%rd109, %rd1, %rd108;
	ld.global.u32 	%r397, [%rd109];
	add.s32 	%r398, %r397, %r395;
	add.s32 	%r399, %r384, 1280;
	mul.wide.u32 	%rd110, %r399, 4;
	add.s64 	%rd111, %rd1, %rd110;
	ld.global.u32 	%r400, [%rd111];
	add.s32 	%r401, %r400, %r398;
	add.s32 	%r402, %r384, 1536;
	mul.wide.u32 	%rd112, %r402, 4;
	add.s64 	%rd113, %rd1, %rd112;
	ld.global.u32 	%r403, [%rd113];
	add.s32 	%r404, %r403, %r401;
	add.s32 	%r405, %r384, 1792;
	mul.wide.u32 	%rd114, %r405, 4;
	add.s64 	%rd115, %rd1, %rd114;
	ld.global.u32 	%r406, [%rd115];
	add.s32 	%r550, %r406, %r404;
	add.s32 	%r539, %r539, 2048;
$L__BB3_11:
	setp.eq.s32 	%p29, %r29, 0;
	@%p29 bra 	$L__BB3_17;
	and.b32  	%r35, %r12, 3;
	setp.lt.u32 	%p30, %r29, 4;
	@%p30 bra 	$L__BB3_14;
	add.s32 	%r408, %r556, %r539;
	mul.wide.u32 	%rd116, %r408, 4;
	add.s64 	%rd117, %rd1, %rd116;
	ld.global.u32 	%r409, [%rd117];
	add.s32 	%r410, %r409, %r550;
	add.s32 	%r411, %r408, 256;
	mul.wide.u32 	%rd118, %r411, 4;
	add.s64 	%rd119, %rd1, %rd118;
	ld.global.u32 	%r412, [%rd119];
	add.s32 	%r413, %r412, %r410;
	add.s32 	%r414, %r408, 512;
	mul.wide.u32 	%rd120, %r414, 4;
	add.s64 	%rd121, %rd1, %rd120;
	ld.global.u32 	%r415, [%rd121];
	add.s32 	%r416, %r415, %r413;
	add.s32 	%r417, %r408, 768;
	mul.wide.u32 	%rd122, %r417, 4;
	add.s64 	%rd123, %rd1, %rd122;
	ld.global.u32 	%r418, [%rd123];
	add.s32 	%r550, %r418, %r416;
	add.s32 	%r539, %r539, 1024;
$L__BB3_14:
	setp.eq.s32 	%p31, %r35, 0;
	@%p31 bra 	$L__BB3_17;
	add.s32 	%r548, %r539, %r556;
	neg.s32 	%r547, %r35;
$L__BB3_16:
	.pragma "nounroll";
	mul.wide.u32 	%rd124, %r548, 4;
	add.s64 	%rd125, %rd1, %rd124;
	ld.global.u32 	%r419, [%rd125];
	add.s32 	%r550, %r419, %r550;
	add.s32 	%r548, %r548, 256;
	add.s32 	%r547, %r547, 1;
	setp.ne.s32 	%p32, %r547, 0;
	@%p32 bra 	$L__BB3_16;
$L__BB3_17:
	setp.lt.u32 	%p33, %r6, 256;
	@%p33 bra 	$L__BB3_22;
	// begin inline asm
	mov.u32 %r483, %laneid;
	// end inline asm
	mov.b32 	%r486, 1;
	mov.b32 	%r507, 31;
	mov.b32 	%r508, -1;
	// begin inline asm
	shfl.sync.down.b32 %r484, %r550, %r486, %r507, %r508;
	// end inline asm
	setp.gt.s32 	%p49, %r483, 30;
	selp.b32 	%r509, 0, %r484, %p49;
	add.s32 	%r490, %r509, %r550;
	mov.b32 	%r491, 2;
	// begin inline asm
	shfl.sync.down.b32 %r489, %r490, %r491, %r507, %r508;
	// end inline asm
	setp.gt.s32 	%p50, %r483, 29;
	selp.b32 	%r510, 0, %r489, %p50;
	add.s32 	%r495, %r490, %r510;
	mov.b32 	%r496, 4;
	// begin inline asm
	shfl.sync.down.b32 %r494, %r495, %r496, %r507, %r508;
	// end inline asm
	setp.gt.s32 	%p51, %r483, 27;
	selp.b32 	%r511, 0, %r494, %p51;
	add.s32 	%r500, %r495, %r511;
	mov.b32 	%r501, 8;
	// begin inline asm
	shfl.sync.down.b32 %r499, %r500, %r501, %r507, %r508;
	// end inline asm
	setp.gt.s32 	%p52, %r483, 23;
	selp.b32 	%r512, 0, %r499, %p52;
	add.s32 	%r505, %r500, %r512;
	mov.b32 	%r506, 16;
	// begin inline asm
	shfl.sync.down.b32 %r504, %r505, %r506, %r507, %r508;
	// end inline asm
	setp.gt.s32 	%p53, %r483, 15;
	selp.b32 	%r513, 0, %r504, %p53;
	add.s32 	%r574, %r505, %r513;
	setp.ne.s32 	%p54, %r483, 0;
	@%p54 bra 	$L__BB3_20;
	shr.u32 	%r514, %r7, 3;
	and.b32  	%r515, %r514, 124;
	mov.u32 	%r516, _ZZN3cub18CUB_300001_SM_10006detail6reduce18DeviceReduceKernelINS2_10policy_hubIijN4cuda3std3__44plusIiEEE10Policy1000EN6thrust24THRUST_300001_SM_1000_NS10device_ptrIiEEjS9_iNS7_10__identityEEEvT0_PT3_T1_NS0_13GridEvenShareISK_EET2_T4_E12temp_storage;
	add.s32 	%r517, %r516, %r515;
	st.shared.u32 	[%r517+8], %r574;
$L__BB3_20:
	bar.sync 	0;
	setp.ne.s32 	%p55, %r7, 0;
	@%p55 bra 	$L__BB3_48;
	ld.shared.u32 	%r518, [_ZZN3cub18CUB_300001_SM_10006detail6reduce18DeviceReduceKernelINS2_10policy_hubIijN4cuda3std3__44plusIiEEE10Policy1000EN6thrust24THRUST_300001_SM_1000_NS10device_ptrIiEEjS9_iNS7_10__identityEEEvT0_PT3_T1_NS0_13GridEvenShareISK_EET2_T4_E12temp_storage+12];
	add.s32 	%r519, %r518, %r574;
	ld.shared.u32 	%r520, [_ZZN3cub18CUB_300001_SM_10006detail6reduce18DeviceReduceKernelINS2_10policy_hubIijN4cuda3std3__44plusIiEEE10Policy1000EN6thrust24THRUST_300001_SM_1000_NS10device_ptrIiEEjS9_iNS7_10__identityEEEvT0_PT3_T1_NS0_13GridEvenShareISK_EET2_T4_E12temp_storage+16];
	add.s32 	%r521, %r519, %r520;
	ld.shared.u32 	%r522, [_ZZN3cub18CUB_300001_SM_10006detail6reduce18DeviceReduceKernelINS2_10policy_hubIijN4cuda3std3__44plusIiEEE10Policy1000EN6thrust24THRUST_300001_SM_1000_NS10device_ptrIiEEjS9_iNS7_10__identityEEEvT0_PT3_T1_NS0_13GridEvenShareISK_EET2_T4_E12temp_storage+20];
	add.s32 	%r523, %r521, %r522;
	ld.shared.u32 	%r524, [_ZZN3cub18CUB_300001_SM_10006detail6reduce18DeviceReduceKernelINS2_10policy_hubIijN4cuda3std3__44plusIiEEE10Policy1000EN6thrust24THRUST_300001_SM_1000_NS10device_ptrIiEEjS9_iNS7_10__identityEEEvT0_PT3_T1_NS0_13GridEvenShareISK_EET2_T4_E12temp_storage+24];
	add.s32 	%r525, %r523, %r524;
	ld.shared.u32 	%r526, [_ZZN3cub18CUB_300001_SM_10006detail6reduce18DeviceReduceKernelINS2_10policy_hubIijN4cuda3std3__44plusIiEEE10Policy1000EN6thrust24THRUST_300001_SM_1000_NS10device_ptrIiEEjS9_iNS7_10__identityEEEvT0_PT3_T1_NS0_13GridEvenShareISK_EET2_T4_E12temp_storage+28];
	add.s32 	%r527, %r525, %r526;
	ld.shared.u32 	%r528, [_ZZN3cub18CUB_300001_SM_10006detail6reduce18DeviceReduceKernelINS2_10policy_hubIijN4cuda3std3__44plusIiEEE10Policy1000EN6thrust24THRUST_300001_SM_1000_NS10device_ptrIiEEjS9_iNS7_10__identityEEEvT0_PT3_T1_NS0_13GridEvenShareISK_EET2_T4_E12temp_storage+32];
	add.s32 	%r529, %r527, %r528;
	ld.shared.u32 	%r530, [_ZZN3cub18CUB_300001_SM_10006detail6reduce18DeviceReduceKernelINS2_10policy_hubIijN4cuda3std3__44plusIiEEE10Policy1000EN6thrust24THRUST_300001_SM_1000_NS10device_ptrIiEEjS9_iNS7_10__identityEEEvT0_PT3_T1_NS0_13GridEvenShareISK_EET2_T4_E12temp_storage+36];
	add.s32 	%r574, %r529, %r530;
	bra.uni 	$L__BB3_48;
$L__BB3_22:
	// begin inline asm
	mov.u32 %r420, %laneid;
	// end inline asm
	and.b32  	%r446, %r7, 992;
	add.s32 	%r447, %r446, 32;
	setp.gt.u32 	%p34, %r447, %r6;
	not.b32 	%r448, %r446;
	add.s32 	%r449, %r6, %r448;
	selp.b32 	%r444, %r449, 31, %p34;
	mov.b32 	%r423, 1;
	mov.b32 	%r445, -1;
	// begin inline asm
	shfl.sync.down.b32 %r421, %r550, %r423, %r444, %r445;
	// end inline asm
	setp.lt.s32 	%p35, %r420, %r444;
	selp.b32 	%r450, %r421, 0, %p35;
	add.s32 	%r427, %r450, %r550;
	mov.b32 	%r428, 2;
	// begin inline asm
	shfl.sync.down.b32 %r426, %r427, %r428, %r444, %r445;
	// end inline asm
	add.s32 	%r451, %r420, 2;
	setp.gt.s32 	%p36, %r451, %r444;
	selp.b32 	%r452, 0, %r426, %p36;
	add.s32 	%r432, %r427, %r452;
	mov.b32 	%r433, 4;
	// begin inline asm
	shfl.sync.down.b32 %r431, %r432, %r433, %r444, %r445;
	// end inline asm
	add.s32 	%r453, %r420, 4;
	setp.gt.s32 	%p37, %r453, %r444;
	selp.b32 	%r454, 0, %r431, %p37;
	add.s32 	%r437, %r432, %r454;
	mov.b32 	%r438, 8;
	// begin inline asm
	shfl.sync.down.b32 %r436, %r437, %r438, %r444, %r445;
	// end inline asm
	add.s32 	%r455, %r420, 8;
	setp.gt.s32 	%p38, %r455, %r444;
	selp.b32 	%r456, 0, %r436, %p38;
	add.s32 	%r442, %r437, %r456;
	mov.b32 	%r443, 16;
	// begin inline asm
	shfl.sync.down.b32 %r441, %r442, %r443, %r444, %r445;
	// end inline asm
	add.s32 	%r457, %r420, 16;
	setp.gt.s32 	%p39, %r457, %r444;
	selp.b32 	%r458, 0, %r441, %p39;
	add.s32 	%r574, %r442, %r458;
	setp.ne.s32 	%p40, %r420, 0;
	@%p40 bra 	$L__BB3_24;
	shr.u32 	%r459, %r7, 3;
	and.b32  	%r460, %r459, 124;
	mov.u32 	%r461, _ZZN3cub18CUB_300001_SM_10006detail6reduce18DeviceReduceKernelINS2_10policy_hubIijN4cuda3std3__44plusIiEEE10Policy1000EN6thrust24THRUST_300001_SM_1000_NS10device_ptrIiEEjS9_iNS7_10__identityEEEvT0_PT3_T1_NS0_13GridEvenShareISK_EET2_T4_E12temp_storage;
	add.s32 	%r462, %r461, %r460;
	st.shared.u32 	[%r462+8], %r574;
$L__BB3_24:
	bar.sync 	0;
	setp.ne.s32 	%p41, %r7, 0;
	@%p41 bra 	$L__BB3_48;
	setp.gt.u32 	%p42, %r6, 32;
	ld.shared.u32 	%r463, [_ZZN3cub18CUB_300001_SM_10006detail6reduce18DeviceReduceKernelINS2_10policy_hubIijN4cuda3std3__44plusIiEEE10Policy1000EN6thrust24THRUST_300001_SM_1000_NS10device_ptrIiEEjS9_iNS7_10__identityEEEvT0_PT3_T1_NS0_13GridEvenShareISK_EET2_T4_E12temp_storage+12];
	selp.b32 	%r464, %r463, 0, %p42;
	add.s32 	%r465, %r464, %r574;
	setp.gt.u32 	%p43, %r6, 64;
	ld.shared.u32 	%r466, [_ZZN3cub18CUB_300001_SM_10006detail6reduce18DeviceReduceKernelINS2_10policy_hubIijN4cuda3std3__44plusIiEEE10Policy1000EN6thrust24THRUST_300001_SM_1000_NS10device_ptrIiEEjS9_iNS7_10__identityEEEvT0_PT3_T1_NS0_13GridEvenShareISK_EET2_T4_E12temp_storage+16];
	selp.b32 	%r467, %r466, 0, %p43;
	add.s32 	%r468, %r465, %r467;
	setp.gt.u32 	%p44, %r6, 96;
	ld.shared.u32 	%r469, [_ZZN3cub18CUB_300001_SM_10006detail6reduce18DeviceReduceKernelINS2_10policy_hubIijN4cuda3std3__44plusIiEEE10Policy1000EN6thrust24THRUST_300001_SM_1000_NS10device_ptrIiEEjS9_iNS7_10__identityEEEvT0_PT3_T1_NS0_13GridEvenShareISK_EET2_T4_E12temp_storage+20];
	selp.b32 	%r470, %r469, 0, %p44;
	add.s32 	%r471, %r468, %r470;
	setp.gt.u32 	%p45, %r6, 128;
	ld.shared.u32 	%r472, [_ZZN3cub18CUB_300001_SM_10006detail6reduce18DeviceReduceKernelINS2_10policy_hubIijN4cuda3std3__44plusIiEEE10Policy1000EN6thrust24THRUST_300001_SM_1000_NS10device_ptrIiEEjS9_iNS7_10__identityEEEvT0_PT3_T1_NS0_13GridEvenShareISK_EET2_T4_E12temp_storage+24];
	selp.b32 	%r473, %r472, 0, %p45;
	add.s32 	%r474, %r471, %r473;
	setp.gt.u32 	%p46, %r6, 160;
	ld.shared.u32 	%r475, [_ZZN3cub18CUB_300001_SM_10006detail6reduce18DeviceReduceKernelINS2_10policy_hubIijN4cuda3std3__44plusIiEEE10Policy1000EN6thrust24THRUST_300001_SM_1000_NS10device_ptrIiEEjS9_iNS7_10__identityEEEvT0_PT3_T1_NS0_13GridEvenShareISK_EET2_T4_E12temp_storage+28];
	selp.b32 	%r476, %r475, 0, %p46;
	add.s32 	%r477, %r474, %r476;
	setp.gt.u32 	%p47, %r6, 192;
	ld.shared.u32 	%r478, [_ZZN3cub18CUB_300001_SM_10006detail6reduce18DeviceReduceKernelINS2_10policy_hubIijN4cuda3std3__44plusIiEEE10Policy1000EN6thrust24THRUST_300001_SM_1000_NS10device_ptrIiEEjS9_iNS7_10__identityEEEvT0_PT3_T1_NS0_13GridEvenShareISK_EET2_T4_E12temp_storage+32];
	selp.b32 	%r479, %r478, 0, %p47;
	add.s32 	%r480, %r477, %r479;
	setp.gt.u32 	%p48, %r6, 224;
	ld.shared.u32 	%r481, [_ZZN3cub18CUB_300001_SM_10006detail6reduce18DeviceReduceKernelINS2_10policy_hubIijN4cuda3std3__44plusIiEEE10Policy1000EN6thrust24THRUST_300001_SM_1000_NS10device_ptrIiEEjS9_iNS7_10__identityEEEvT0_PT3_T1_NS0_13GridEvenShareISK_EET2_T4_E12temp_storage+36];
	selp.b32 	%r482, %r481, 0, %p48;
	add.s32 	%r574, %r480, %r482;
	bra.uni 	$L__BB3_48;
$L__BB3_26:
	mov.u32 	%r54, %tid.x;
	add.s32 	%r110, %r54, %r556;
	mul.wide.u32 	%rd4, %r110, 4;
	add.s64 	%rd5, %rd1, %rd4;
	ld.global.u32 	%r111, [%rd5];
	ld.global.u32 	%r112, [%rd5+1024];
	ld.global.u32 	%r113, [%rd5+2048];
	ld.global.u32 	%r114, [%rd5+3072];
	ld.global.u32 	%r115, [%rd5+4096];
	ld.global.u32 	%r116, [%rd5+5120];
	ld.global.u32 	%r117, [%rd5+6144];
	ld.global.u32 	%r118, [%rd5+7168];
	ld.global.u32 	%r119, [%rd5+8192];
	ld.global.u32 	%r120, [%rd5+9216];
	ld.global.u32 	%r121, [%rd5+10240];
	ld.global.u32 	%r122, [%rd5+11264];
	ld.global.u32 	%r123, [%rd5+12288];
	ld.global.u32 	%r124, [%rd5+13312];
	ld.global.u32 	%r125, [%rd5+14336];
	ld.global.u32 	%r126, [%rd5+15360];
	add.s32 	%r127, %r112, %r111;
	add.s32 	%r128, %r113, %r127;
	add.s32 	%r129, %r114, %r128;
	add.s32 	%r130, %r115, %r129;
	add.s32 	%r131, %r116, %r130;
	add.s32 	%r132, %r117, %r131;
	add.s32 	%r133, %r118, %r132;
	add.s32 	%r134, %r119, %r133;
	add.s32 	%r135, %r120, %r134;
	add.s32 	%r136, %r121, %r135;
	add.s32 	%r137, %r122, %r136;
	add.s32 	%r138, %r123, %r137;
	add.s32 	%r139, %r124, %r138;
	add.s32 	%r140, %r125, %r139;
	add.s32 	%r573, %r126, %r140;
	setp.lt.u32 	%p2, %r6, %r4;
	@%p2 bra 	$L__BB3_44;
	add.s32 	%r56, %r4, %r556;
	not.b32 	%r142, %r54;
	add.s32 	%r143, %r142, %r1;
	sub.s32 	%r144, %r143, %r4;
	sub.s32 	%r552, %r144, %r556;
	add.s32 	%r145, %r56, %r54;
	add.s32 	%r551, %r145, 2048;
	mov.b32 	%r554, 0;
	mov.u32 	%r553, %r56;
$L__BB3_28:
	add.s32 	%r556, %r556, %r4;
	add.s32 	%r147, %r1, -4096;
	setp.gt.u32 	%p3, %r556, %r147;
	@%p3 bra 	$L__BB3_30;
	add.s32 	%r148, %r54, %r556;
	mul.wide.u32 	%rd6, %r148, 4;
	add.s64 	%rd7, %rd1, %rd6;
	ld.global.u32 	%r149, [%rd7];
	ld.global.u32 	%r150, [%rd7+1024];
	ld.global.u32 	%r151, [%rd7+2048];
	ld.global.u32 	%r152, [%rd7+3072];
	ld.global.u32 	%r153, [%rd7+4096];
	ld.global.u32 	%r154, [%rd7+5120];
	ld.global.u32 	%r155, [%rd7+6144];
	ld.global.u32 	%r156, [%rd7+7168];
	ld.global.u32 	%r157, [%rd7+8192];
	ld.global.u32 	%r158, [%rd7+9216];
	ld.global.u32 	%r159, [%rd7+10240];
	ld.global.u32 	%r160, [%rd7+11264];
	ld.global.u32 	%r161, [%rd7+12288];
	ld.global.u32 	%r162, [%rd7+13312];
	ld.global.u32 	%r163, [%rd7+14336];
	ld.global.u32 	%r164, [%rd7+15360];
	add.s32 	%r165, %r149, %r573;
	add.s32 	%r166, %r150, %r165;
	add.s32 	%r167, %r151, %r166;
	add.s32 	%r168, %r152, %r167;
	add.s32 	%r169, %r153, %r168;
	add.s32 	%r170, %r154, %r169;
	add.s32 	%r171, %r155, %r170;
	add.s32 	%r172, %r156, %r171;
	add.s32 	%r173, %r157, %r172;
	add.s32 	%r174, %r158, %r173;
	add.s32 	%r175, %r159, %r174;
	add.s32 	%r176, %r160, %r175;
	add.s32 	%r177, %r161, %r176;
	add.s32 	%r178, %r162, %r177;
	add.s32 	%r179, %r163, %r178;
	add.s32 	%r573, %r164, %r179;
	sub.s32 	%r180, %r1, %r556;
	setp.lt.u32 	%p4, %r180, %r4;
	add.s32 	%r554, %r554, 1;
	add.s32 	%r553, %r553, %r4;
	sub.s32 	%r552, %r552, %r4;
	add.s32 	%r551, %r551, %r4;
	@%p4 bra 	$L__BB3_44;
	bra.uni 	$L__BB3_28;
$L__BB3_30:
	setp.le.u32 	%p5, %r1, %r556;
	sub.s32 	%r182, %r1, %r556;
	setp.ge.s32 	%p6, %r54, %r182;
	or.pred  	%p7, %p5, %p6;
	@%p7 bra 	$L__BB3_44;
	not.b32 	%r185, %r54;
	add.s32 	%r186, %r1, %r185;
	sub.s32 	%r187, %r186, %r56;
	mul.lo.s32 	%r188, %r2, %r554;
	shl.b32 	%r189, %r188, 12;
	sub.s32 	%r190, %r187, %r189;
	shr.u32 	%r191, %r190, 8;
	add.s32 	%r71, %r191, 1;
	and.b32  	%r72, %r71, 15;
	setp.lt.u32 	%p8, %r190, 3840;
	mov.u32 	%r565, %r54;
	@%p8 bra 	$L__BB3_35;
	or.b32  	%r559, %r54, 2048;
	shr.u32 	%r192, %r552, 8;
	add.s32 	%r193, %r192, 1;
	and.b32  	%r194, %r193, 33554416;
	neg.s32 	%r557, %r194;
$L__BB3_33:
	.pragma "nounroll";
	add.s32 	%r195, %r551, -2048;
	mul.wide.u32 	%rd8, %r195, 4;
	add.s64 	%rd9, %rd1, %rd8;
	ld.global.u32 	%r196, [%rd9];
	add.s32 	%r197, %r196, %r573;
	add.s32 	%r198, %r551, -1792;
	mul.wide.u32 	%rd10, %r198, 4;
	add.s64 	%rd11, %rd1, %rd10;
	ld.global.u32 	%r199, [%rd11];
	add.s32 	%r200, %r199, %r197;
	add.s32 	%r201, %r551, -1536;
	mul.wide.u32 	%rd12, %r201, 4;
	add.s64 	%rd13, %rd1, %rd12;
	ld.global.u32 	%r202, [%rd13];
	add.s32 	%r203, %r202, %r200;
	add.s32 	%r204, %r551, -1280;
	mul.wide.u32 	%rd14, %r204, 4;
	add.s64 	%rd15, %rd1, %rd14;
	ld.global.u32 	%r205, [%rd15];
	add.s32 	%r206, %r205, %r203;
	add.s32 	%r207, %r551, -1024;
	mul.wide.u32 	%rd16, %r207, 4;
	add.s64 	%rd17, %rd1, %rd16;
	ld.global.u32 	%r208, [%rd17];
	add.s32 	%r209, %r208, %r206;
	add.s32 	%r210, %r551, -768;
	mul.wide.u32 	%rd18, %r210, 4;
	add.s64 	%rd19, %rd1, %rd18;
	ld.global.u32 	%r211, [%rd19];
	add.s32 	%r212, %r211, %r209;
	add.s32 	%r213, %r551, -512;
	mul.wide.u32 	%rd20, %r213, 4;
	add.s64 	%rd21, %rd1, %rd20;
	ld.global.u32 	%r214, [%rd21];
	add.s32 	%r215, %r214, %r212;
	add.s32 	%r216, %r551, 1792;
	add.s32 	%r217, %r551, -256;
	mul.wide.u32 	%rd22, %r217, 4;
	add.s64 	%rd23, %rd1, %rd22;
	ld.global.u32 	%r218, [%rd23];
	add.s32 	%r219, %r218, %r215;
	mul.wide.u32 	%rd24, %r551, 4;
	add.s64 	%rd25, %rd1, %rd24;
	ld.global.u32 	%r220, [%rd25];
	add.s32 	%r221, %r220, %r219;
	add.s32 	%r222, %r551, 256;
	mul.wide.u32 	%rd26, %r222, 4;
	add.s64 	%rd27, %rd1, %rd26;
	ld.global.u32 	%r223, [%rd27];
	add.s32 	%r224, %r223, %r221;
	add.s32 	%r225, %r551, 512;
	mul.wide.u32 	%rd28, %r225, 4;
	add.s64 	%rd29, %rd1, %rd28;
	ld.global.u32 	%r226, [%rd29];
	add.s32 	%r227, %r226, %r224;
	add.s32 	%r228, %r551, 768;
	mul.wide.u32 	%rd30, %r228, 4;
	add.s64 	%rd31, %rd1, %rd30;
	ld.global.u32 	%r229, [%rd31];
	add.s32 	%r230, %r229, %r227;
	add.s32 	%r231, %r551, 1024;
	mul.wide.u32 	%rd32, %r231, 4;
	add.s64 	%rd33, %rd1, %rd32;
	ld.global.u32 	%r232, [%rd33];
	add.s32 	%r233, %r232, %r230;
	add.s32 	%r234, %r551, 1280;
	mul.wide.u32 	%rd34, %r234, 4;
	add.s64 	%rd35, %rd1, %rd34;
	ld.global.u32 	%r235, [%rd35];
	add.s32 	%r236, %r235, %r233;
	add.s32 	%r237, %r551, 1536;
	mul.wide.u32 	%rd36, %r237, 4;
	add.s64 	%rd37, %rd1, %rd36;
	ld.global.u32 	%r238, [%rd37];
	add.s32 	%r239, %r238, %r236;
	mul.wide.u32 	%rd38, %r216, 4;
	add.s64 	%rd39, %rd1, %rd38;
	ld.global.u32 	%r240, [%rd39];
	add.s32 	%r573, %r240, %r239;
	add.s32 	%r559, %r559, 4096;
	add.s32 	%r551, %r551, 4096;
	add.s32 	%r557, %r557, 16;
	setp.ne.s32 	%p9, %r557, 0;
	@%p9 bra 	$L__BB3_33;
	add.s32 	%r565, %r559, -2048;
$L__BB3_35:
	setp.eq.s32 	%p10, %r72, 0;
	@%p10 bra 	$L__BB3_44;
	and.b32  	%r87, %r71, 7;
	setp.lt.u32 	%p11, %r72, 8;
	@%p11 bra 	$L__BB3_38;
	add.s32 	%r242, %r565, %r556;
	mul.wide.u32 	%rd40, %r242, 4;
	add.s64 	%rd41, %rd1, %rd40;
	ld.global.u32 	%r243, [%rd41];
	add.s32 	%r244, %r243, %r573;
	add.s32 	%r245, %r242, 256;
	mul.wide.u32 	%rd42, %r245, 4;
	add.s64 	%rd43, %rd1, %rd42;
	ld.global.u32 	%r246, [%rd43];
	add.s32 	%r247, %r246, %r244;
	add.s32 	%r248, %r242, 512;
	mul.wide.u32 	%rd44, %r248, 4;
	add.s64 	%rd45, %rd1, %rd44;
	ld.global.u32 	%r249, [%rd45];
	add.s32 	%r250, %r249, %r247;
	add.s32 	%r251, %r242, 768;
	mul.wide.u32 	%rd46, %r251, 4;
	add.s64 	%rd47, %rd1, %rd46;
	ld.global.u32 	%r252, [%rd47];
	add.s32 	%r253, %r252, %r250;
	add.s32 	%r254, %r242, 1024;
	mul.wide.u32 	%rd48, %r254, 4;
	add.s64 	%rd49, %rd1, %rd48;
	ld.global.u32 	%r255, [%rd49];
	add.s32 	%r256, %r255, %r253;
	add.s32 	%r257, %r242, 1280;
	mul.wide.u32 	%rd50, %r257, 4;
	add.s64 	%rd51, %rd1, %rd50;
	ld.global.u32 	%r258, [%rd51];
	add.s32 	%r259, %r258, %r256;
	add.s32 	%r260, %r242, 1536;
	mul.wide.u32 	%rd52, %r260, 4;
	add.s64 	%rd53, %rd1, %rd52;
	ld.global.u32 	%r261, [%rd53];
	add.s32 	%r262, %r261, %r259;
	add.s32 	%r263, %r242, 1792;
	mul.wide.u32 	%rd54, %r263, 4;
	add.s64 	%rd55, %rd1, %rd54;
	ld.global.u32 	%r264, [%rd55];
	add.s32 	%r573, %r264, %r262;
	add.s32 	%r565, %r565, 2048;
$L__BB3_38:
	setp.eq.s32 	%p12, %r87, 0;
	@%p12 bra 	$L__BB3_44;
	setp.lt.u32 	%p13, %r87, 4;
	@%p13 bra 	$L__BB3_41;
	add.s32 	%r266, %r565, %r556;
	mul.wide.u32 	%rd56, %r266, 4;
	add.s64 	%rd57, %rd1, %rd56;
	ld.global.u32 	%r267, [%rd57];
	add.s32 	%r268, %r267, %r573;
	add.s32 	%r269, %r266, 256;
	mul.wide.u32 	%rd58, %r269, 4;
	add.s64 	%rd59, %rd1, %rd58;
	ld.global.u32 	%r270, [%rd59];
	add.s32 	%r271, %r270, %r268;
	add.s32 	%r272, %r266, 512;
	mul.wide.u32 	%rd60, %r272, 4;
	add.s64 	%rd61, %rd1, %rd60;
	ld.global.u32 	%r273, [%rd61];
	add.s32 	%r274, %r273, %r271;
	add.s32 	%r275, %r266, 768;
	mul.wide.u32 	%rd62, %r275, 4;
	add.s64 	%rd63, %rd1, %rd62;
	ld.global.u32 	%r276, [%rd63];
	add.s32 	%r573, %r276, %r274;
	add.s32 	%r565, %r565, 1024;
$L__BB3_41:
	and.b32  	%r277, %r71, 3;
	setp.eq.s32 	%p14, %r277, 0;
	@%p14 bra 	$L__BB3_44;
	add.s32 	%r571, %r565, %r553;
	cvt.u16.u32 	%rs1, %r552;
	shr.u16 	%rs2, %rs1, 8;
	add.s16 	%rs3, %rs2, 1;
	cvt.u32.u16 	%r278, %rs3;
	and.b32  	%r279, %r278, 3;
	neg.s32 	%r570, %r279;
$L__BB3_43:
	.pragma "nounroll";
	mul.wide.u32 	%rd64, %r571, 4;
	add.s64 	%rd65, %rd1, %rd64;
	ld.global.u32 	%r280, [%rd65];
	add.s32 	%r573, %r280, %r573;
	add.s32 	%r571, %r571, 256;
	add.s32 	%r570, %r570, 1;
	setp.ne.s32 	%p15, %r570, 0;
	@%p15 bra 	$L__BB3_43;
$L__BB3_44:
	// begin inline asm
	mov.u32 %r281, %laneid;
	// end inline asm
	mov.b32 	%r284, 1;
	mov.b32 	%r305, 31;
	mov.b32 	%r306, -1;
	// begin inline asm
	shfl.sync.down.b32 %r282, %r573, %r284, %r305, %r306;
	// end inline asm
	setp.gt.s32 	%p16, %r281, 30;
	selp.b32 	%r307, 0, %r282, %p16;
	add.s32 	%r288, %r307, %r573;
	mov.b32 	%r289, 2;
	// begin inline asm
	shfl.sync.down.b32 %r287, %r288, %r289, %r305, %r306;
	// end inline asm
	setp.gt.s32 	%p17, %r281, 29;
	selp.b32 	%r308, 0, %r287, %p17;
	add.s32 	%r293, %r288, %r308;
	mov.b32 	%r294, 4;
	// begin inline asm
	shfl.sync.down.b32 %r292, %r293, %r294, %r305, %r306;
	// end inline asm
	setp.gt.s32 	%p18, %r281, 27;
	selp.b32 	%r309, 0, %r292, %p18;
	add.s32 	%r298, %r293, %r309;
	mov.b32 	%r299, 8;
	// begin inline asm
	shfl.sync.down.b32 %r297, %r298, %r299, %r305, %r306;
	// end inline asm
	setp.gt.s32 	%p19, %r281, 23;
	selp.b32 	%r310, 0, %r297, %p19;
	add.s32 	%r303, %r298, %r310;
	mov.b32 	%r304, 16;
	// begin inline asm
	shfl.sync.down.b32 %r302, %r303, %r304, %r305, %r306;
	// end inline asm
	setp.gt.s32 	%p20, %r281, 15;
	selp.b32 	%r311, 0, %r302, %p20;
	add.s32 	%r574, %r303, %r311;
	setp.ne.s32 	%p21, %r281, 0;
	@%p21 bra 	$L__BB3_46;
	shr.u32 	%r312, %r54, 3;
	and.b32  	%r313, %r312, 124;
	mov.u32 	%r314, _ZZN3cub18CUB_300001_SM_10006detail6reduce18DeviceReduceKernelINS2_10policy_hubIijN4cuda3std3__44plusIiEEE10Policy1000EN6thrust24THRUST_300001_SM_1000_NS10device_ptrIiEEjS9_iNS7_10__identityEEEvT0_PT3_T1_NS0_13GridEvenShareISK_EET2_T4_E12temp_storage;
	add.s32 	%r315, %r314, %r313;
	st.shared.u32 	[%r315+8], %r574;
$L__BB3_46:
	bar.sync 	0;
	setp.ne.s32 	%p22, %r54, 0;
	@%p22 bra 	$L__BB3_48;
	ld.shared.u32 	%r316, [_ZZN3cub18CUB_300001_SM_10006detail6reduce18DeviceReduceKernelINS2_10policy_hubIijN4cuda3std3__44plusIiEEE10Policy1000EN6thrust24THRUST_300001_SM_1000_NS10device_ptrIiEEjS9_iNS7_10__identityEEEvT0_PT3_T1_NS0_13GridEvenShareISK_EET2_T4_E12temp_storage+12];
	add.s32 	%r317, %r316, %r574;
	ld.shared.u32 	%r318, [_ZZN3cub18CUB_300001_SM_10006detail6reduce18DeviceReduceKernelINS2_10policy_hubIijN4cuda3std3__44plusIiEEE10Policy1000EN6thrust24THRUST_300001_SM_1000_NS10device_ptrIiEEjS9_iNS7_10__identityEEEvT0_PT3_T1_NS0_13GridEvenShareISK_EET2_T4_E12temp_storage+16];
	add.s32 	%r319, %r317, %r318;
	ld.shared.u32 	%r320, [_ZZN3cub18CUB_300001_SM_10006detail6reduce18DeviceReduceKernelINS2_10policy_hubIijN4cuda3std3__44plusIiEEE10Policy1000EN6thrust24THRUST_300001_SM_1000_NS10device_ptrIiEEjS9_iNS7_10__identityEEEvT0_PT3_T1_NS0_13GridEvenShareISK_EET2_T4_E12temp_storage+20];
	add.s32 	%r321, %r319, %r320;
	ld.shared.u32 	%r322, [_ZZN3cub18CUB_300001_SM_10006detail6reduce18DeviceReduceKernelINS2_10policy_hubIijN4cuda3std3__44plusIiEEE10Policy1000EN6thrust24THRUST_300001_SM_1000_NS10device_ptrIiEEjS9_iNS7_10__identityEEEvT0_PT3_T1_NS0_13GridEvenShareISK_EET2_T4_E12temp_storage+24];
	add.s32 	%r323, %r321, %r322;
	ld.shared.u32 	%r324, [_ZZN3cub18CUB_300001_SM_10006detail6reduce18DeviceReduceKernelINS2_10policy_hubIijN4cuda3std3__44plusIiEEE10Policy1000EN6thrust24THRUST_300001_SM_1000_NS10device_ptrIiEEjS9_iNS7_10__identityEEEvT0_PT3_T1_NS0_13GridEvenShareISK_EET2_T4_E12temp_storage+28];
	add.s32 	%r325, %r323, %r324;
	ld.shared.u32 	%r326, [_ZZN3cub18CUB_300001_SM_10006detail6reduce18DeviceReduceKernelINS2_10policy_hubIijN4cuda3std3__44plusIiEEE10Policy1000EN6thrust24THRUST_300001_SM_1000_NS10device_ptrIiEEjS9_iNS7_10__identityEEEvT0_PT3_T1_NS0_13GridEvenShareISK_EET2_T4_E12temp_storage+32];
	add.s32 	%r327, %r325, %r326;
	ld.shared.u32 	%r328, [_ZZN3cub18CUB_300001_SM_10006detail6reduce18DeviceReduceKernelINS2_10policy_hubIijN4cuda3std3__44plusIiEEE10Policy1000EN6thrust24THRUST_300001_SM_1000_NS10device_ptrIiEEjS9_iNS7_10__identityEEEvT0_PT3_T1_NS0_13GridEvenShareISK_EET2_T4_E12temp_storage+36];
	add.s32 	%r574, %r327, %r328;
$L__BB3_48:
	mov.u32 	%r531, %tid.x;
	setp.ne.s32 	%p56, %r531, 0;
	@%p56 bra 	$L__BB3_50;
	ld.param.u64 	%rd129, [_ZN3cub18CUB_300001_SM_10006detail6reduce18DeviceReduceKernelINS2_10policy_hubIijN4cuda3std3__44plusIiEEE10Policy1000EN6thrust24THRUST_300001_SM_1000_NS10device_ptrIiEEjS9_iNS7_10__identityEEEvT0_PT3_T1_NS0_13GridEvenShareISK_EET2_T4__param_1];
	cvta.to.global.u64 	%rd126, %rd129;
	mul.wide.u32 	%rd127, %r3, 4;
	add.s64 	%rd128, %rd126, %rd127;
	st.global.u32 	[%rd128], %r574;
$L__BB3_50:
	ret;

}
	// .globl	_ZN3cub18CUB_300001_SM_10006detail6reduce28DeviceReduceSingleTileKernelINS2_10policy_hubIijN4cuda3std3__44plusIiEEE10Policy1000EPiSC_iS9_iiNS7_10__identityEEEvT0_T1_T2_T3_T4_T6_
.visible .entry _ZN3cub18CUB_300001_SM_10006detail6reduce28DeviceReduceSingleTileKernelINS2_10policy_hubIijN4cuda3std3__44plusIiEEE10Policy1000EPiSC_iS9_iiNS7_10__identityEEEvT0_T1_T2_T3_T4_T6_(
	.param .u64 .ptr .align 1 _ZN3cub18CUB_300001_SM_10006detail6reduce28DeviceReduceSingleTileKernelINS2_10policy_hubIijN4cuda3std3__44plusIiEEE10Policy1000EPiSC_iS9_iiNS7_10__identityEEEvT0_T1_T2_T3_T4_T6__param_0,
	.param .u64 .ptr .align 1 _ZN3cub18CUB_300001_SM_10006detail6reduce28DeviceReduceSingleTileKernelINS2_10policy_hubIijN4cuda3std3__44plusIiEEE10Policy1000EPiSC_iS9_iiNS7_10__identityEEEvT0_T1_T2_T3_T4_T6__param_1,
	.param .u32 _ZN3cub18CUB_300001_SM_10006detail6reduce28DeviceReduceSingleTileKernelINS2_10policy_hubIijN4cuda3std3__44plusIiEEE10Policy1000EPiSC_iS9_iiNS7_10__identityEEEvT0_T1_T2_T3_T4_T6__param_2,
	.param .align 1 .b8 _ZN3cub18CUB_300001_SM_10006detail6reduce28DeviceReduceSingleTileKernelINS2_10policy_hubIijN4cuda3std3__44plusIiEEE10Policy1000EPiSC_iS9_iiNS7_10__identityEEEvT0_T1_T2_T3_T4_T6__param_3[1],
	.param .u32 _ZN3cub18CUB_300001_SM_10006detail6reduce28DeviceReduceSingleTileKernelINS2_10policy_hubIijN4cuda3std3__44plusIiEEE10Policy1000EPiSC_iS9_iiNS7_10__identityEEEvT0_T1_T2_T3_T4_T6__param_4,
	.param .align 1 .b8 _ZN3cub18CUB_300001_SM_10006detail6reduce28DeviceReduceSingleTileKernelINS2_10policy_hubIijN4cuda3std3__44plusIiEEE10Policy1000EPiSC_iS9_iiNS7_10__identityEEEvT0_T1_T2_T3_T4_T6__param_5[1]
)
.maxntid 256
.minnctapersm 1
{
	.reg .pred 	%p<97>;
	.reg .b32 	%r<687>;
	.reg .b64 	%rd<125>;
	// demoted variable
	.shared .align 4 .b8 _ZZN3cub18CUB_300001_SM_10006detail6reduce28DeviceReduceSingleTileKernelINS2_10policy_hubIijN4cuda3std3__44plusIiEEE10Policy1000EPiSC_iS9_iiNS7_10__identityEEEvT0_T1_T2_T3_T4_T6_E12temp_storage[44];
	ld.param.u64 	%rd16, [_ZN3cub18CUB_300001_SM_10006detail6reduce28DeviceReduceSingleTileKernelINS2_10policy_hubIijN4cuda3std3__44plusIiEEE10Policy1000EPiSC_iS9_iiNS7_10__identityEEEvT0_T1_T2_T3_T4_T6__param_0];
	ld.param.u64 	%rd17, [_ZN3cub18CUB_300001_SM_10006detail6reduce28DeviceReduceSingleTileKernelINS2_10policy_hubIijN4cuda3std3__44plusIiEEE10Policy1000EPiSC_iS9_iiNS7_10__identityEEEvT0_T1_T2_T3_T4_T6__param_1];
	ld.param.u32 	%r120, [_ZN3cub18CUB_300001_SM_10006detail6reduce28DeviceReduceSingleTileKernelINS2_10policy_hubIijN4cuda3std3__44plusIiEEE10Policy1000EPiSC_iS9_iiNS7_10__identityEEEvT0_T1_T2_T3_T4_T6__param_2];
	ld.param.u32 	%r121, [_ZN3cub18CUB_300001_SM_10006detail6reduce28DeviceReduceSingleTileKernelINS2_10policy_hubIijN4cuda3std3__44plusIiEEE10Policy1000EPiSC_iS9_iiNS7_10__identityEEEvT0_T1_T2_T3_T4_T6__param_4];
	cvta.to.global.u64 	%rd1, %rd17;
	setp.ne.s32 	%p1, %r120, 0;
	@%p1 bra 	$L__BB4_3;
	mov.u32 	%r633, %tid.x;
	setp.ne.s32 	%p96, %r633, 0;
	@%p96 bra 	$L__BB4_74;
	st.global.u32 	[%rd1], %r121;
	bra.uni 	$L__BB4_74;
$L__BB4_3:
	and.b64  	%rd18, %rd16, 15;
	setp.ne.s64 	%p2, %rd18, 0;
	@%p2 bra 	$L__BB4_38;
	setp.gt.s32 	%p49, %r120, 4095;
	@%p49 bra 	$L__BB4_22;
	mov.u32 	%r1, %tid.x;
	setp.ge.s32 	%p66, %r1, %r120;
	mov.b32 	%r644, 0;
	mov.u32 	%r639, %r1;
	@%p66 bra 	$L__BB4_7;
	mul.wide.u32 	%rd113, %r1, 4;
	add.s64 	%rd112, %rd16, %rd113;
	// begin inline asm
	ld.global.nc.u32 %r644, [%rd112];
	// end inline asm
	add.s32 	%r639, %r1, 256;
$L__BB4_7:
	setp.ge.s32 	%p67, %r639, %r120;
	@%p67 bra 	$L__BB4_13;
	not.b32 	%r507, %r639;
	add.s32 	%r6, %r120, %r507;
	and.b32  	%r508, %r6, 768;
	setp.eq.s32 	%p68, %r508, 768;
	@%p68 bra 	$L__BB4_11;
	mul.wide.u32 	%rd114, %r639, 4;
	add.s64 	%rd121, %rd16, %rd114;
	shr.u32 	%r509, %r6, 8;
	add.s32 	%r510, %r509, 1;
	and.b32  	%r511, %r510, 3;
	neg.s32 	%r636, %r511;
$L__BB4_10:
	.pragma "nounroll";
	// begin inline asm
	ld.global.nc.u32 %r512, [%rd121];
	// end inline asm
	add.s32 	%r644, %r512, %r644;
	add.s32 	%r639, %r639, 256;
	add.s64 	%rd121, %rd121, 1024;
	add.s32 	%r636, %r636, 1;
	setp.ne.s32 	%p69, %r636, 0;
	@%p69 bra 	$L__BB4_10;
$L__BB4_11:
	setp.lt.u32 	%p70, %r6, 768;
	@%p70 bra 	$L__BB4_13;
$L__BB4_12:
	mul.wide.s32 	%rd120, %r639, 4;
	add.s64 	%rd116, %rd16, %rd120;
	// begin inline asm
	ld.global.nc.u32 %r513, [%rd116];
	// end inline asm
	add.s32 	%r517, %r513, %r644;
	add.s64 	%rd117, %rd116, 1024;
	// begin inline asm
	ld.global.nc.u32 %r514, [%rd117];
	// end inline asm
	add.s32 	%r518, %r514, %r517;
	add.s64 	%rd118, %rd116, 2048;
	// begin inline asm
	ld.global.nc.u32 %r515, [%rd118];
	// end inline asm
	add.s32 	%r519, %r515, %r518;
	add.s64 	%rd119, %rd116, 3072;
	// begin inline asm
	ld.global.nc.u32 %r516, [%rd119];
	// end inline asm
	add.s32 	%r644, %r516, %r519;
	add.s32 	%r639, %r639, 1024;
	setp.lt.s32 	%p71, %r639, %r120;
	@%p71 bra 	$L__BB4_12;
$L__BB4_13:
	setp.lt.s32 	%p72, %r120, 256;
	@%p72 bra 	$L__BB4_18;
	// begin inline asm
	mov.u32 %r583, %laneid;
	// end inline asm
	mov.b32 	%r586, 1;
	mov.b32 	%r607, 31;
	mov.b32 	%r608, -1;
	// begin inline asm
	shfl.sync.down.b32 %r584, %r644, %r586, %r607, %r608;
	// end inline asm
	setp.gt.s32 	%p88, %r583, 30;
	selp.b32 	%r609, 0, %r584, %p88;
	add.s32 	%r590, %r609, %r644;
	mov.b32 	%r591, 2;
	// begin inline asm
	shfl.sync.down.b32 %r589, %r590, %r591, %r607, %r608;
	// end inline asm
	setp.gt.s32 	%p89, %r583, 29;
	selp.b32 	%r610, 0, %r589, %p89;
	add.s32 	%r595, %r590, %r610;
	mov.b32 	%r596, 4;
	// begin inline asm
	shfl.sync.down.b32 %r594, %r595, %r596, %r607, %r608;
	// end inline asm
	setp.gt.s32 	%p90, %r583, 27;
	selp.b32 	%r611, 0, %r594, %p90;
	add.s32 	%r600, %r595, %r611;
	mov.b32 	%r601, 8;
	// begin inline asm
	shfl.sync.down.b32 %r599, %r600, %r601, %r607, %r608;
	// end inline asm
	setp.gt.s32 	%p91, %r583, 23;
	selp.b32 	%r612, 0, %r599, %p91;
	add.s32 	%r605, %r600, %r612;
	mov.b32 	%r606, 16;
	// begin inline asm
	shfl.sync.down.b32 %r604, %r605, %r606, %r607, %r608;
	// end inline asm
	setp.gt.s32 	%p92, %r583, 15;
	selp.b32 	%r613, 0, %r604, %p92;
	add.s32 	%r686, %r605, %r613;
	setp.ne.s32 	%p93, %r583, 0;
	@%p93 bra 	$L__BB4_16;
	shr.u32 	%r614, %r1, 3;
	and.b32  	%r615, %r614, 124;
	mov.u32 	%r616, _ZZN3cub18CUB_300001_SM_10006detail6reduce28DeviceReduceSingleTileKernelINS2_10policy_hubIijN4cuda3std3__44plusIiEEE10Policy1000EPiSC_iS9_iiNS7_10__identityEEEvT0_T1_T2_T3_T4_T6_E12temp_storage;
	add.s32 	%r617, %r616, %r615;
	st.shared.u32 	[%r617+8], %r686;
$L__BB4_16:
	bar.sync 	0;
	setp.ne.s32 	%p94, %r1, 0;
	@%p94 bra 	$L__BB4_72;
	ld.shared.u32 	%r618, [_ZZN3cub18CUB_300001_SM_10006detail6reduce28DeviceReduceSingleTileKernelINS2_10policy_hubIijN4cuda3std3__44plusIiEEE10Policy1000EPiSC_iS9_iiNS7_10__identityEEEvT0_T1_T2_T3_T4_T6_E12temp_storage+12];
	add.s32 	%r619, %r618, %r686;
	ld.shared.u32 	%r620, [_ZZN3cub18CUB_300001_SM_10006detail6reduce28DeviceReduceSingleTileKernelINS2_10policy_hubIijN4cuda3std3__44plusIiEEE10Policy1000EPiSC_iS9_iiNS7_10__identityEEEvT0_T1_T2_T3_T4_T6_E12temp_storage+16];
	add.s32 	%r621, %r619, %r620;
	ld.shared.u32 	%r622, [_ZZN3cub18CUB_300001_SM_10006detail6reduce28DeviceReduceSingleTileKernelINS2_10policy_hubIijN4cuda3std3__44plusIiEEE10Policy1000EPiSC_iS9_iiNS7_10__identityEEEvT0_T1_T2_T3_T4_T6_E12temp_storage+20];
	add.s32 	%r623, %r621, %r622;
	ld.shared.u32 	%r624, [_ZZN3cub18CUB_300001_SM_10006detail6reduce28DeviceReduceSingleTileKernelINS2_10policy_hubIijN4cuda3std3__44plusIiEEE10Policy1000EPiSC_iS9_iiNS7_10__identityEEEvT0_T1_T2_T3_T4_T6_E12temp_storage+24];
	add.s32 	%r625, %r623, %r624;
	ld.shared.u32 	%r626, [_ZZN3cub18CUB_300001_SM_10006detail6reduce28DeviceReduceSingleTileKernelINS2_10policy_hubIijN4cuda3std3__44plusIiEEE10Policy1000EPiSC_iS9_iiNS7_10__identityEEEvT0_T1_T2_T3_T4_T6_E12temp_storage+28];
	add.s32 	%r627, %r625, %r626;
	ld.shared.u32 	%r628, [_ZZN3cub18CUB_300001_SM_10006detail6reduce28DeviceReduceSingleTileKernelINS2_10policy_hubIijN4cuda3std3__44plusIiEEE10Policy1000EPiSC_iS9_iiNS7_10__identityEEEvT0_T1_T2_T3_T4_T6_E12temp_storage+32];
	add.s32 	%r629, %r627, %r628;
	ld.shared.u32 	%r630, [_ZZN3cub18CUB_300001_SM_10006detail6reduce28DeviceReduceSingleTileKernelINS2_10policy_hubIijN4cuda3std3__44plusIiEEE10Policy1000EPiSC_iS9_iiNS7_10__identityEEEvT0_T1_T2_T3_T4_T6_E12temp_storage+36];
	add.s32 	%r686, %r629, %r630;
	bra.uni 	$L__BB4_72;
$L__BB4_18:
	// begin inline asm
	mov.u32 %r520, %laneid;
	// end inline asm
	and.b32  	%r546, %r1, 992;
	add.s32 	%r547, %r546, 32;
	setp.gt.s32 	%p73, %r547, %r120;
	not.b32 	%r548, %r546;
	add.s32 	%r549, %r120, %r548;
	selp.b32 	%r544, %r549, 31, %p73;
	mov.b32 	%r523, 1;
	mov.b32 	%r545, -1;
	// begin inline asm
	shfl.sync.down.b32 %r521, %r644, %r523, %r544, %r545;
	// end inline asm
	setp.lt.s32 	%p74, %r520, %r544;
	selp.b32 	%r550, %r521, 0, %p74;
	add.s32 	%r527, %r550, %r644;
	mov.b32 	%r528, 2;
	// begin inline asm
	shfl.sync.down.b32 %r526, %r527, %r528, %r544, %r545;
	// end inline asm
	add.s32 	%r551, %r520, 2;
	setp.gt.s32 	%p75, %r551, %r544;
	selp.b32 	%r552, 0, %r526, %p75;
	add.s32 	%r532, %r527, %r552;
	mov.b32 	%r533, 4;
	// begin inline asm
	shfl.sync.down.b32 %r531, %r532, %r533, %r544, %r545;
	// end inline asm
	add.s32 	%r553, %r520, 4;
	setp.gt.s32 	%p76, %r553, %r544;
	selp.b32 	%r554, 0, %r531, %p76;
	add.s32 	%r537, %r532, %r554;
	mov.b32 	%r538, 8;
	// begin inline asm
	shfl.sync.down.b32 %r536, %r537, %r538, %r544, %r545;
	// end inline asm
	add.s32 	%r555, %r520, 8;
	setp.gt.s32 	%p77, %r555, %r544;
	selp.b32 	%r556, 0, %r536, %p77;
	add.s32 	%r542, %r537, %r556;
	mov.b32 	%r543, 16;
	// begin inline asm
	shfl.sync.down.b32 %r541, %r542, %r543, %r544, %r545;
	// end inline asm
	add.s32 	%r557, %r520, 16;
	setp.gt.s32 	%p78, %r557, %r544;
	selp.b32 	%r558, 0, %r541, %p78;
	add.s32 	%r686, %r542, %r558;
	setp.ne.s32 	%p79, %r520, 0;
	@%p79 bra 	$L__BB4_20;
	shr.u32 	%r559, %r1, 3;
	and.b32  	%r560, %r559, 124;
	mov.u32 	%r561, _ZZN3cub18CUB_300001_SM_10006detail6reduce28DeviceReduceSingleTileKernelINS2_10policy_hubIijN4cuda3std3__44plusIiEEE10Policy1000EPiSC_iS9_iiNS7_10__identityEEEvT0_T1_T2_T3_T4_T6_E12temp_storage;
	add.s32 	%r562, %r561, %r560;
	st.shared.u32 	[%r562+8], %r686;
$L__BB4_20:
	bar.sync 	0;
	setp.ne.s32 	%p80, %r1, 0;
	@%p80 bra 	$L__BB4_72;
	setp.gt.s32 	%p81, %r120, 32;
	ld.shared.u32 	%r563, [_ZZN3cub18CUB_300001_SM_10006detail6reduce28DeviceReduceSingleTileKernelINS2_10policy_hubIijN4cuda3std3__44plusIiEEE10Policy1000EPiSC_iS9_iiNS7_10__identityEEEvT0_T1_T2_T3_T4_T6_E12temp_storage+12];
	selp.b32 	%r564, %r563, 0, %p81;
	add.s32 	%r565, %r564, %r686;
	setp.gt.s32 	%p82, %r120, 64;
	ld.shared.u32 	%r566, [_ZZN3cub18CUB_300001_SM_10006detail6reduce28DeviceReduceSingleTileKernelINS2_10policy_hubIijN4cuda3std3__44plusIiEEE10Policy1000EPiSC_iS9_iiNS7_10__identityEEEvT0_T1_T2_T3_T4_T6_E12temp_storage+16];
	selp.b32 	%r567, %r566, 0, %p82;
	add.s32 	%r568, %r565, %r567;
	setp.gt.s32 	%p83, %r120, 96;
	ld.shared.u32 	%r569, [_ZZN3cub18CUB_300001_SM_10006detail6reduce28DeviceReduceSingleTileKernelINS2_10policy_hubIijN4cuda3std3__44plusIiEEE10Policy1000EPiSC_iS9_iiNS7_10__identityEEEvT0_T1_T2_T3_T4_T6_E12temp_storage+20];
	selp.b32 	%r570, %r569, 0, %p83;
	add.s32 	%r571, %r568, %r570;
	setp.gt.s32 	%p84, %r120, 128;
	ld.shared.u32 	%r572, [_ZZN3cub18CUB_300001_SM_10006detail6reduce28DeviceReduceSingleTileKernelINS2_10policy_hubIijN4cuda3std3__44plusIiEEE10Policy1000EPiSC_iS9_iiNS7_10__identityEEEvT0_T1_T2_T3_T4_T6_E12temp_storage+24];
	selp.b32 	%r573, %r572, 0, %p84;
	add.s32 	%r574, %r571, %r573;
	setp.gt.s32 	%p85, %r120, 160;
	ld.shared.u32 	%r575, [_ZZN3cub18CUB_300001_SM_10006detail6reduce28DeviceReduceSingleTileKernelINS2_10policy_hubIijN4cuda3std3__44plusIiEEE10Policy1000EPiSC_iS9_iiNS7_10__identityEEEvT0_T1_T2_T3_T4_T6_E12temp_storage+28];
	selp.b32 	%r576, %r575, 0, %p85;
	add.s32 	%r577, %r574, %r576;
	setp.gt.s32 	%p86, %r120, 192;
	ld.shared.u32 	%r578, [_ZZN3cub18CUB_300001_SM_10006detail6reduce28DeviceReduceSingleTileKernelINS2_10policy_hubIijN4cuda3std3__44plusIiEEE10Policy1000EPiSC_iS9_iiNS7_10__identityEEEvT0_T1_T2_T3_T4_T6_E12temp_storage+32];
	selp.b32 	%r579, %r578, 0, %p86;
	add.s32 	%r580, %r577, %r579;
	setp.gt.s32 	%p87, %r120, 224;
	ld.shared.u32 	%r581, [_ZZN3cub18CUB_300001_SM_10006detail6reduce28DeviceReduceSingleTileKernelINS2_10policy_hubIijN4cuda3std3__44plusIiEEE10Policy1000EPiSC_iS9_iiNS7_10__identityEEEvT0_T1_T2_T3_T4_T6_E12temp_storage+36];
	selp.b32 	%r582, %r581, 0, %p87;
	add.s32 	%r686, %r580, %r582;
	bra.uni 	$L__BB4_72;
$L__BB4_22:
	mov.u32 	%r26, %tid.x;
	shl.b32 	%r377, %r26, 2;
	mul.wide.u32 	%rd86, %r377, 4;
	add.s64 	%rd76, %rd16, %rd86;
	// begin inline asm
	ld.global.nc.v2.u64 {%rd74, %rd75}, [%rd76];
	// end inline asm
	mov.b64 	{%r378, %r379}, %rd75;
	mov.b64 	{%r380, %r381}, %rd74;
	add.s64 	%rd79, %rd76, 4096;
	// begin inline asm
	ld.global.nc.v2.u64 {%rd77, %rd78}, [%rd79];
	// end inline asm
	mov.b64 	{%r382, %r383}, %rd78;
	mov.b64 	{%r384, %r385}, %rd77;
	add.s64 	%rd82, %rd76, 8192;
	// begin inline asm
	ld.global.nc.v2.u64 {%rd80, %rd81}, [%rd82];
	// end inline asm
	mov.b64 	{%r386, %r387}, %rd81;
	mov.b64 	{%r388, %r389}, %rd80;
	add.s64 	%rd85, %rd76, 12288;
	// begin inline asm
	ld.global.nc.v2.u64 {%rd83, %rd84}, [%rd85];
	// end inline asm
	mov.b64 	{%r390, %r391}, %rd84;
	mov.b64 	{%r392, %r393}, %rd83;
	add.s32 	%r394, %r381, %r380;
	add.s32 	%r395, %r378, %r394;
	add.s32 	%r396, %r379, %r395;
	add.s32 	%r397, %r384, %r396;
	add.s32 	%r398, %r385, %r397;
	add.s32 	%r399, %r382, %r398;
	add.s32 	%r400, %r383, %r399;
	add.s32 	%r401, %r388, %r400;
	add.s32 	%r402, %r389, %r401;
	add.s32 	%r403, %r386, %r402;
	add.s32 	%r404, %r387, %r403;
	add.s32 	%r405, %r392, %r404;
	add.s32 	%r406, %r393, %r405;
	add.s32 	%r407, %r390, %r406;
	add.s32 	%r659, %r391, %r407;
	setp.lt.u32 	%p50, %r120, 8192;
	mov.b32 	%r648, 4096;
	@%p50 bra 	$L__BB4_26;
	add.s32 	%r28, %r120, -4096;
	mov.b32 	%r648, 4096;
$L__BB4_24:
	mul.wide.s32 	%rd99, %r648, 4;
	add.s64 	%rd89, %rd76, %rd99;
	// begin inline asm
	ld.global.nc.v2.u64 {%rd87, %rd88}, [%rd89];
	// end inline asm
	mov.b64 	{%r409, %r410}, %rd88;
	mov.b64 	{%r411, %r412}, %rd87;
	add.s64 	%rd92, %rd89, 4096;
	// begin inline asm
	ld.global.nc.v2.u64 {%rd90, %rd91}, [%rd92];
	// end inline asm
	mov.b64 	{%r413, %r414}, %rd91;
	mov.b64 	{%r415, %r416}, %rd90;
	add.s64 	%rd95, %rd89, 8192;
	// begin inline asm
	ld.global.nc.v2.u64 {%rd93, %rd94}, [%rd95];
	// end inline asm
	mov.b64 	{%r417, %r418}, %rd94;
	mov.b64 	{%r419, %r420}, %rd93;
	add.s64 	%rd98, %rd89, 12288;
	// begin inline asm
	ld.global.nc.v2.u64 {%rd96, %rd97}, [%rd98];
	// end inline asm
	mov.b64 	{%r421, %r422}, %rd97;
	mov.b64 	{%r423, %r424}, %rd96;
	add.s32 	%r425, %r411, %r659;
	add.s32 	%r426, %r412, %r425;
	add.s32 	%r427, %r409, %r426;
	add.s32 	%r428, %r410, %r427;
	add.s32 	%r429, %r415, %r428;
	add.s32 	%r430, %r416, %r429;
	add.s32 	%r431, %r413, %r430;
	add.s32 	%r432, %r414, %r431;
	add.s32 	%r433, %r419, %r432;
	add.s32 	%r434, %r420, %r433;
	add.s32 	%r435, %r417, %r434;
	add.s32 	%r436, %r418, %r435;
	add.s32 	%r437, %r423, %r436;
	add.s32 	%r438, %r424, %r437;
	add.s32 	%r439, %r421, %r438;
	add.s32 	%r659, %r422, %r439;
	sub.s32 	%r440, %r120, %r648;
	setp.lt.s32 	%p51, %r440, 4096;
	@%p51 bra 	$L__BB4_34;
	add.s32 	%r648, %r648, 4096;
	setp.le.s32 	%p52, %r648, %r28;
	@%p52 bra 	$L__BB4_24;
$L__BB4_26:
	setp.le.s32 	%p53, %r120, %r648;
	@%p53 bra 	$L__BB4_34;
	sub.s32 	%r35, %r120, %r648;
	setp.ge.s32 	%p54, %r26, %r35;
	@%p54 bra 	$L__BB4_34;
	not.b32 	%r442, %r26;
	add.s32 	%r443, %r120, %r442;
	sub.s32 	%r36, %r443, %r648;
	and.b32  	%r444, %r36, 768;
	setp.eq.s32 	%p55, %r444, 768;
	mov.u32 	%r653, %r26;
	@%p55 bra 	$L__BB4_31;
	add.s32 	%r650, %r26, %r648;
	shr.u32 	%r445, %r36, 8;
	add.s32 	%r446, %r445, 1;
	and.b32  	%r447, %r446, 3;
	neg.s32 	%r649, %r447;
	mov.u32 	%r653, %r26;
$L__BB4_30:
	.pragma "nounroll";
	mul.wide.u32 	%rd101, %r650, 4;
	add.s64 	%rd100, %rd16, %rd101;
	// begin inline asm
	ld.global.nc.u32 %r448, [%rd100];
	// end inline asm
	add.s32 	%r659, %r448, %r659;
	add.s32 	%r653, %r653, 256;
	add.s32 	%r650, %r650, 256;
	add.s32 	%r649, %r649, 1;
	setp.ne.s32 	%p56, %r649, 0;
	@%p56 bra 	$L__BB4_30;
$L__BB4_31:
	setp.lt.u32 	%p57, %r36, 768;
	@%p57 bra 	$L__BB4_34;
	cvt.u64.u32 	%rd102, %r653;
	cvt.u64.u32 	%rd103, %r648;
	add.s64 	%rd104, %rd102, %rd103;
	shl.b64 	%rd105, %rd104, 2;
	add.s64 	%rd106, %rd105, %rd16;
	add.s64 	%rd122, %rd106, 2048;
	add.s32 	%r656, %r653, %r648;
$L__BB4_33:
	mul.wide.u32 	%rd111, %r656, 4;
	add.s64 	%rd107, %rd16, %rd111;
	// begin inline asm
	ld.global.nc.u32 %r449, [%rd107];
	// end inline asm
	add.s32 	%r453, %r449, %r659;
	add.s64 	%rd108, %rd122, -1024;
	// begin inline asm
	ld.global.nc.u32 %r450, [%rd108];
	// end inline asm
	add.s32 	%r454, %r450, %r453;
	// begin inline asm
	ld.global.nc.u32 %r451, [%rd122];
	// end inline asm
	add.s32 	%r455, %r451, %r454;
	add.s64 	%rd110, %rd122, 1024;
	// begin inline asm
	ld.global.nc.u32 %r452, [%rd110];
	// end inline asm
	add.s32 	%r659, %r452, %r455;
	add.s32 	%r653, %r653, 1024;
	add.s64 	%rd122, %rd122, 4096;
	add.s32 	%r656, %r656, 1024;
	setp.lt.s32 	%p58, %r653, %r35;
	@%p58 bra 	$L__BB4_33;
$L__BB4_34:
	// begin inline asm
	mov.u32 %r456, %laneid;
	// end inline asm
	mov.b32 	%r459, 1;
	mov.b32 	%r480, 31;
	mov.b32 	%r481, -1;
	// begin inline asm
	shfl.sync.down.b32 %r457, %r659, %r459, %r480, %r481;
	// end inline asm
	setp.gt.s32 	%p59, %r456, 30;
	selp.b32 	%r482, 0, %r457, %p59;
	add.s32 	%r463, %r482, %r659;
	mov.b32 	%r464, 2;
	// begin inline asm
	shfl.sync.down.b32 %r462, %r463, %r464, %r480, %r481;
	// end inline asm
	setp.gt.s32 	%p60, %r456, 29;
	selp.b32 	%r483, 0, %r462, %p60;
	add.s32 	%r468, %r463, %r483;
	mov.b32 	%r469, 4;
	// begin inline asm
	shfl.sync.down.b32 %r467, %r468, %r469, %r480, %r481;
	// end inline asm
	setp.gt.s32 	%p61, %r456, 27;
	selp.b32 	%r484, 0, %r467, %p61;
	add.s32 	%r473, %r468, %r484;
	mov.b32 	%r474, 8;
	// begin inline asm
	shfl.sync.down.b32 %r472, %r473, %r474, %r480, %r481;
	// end inline asm
	setp.gt.s32 	%p62, %r456, 23;
	selp.b32 	%r485, 0, %r472, %p62;
	add.s32 	%r478, %r473, %r485;
	mov.b32 	%r479, 16;
	// begin inline asm
	shfl.sync.down.b32 %r477, %r478, %r479, %r480, %r481;
	// end inline asm
	setp.gt.s32 	%p63, %r456, 15;
	selp.b32 	%r486, 0, %r477, %p63;
	add.s32 	%r686, %r478, %r486;
	setp.ne.s32 	%p64, %r456, 0;
	@%p64 bra 	$L__BB4_36;
	shr.u32 	%r487, %r26, 3;
	and.b32  	%r488, %r487, 124;
	mov.u32 	%r489, _ZZN3cub18CUB_300001_SM_10006detail6reduce28DeviceReduceSingleTileKernelINS2_10policy_hubIijN4cuda3std3__44plusIiEEE10Policy1000EPiSC_iS9_iiNS7_10__identityEEEvT0_T1_T2_T3_T4_T6_E12temp_storage;
	add.s32 	%r490, %r489, %r488;
	st.shared.u32 	[%r490+8], %r686;
$L__BB4_36:
	bar.sync 	0;
	setp.ne.s32 	%p65, %r26, 0;
	@%p65 bra 	$L__BB4_72;
	ld.shared.u32 	%r491, [_ZZN3cub18CUB_300001_SM_10006detail6reduce28DeviceReduceSingleTileKernelINS2_10policy_hubIijN4cuda3std3__44plusIiEEE10Policy1000EPiSC_iS9_iiNS7_10__identityEEEvT0_T1_T2_T3_T4_T6_E12temp_storage+12];
	add.s32 	%r492, %r491, %r686;
	ld.shared.u32 	%r493, [_ZZN3cub18CUB_300001_SM_10006detail6reduce28DeviceReduceSingleTileKernelINS2_10policy_hubIijN4cuda3std3__44plusIiEEE10Policy1000EPiSC_iS9_iiNS7_10__identityEEEvT0_T1_T2_T3_T4_T6_E12temp_storage+16];
	add.s32 	%r494, %r492, %r493;
	ld.shared.u32 	%r495, [_ZZN3cub18CUB_300001_SM_10006detail6reduce28DeviceReduceSingleTileKernelINS2_10policy_hubIijN4cuda3std3__44plusIiEEE10Policy1000EPiSC_iS9_iiNS7_10__identityEEEvT0_T1_T2_T3_T4_T6_E12temp_storage+20];
	add.s32 	%r496, %r494, %r495;
	ld.shared.u32 	%r497, [_ZZN3cub18CUB_300001_SM_10006detail6reduce28DeviceReduceSingleTileKernelINS2_10policy_hubIijN4cuda3std3__44plusIiEEE10Policy1000EPiSC_iS9_iiNS7_10__identityEEEvT0_T1_T2_T3_T4_T6_E12temp_storage+24];
	add.s32 	%r498, %r496, %r497;
	ld.shared.u32 	%r499, [_ZZN3cub18CUB_300001_SM_10006detail6reduce28DeviceReduceSingleTileKernelINS2_10policy_hubIijN4cuda3std3__44plusIiEEE10Policy1000EPiSC_iS9_iiNS7_10__identityEEEvT0_T1_T2_T3_T4_T6_E12temp_storage+28];
	add.s32 	%r500, %r498, %r499;
	ld.shared.u32 	%r501, [_ZZN3cub18CUB_300001_SM_10006detail6reduce28DeviceReduceSingleTileKernelINS2_10policy_hubIijN4cuda3std3__44plusIiEEE10Policy1000EPiSC_iS9_iiNS7_10__identityEEEvT0_T1_T2_T3_T4_T6_E12temp_storage+32];
	add.s32 	%r502, %r500, %r501;
	ld.shared.u32 	%r503, [_ZZN3cub18CUB_300001_SM_10006detail6reduce28DeviceReduceSingleTileKernelINS2_10policy_hubIijN4cuda3std3__44plusIiEEE10Policy1000EPiSC_iS9_iiNS7_10__identityEEEvT0_T1_T2_T3_T4_T6_E12temp_storage+36];
	add.s32 	%r686, %r502, %r503;
	bra.uni 	$L__BB4_72;
$L__BB4_38:
	setp.gt.s32 	%p3, %r120, 4095;
	@%p3 bra 	$L__BB4_56;
	mov.u32 	%r60, %tid.x;
	setp.ge.s32 	%p20, %r60, %r120;
	mov.b32 	%r670, 0;
	mov.u32 	%r665, %r60;
	@%p20 bra 	$L__BB4_41;
	mul.wide.u32 	%rd66, %r60, 4;
	add.s64 	%rd65, %rd16, %rd66;
	// begin inline asm
	ld.global.nc.u32 %r670, [%rd65];
	// end inline asm
	add.s32 	%r665, %r60, 256;
$L__BB4_41:
	setp.ge.s32 	%p21, %r665, %r120;
	@%p21 bra 	$L__BB4_47;
	not.b32 	%r252, %r665;
	add.s32 	%r65, %r120, %r252;
	and.b32  	%r253, %r65, 768;
	setp.eq.s32 	%p22, %r253, 768;
	@%p22 bra 	$L__BB4_45;
	mul.wide.u32 	%rd67, %r665, 4;
	add.s64 	%rd123, %rd16, %rd67;
	shr.u32 	%r254, %r65, 8;
	add.s32 	%r255, %r254, 1;
	and.b32  	%r256, %r255, 3;
	neg.s32 	%r662, %r256;
$L__BB4_44:
	.pragma "nounroll";
	// begin inline asm
	ld.global.nc.u32 %r257, [%rd123];
	// end inline asm
	add.s32 	%r670, %r257, %r670;
	add.s32 	%r665, %r665, 256;
	add.s64 	%rd123, %rd123, 1024;
	add.s32 	%r662, %r662, 1;
	setp.ne.s32 	%p23, %r662, 0;
	@%p23 bra 	$L__BB4_44;
$L__BB4_45:
	setp.lt.u32 	%p24, %r65, 768;
	@%p24 bra 	$L__BB4_47;
$L__BB4_46:
	mul.wide.s32 	%rd73, %r665, 4;
	add.s64 	%rd69, %rd16, %rd73;
	// begin inline asm
	ld.global.nc.u32 %r258, [%rd69];
	// end inline asm
	add.s32 	%r262, %r258, %r670;
	add.s64 	%rd70, %rd69, 1024;
	// begin inline asm
	ld.global.nc.u32 %r259, [%rd70];
	// end inline asm
	add.s32 	%r263, %r259, %r262;
	add.s64 	%rd71, %rd69, 2048;
	// begin inline asm
	ld.global.nc.u32 %r260, [%rd71];
	// end inline asm
	add.s32 	%r264, %r260, %r263;
	add.s64 	%rd72, %rd69, 3072;
	// begin inline asm
	ld.global.nc.u32 %r261, [%rd72];
	// end inline asm
	add.s32 	%r670, %r261, %r264;
	add.s32 	%r665, %r665, 1024;
	setp.lt.s32 	%p25, %r665, %r120;
	@%p25 bra 	$L__BB4_46;
$L__BB4_47:
	setp.lt.s32 	%p26, %r120, 256;
	@%p26 bra 	$L__BB4_52;
	// begin inline asm
	mov.u32 %r328, %laneid;
	// end inline asm
	mov.b32 	%r331, 1;
	mov.b32 	%r352, 31;
	mov.b32 	%r353, -1;
	// begin inline asm
	shfl.sync.down.b32 %r329, %r670, %r331, %r352, %r353;
	// end inline asm
	setp.gt.s32 	%p42, %r328, 30;
	selp.b32 	%r354, 0, %r329, %p42;
	add.s32 	%r335, %r354, %r670;
	mov.b32 	%r336, 2;
	// begin inline asm
	shfl.sync.down.b32 %r334, %r335, %r336, %r352, %r353;
	// end inline asm
	setp.gt.s32 	%p43, %r328, 29;
	selp.b32 	%r355, 0, %r334, %p43;
	add.s32 	%r340, %r335, %r355;
	mov.b32 	%r341, 4;
	// begin inline asm
	shfl.sync.down.b32 %r339, %r340, %r341, %r352, %r353;
	// end inline asm
	setp.gt.s32 	%p44, %r328, 27;
	selp.b32 	%r356, 0, %r339, %p44;
	add.s32 	%r345, %r340, %r356;
	mov.b32 	%r346, 8;
	// begin inline asm
	shfl.sync.down.b32 %r344, %r345, %r346, %r352, %r353;
	// end inline asm
	setp.gt.s32 	%p45, %r328, 23;
	selp.b32 	%r357, 0, %r344, %p45;
	add.s32 	%r350, %r345, %r357;
	mov.b32 	%r351, 16;
	// begin inline asm
	shfl.sync.down.b32 %r349, %r350, %r351, %r352, %r353;
	// end inline asm
	setp.gt.s32 	%p46, %r328, 15;
	selp.b32 	%r358, 0, %r349, %p46;
	add.s32 	%r686, %r350, %r358;
	setp.ne.s32 	%p47, %r328, 0;
	@%p47 bra 	$L__BB4_50;
	shr.u32 	%r359, %r60, 3;
	and.b32  	%r360, %r359, 124;
	mov.u32 	%r361, _ZZN3cub18CUB_300001_SM_10006detail6reduce28DeviceReduceSingleTileKernelINS2_10policy_hubIijN4cuda3std3__44plusIiEEE10Policy1000EPiSC_iS9_iiNS7_10__identityEEEvT0_T1_T2_T3_T4_T6_E12temp_storage;
	add.s32 	%r362, %r361, %r360;
	st.shared.u32 	[%r362+8], %r686;
$L__BB4_50:
	bar.sync 	0;
	setp.ne.s32 	%p48, %r60, 0;
	@%p48 bra 	$L__BB4_72;
	ld.shared.u32 	%r363, [_ZZN3cub18CUB_300001_SM_10006detail6reduce28DeviceReduceSingleTileKernelINS2_10policy_hubIijN4cuda3std3__44plusIiEEE10Policy1000EPiSC_iS9_iiNS7_10__identityEEEvT0_T1_T2_T3_T4_T6_E12temp_storage+12];
	add.s32 	%r364, %r363, %r686;
	ld.shared.u32 	%r365, [_ZZN3cub18CUB_300001_SM_10006detail6reduce28DeviceReduceSingleTileKernelINS2_10policy_hubIijN4cuda3std3__44plusIiEEE10Policy1000EPiSC_iS9_iiNS7_10__identityEEEvT0_T1_T2_T3_T4_T6_E12temp_storage+16];
	add.s32 	%r366, %r364, %r365;
	ld.shared.u32 	%r367, [_ZZN3cub18CUB_300001_SM_10006detail6reduce28DeviceReduceSingleTileKernelINS2_10policy_hubIijN4cuda3std3__44plusIiEEE10Policy1000EPiSC_iS9_iiNS7_10__identityEEEvT0_T1_T2_T3_T4_T6_E12temp_storage+20];
	add.s32 	%r368, %r366, %r367;
	ld.shared.u32 	%r369, [_ZZN3cub18CUB_300001_SM_10006detail6reduce28DeviceReduceSingleTileKernelINS2_10policy_hubIijN4cuda3std3__44plusIiEEE10Policy1000EPiSC_iS9_iiNS7_10__identityEEEvT0_T1_T2_T3_T4_T6_E12temp_storage+24];
	add.s32 	%r370, %r368, %r369;
	ld.shared.u32 	%r371, [_ZZN3cub18CUB_300001_SM_10006detail6reduce28DeviceReduceSingleTileKernelINS2_10policy_hubIijN4cuda3std3__44plusIiEEE10Policy1000EPiSC_iS9_iiNS7_10__identityEEEvT0_T1_T2_T3_T4_T6_E12temp_storage+28];
	add.s32 	%r372, %r370, %r371;
	ld.shared.u32 	%r373, [_ZZN3cub18CUB_300001_SM_10006detail6reduce28DeviceReduceSingleTileKernelINS2_10policy_hubIijN4cuda3std3__44plusIiEEE10Policy1000EPiSC_iS9_iiNS7_10__identityEEEvT0_T1_T2_T3_T4_T6_E12temp_storage+32];
	add.s32 	%r374, %r372, %r373;
	ld.shared.u32 	%r375, [_ZZN3cub18CUB_300001_SM_10006detail6reduce28DeviceReduceSingleTileKernelINS2_10policy_hubIijN4cuda3std3__44plusIiEEE10Policy1000EPiSC_iS9_iiNS7_10__identityEEEvT0_T1_T2_T3_T4_T6_E12temp_storage+36];
	add.s32 	%r686, %r374, %r375;
	bra.uni 	$L__BB4_72;
$L__BB4_52:
	// begin inline asm
	mov.u32 %r265, %laneid;
	// end inline asm
	and.b32  	%r291, %r60, 992;
	add.s32 	%r292, %r291, 32;
	setp.gt.s32 	%p27, %r292, %r120;
	not.b32 	%r293, %r291;
	add.s32 	%r294, %r120, %r293;
	selp.b32 	%r289, %r294, 31, %p27;
	mov.b32 	%r268, 1;
	mov.b32 	%r290, -1;
	// begin inline asm
	shfl.sync.down.b32 %r266, %r670, %r268, %r289, %r290;
	// end inline asm
	setp.lt.s32 	%p28, %r265, %r289;
	selp.b32 	%r295, %r266, 0, %p28;
	add.s32 	%r272, %r295, %r670;
	mov.b32 	%r273, 2;
	// begin inline asm
	shfl.sync.down.b32 %r271, %r272, %r273, %r289, %r290;
	// end inline asm
	add.s32 	%r296, %r265, 2;
	setp.gt.s32 	%p29, %r296, %r289;
	selp.b32 	%r297, 0, %r271, %p29;
	add.s32 	%r277, %r272, %r297;
	mov.b32 	%r278, 4;
	// begin inline asm
	shfl.sync.down.b32 %r276, %r277, %r278, %r289, %r290;
	// end inline asm
	add.s32 	%r298, %r265, 4;
	setp.gt.s32 	%p30, %r298, %r289;
	selp.b32 	%r299, 0, %r276, %p30;
	add.s32 	%r282, %r277, %r299;
	mov.b32 	%r283, 8;
	// begin inline asm
	shfl.sync.down.b32 %r281, %r282, %r283, %r289, %r290;
	// end inline asm
	add.s32 	%r300, %r265, 8;
	setp.gt.s32 	%p31, %r300, %r289;
	selp.b32 	%r301, 0, %r281, %p31;
	add.s32 	%r287, %r282, %r301;
	mov.b32 	%r288, 16;
	// begin inline asm
	shfl.sync.down.b32 %r286, %r287, %r288, %r289, %r290;
	// end inline asm
	add.s32 	%r302, %r265, 16;
	setp.gt.s32 	%p32, %r302, %r289;
	selp.b32 	%r303, 0, %r286, %p32;
	add.s32 	%r686, %r287, %r303;
	setp.ne.s32 	%p33, %r265, 0;
	@%p33 bra 	$L__BB4_54;
	shr.u32 	%r304, %r60, 3;
	and.b32  	%r305, %r304, 124;
	mov.u32 	%r306, _ZZN3cub18CUB_300001_SM_10006detail6reduce28DeviceReduceSingleTileKernelINS2_10policy_hubIijN4cuda3std3__44plusIiEEE10Policy1000EPiSC_iS9_iiNS7_10__identityEEEvT0_T1_T2_T3_T4_T6_E12temp_storage;
	add.s32 	%r307, %r306, %r305;
	st.shared.u32 	[%r307+8], %r686;
$L__BB4_54:
	bar.sync 	0;
	setp.ne.s32 	%p34, %r60, 0;
	@%p34 bra 	$L__BB4_72;
	setp.gt.s32 	%p35, %r120, 32;
	ld.shared.u32 	%r308, [_ZZN3cub18CUB_300001_SM_10006detail6reduce28DeviceReduceSingleTileKernelINS2_10policy_hubIijN4cuda3std3__44plusIiEEE10Policy1000EPiSC_iS9_iiNS7_10__identityEEEvT0_T1_T2_T3_T4_T6_E12temp_storage+12];
	selp.b32 	%r309, %r308, 0, %p35;
	add.s32 	%r310, %r309, %r686;
	setp.gt.s32 	%p36, %r120, 64;
	ld.shared.u32 	%r311, [_ZZN3cub18CUB_300001_SM_10006detail6reduce28DeviceReduceSingleTileKernelINS2_10policy_hubIijN4cuda3std3__44plusIiEEE10Policy1000EPiSC_iS9_iiNS7_10__identityEEEvT0_T1_T2_T3_T4_T6_E12temp_storage+16];
	selp.b32 	%r312, %r311, 0, %p36;
	add.s32 	%r313, %r310, %r312;
	setp.gt.s32 	%p37, %r120, 96;
	ld.shared.u32 	%r314, [_ZZN3cub18CUB_300001_SM_10006detail6reduce28DeviceReduceSingleTileKernelINS2_10policy_hubIijN4cuda3std3__44plusIiEEE10Policy1000EPiSC_iS9_iiNS7_10__identityEEEvT0_T1_T2_T3_T4_T6_E12temp_storage+20];
	selp.b32 	%r315, %r314, 0, %p37;
	add.s32 	%r316, %r313, %r315;
	setp.gt.s32 	%p38, %r120, 128;
	ld.shared.u32 	%r317, [_ZZN3cub18CUB_300001_SM_10006detail6reduce28DeviceReduceSingleTileKernelINS2_10policy_hubIijN4cuda3std3__44plusIiEEE10Policy1000EPiSC_iS9_iiNS7_10__identityEEEvT0_T1_T2_T3_T4_T6_E12temp_storage+24];
	selp.b32 	%r318, %r317, 0, %p38;
	add.s32 	%r319, %r316, %r318;
	setp.gt.s32 	%p39, %r120, 160;
	ld.shared.u32 	%r320, [_ZZN3cub18CUB_300001_SM_10006detail6reduce28DeviceReduceSingleTileKernelINS2_10policy_hubIijN4cuda3std3__44plusIiEEE10Policy1000EPiSC_iS9_iiNS7_10__identityEEEvT0_T1_T2_T3_T4_T6_E12temp_storage+28];
	selp.b32 	%r321, %r320, 0, %p39;
	add.s32 	%r322, %r319, %r321;
	setp.gt.s32 	%p40, %r120, 192;
	ld.shared.u32 	%r323, [_ZZN3cub18CUB_300001_SM_10006detail6reduce28DeviceReduceSingleTileKernelINS2_10policy_hubIijN4cuda3std3__44plusIiEEE10Policy1000EPiSC_iS9_iiNS7_10__identityEEEvT0_T1_T2_T3_T4_T6_E12temp_storage+32];
	selp.b32 	%r324, %r323, 0, %p40;
	add.s32 	%r325, %r322, %r324;
	setp.gt.s32 	%p41, %r120, 224;
	ld.shared.u32 	%r326, [_ZZN3cub18CUB_300001_SM_10006detail6reduce28DeviceReduceSingleTileKernelINS2_10policy_hubIijN4cuda3std3__44plusIiEEE10Policy1000EPiSC_iS9_iiNS7_10__identityEEEvT0_T1_T2_T3_T4_T6_E12temp_storage+36];
	selp.b32 	%r327, %r326, 0, %p41;
	add.s32 	%r686, %r325, %r327;
	bra.uni 	$L__BB4_72;
$L__BB4_56:
	mov.u32 	%r85, %tid.x;
	mul.wide.u32 	%rd35, %r85, 4;
	add.s64 	%rd19, %rd16, %rd35;
	// begin inline asm
	ld.global.nc.u32 %r122, [%rd19];
	// end inline asm
	add.s64 	%rd20, %rd19, 1024;
	// begin inline asm
	ld.global.nc.u32 %r123, [%rd20];
	// end inline asm
	add.s64 	%rd21, %rd19, 2048;
	// begin inline asm
	ld.global.nc.u32 %r124, [%rd21];
	// end inline asm
	add.s64 	%rd22, %rd19, 3072;
	// begin inline asm
	ld.global.nc.u32 %r125, [%rd22];
	// end inline asm
	add.s64 	%rd23, %rd19, 4096;
	// begin inline asm
	ld.global.nc.u32 %r126, [%rd23];
	// end inline asm
	add.s64 	%rd24, %rd19, 5120;
	// begin inline asm
	ld.global.nc.u32 %r127, [%rd24];
	// end inline asm
	add.s64 	%rd25, %rd19, 6144;
	// begin inline asm
	ld.global.nc.u32 %r128, [%rd25];
	// end inline asm
	add.s64 	%rd26, %rd19, 7168;
	// begin inline asm
	ld.global.nc.u32 %r129, [%rd26];
	// end inline asm
	add.s64 	%rd27, %rd19, 8192;
	// begin inline asm
	ld.global.nc.u32 %r130, [%rd27];
	// end inline asm
	add.s64 	%rd28, %rd19, 9216;
	// begin inline asm
	ld.global.nc.u32 %r131, [%rd28];
	// end inline asm
	add.s64 	%rd29, %rd19, 10240;
	// begin inline asm
	ld.global.nc.u32 %r132, [%rd29];
	// end inline asm
	add.s64 	%rd30, %rd19, 11264;
	// begin inline asm
	ld.global.nc.u32 %r133, [%rd30];
	// end inline asm
	add.s64 	%rd31, %rd19, 12288;
	// begin inline asm
	ld.global.nc.u32 %r134, [%rd31];
	// end inline asm
	add.s64 	%rd32, %rd19, 13312;
	// begin inline asm
	ld.global.nc.u32 %r135, [%rd32];
	// end inline asm
	add.s64 	%rd33, %rd19, 14336;
	// begin inline asm
	ld.global.nc.u32 %r136, [%rd33];
	// end inline asm
	add.s64 	%rd34, %rd19, 15360;
	// begin inline asm
	ld.global.nc.u32 %r137, [%rd34];
	// end inline asm
	add.s32 	%r139, %r123, %r122;
	add.s32 	%r140, %r124, %r139;
	add.s32 	%r141, %r125, %r140;
	add.s32 	%r142, %r126, %r141;
	add.s32 	%r143, %r127, %r142;
	add.s32 	%r144, %r128, %r143;
	add.s32 	%r145, %r129, %r144;
	add.s32 	%r146, %r130, %r145;
	add.s32 	%r147, %r131, %r146;
	add.s32 	%r148, %r132, %r147;
	add.s32 	%r149, %r133, %r148;
	add.s32 	%r150, %r134, %r149;
	add.s32 	%r151, %r135, %r150;
	add.s32 	%r152, %r136, %r151;
	add.s32 	%r685, %r137, %r152;
	setp.lt.u32 	%p4, %r120, 8192;
	mov.b32 	%r674, 4096;
	@%p4 bra 	$L__BB4_60;
	add.s32 	%r87, %r120, -4096;
	mov.b32 	%r674, 4096;
$L__BB4_58:
	mul.wide.s32 	%rd52, %r674, 4;
	add.s64 	%rd36, %rd19, %rd52;
	// begin inline asm
	ld.global.nc.u32 %r154, [%rd36];
	// end inline asm
	add.s64 	%rd37, %rd36, 1024;
	// begin inline asm
	ld.global.nc.u32 %r155, [%rd37];
	// end inline asm
	add.s64 	%rd38, %rd36, 2048;
	// begin inline asm
	ld.global.nc.u32 %r156, [%rd38];
	// end inline asm
	add.s64 	%rd39, %rd36, 3072;
	// begin inline asm
	ld.global.nc.u32 %r157, [%rd39];
	// end inline asm
	add.s64 	%rd40, %rd36, 4096;
	// begin inline asm
	ld.global.nc.u32 %r158, [%rd40];
	// end inline asm
	add.s64 	%rd41, %rd36, 5120;
	// begin inline asm
	ld.global.nc.u32 %r159, [%rd41];
	// end inline asm
	add.s64 	%rd42, %rd36, 6144;
	// begin inline asm
	ld.global.nc.u32 %r160, [%rd42];
	// end inline asm
	add.s64 	%rd43, %rd36, 7168;
	// begin inline asm
	ld.global.nc.u32 %r161, [%rd43];
	// end inline asm
	add.s64 	%rd44, %rd36, 8192;
	// begin inline asm
	ld.global.nc.u32 %r162, [%rd44];
	// end inline asm
	add.s64 	%rd45, %rd36, 9216;
	// begin inline asm
	ld.global.nc.u32 %r163, [%rd45];
	// end inline asm
	add.s64 	%rd46, %rd36, 10240;
	// begin inline asm
	ld.global.nc.u32 %r164, [%rd46];
	// end inline asm
	add.s64 	%rd47, %rd36, 11264;
	// begin inline asm
	ld.global.nc.u32 %r165, [%rd47];
	// end inline asm
	add.s64 	%rd48, %rd36, 12288;
	// begin inline asm
	ld.global.nc.u32 %r166, [%rd48];
	// end inline asm
	add.s64 	%rd49, %rd36, 13312;
	// begin inline asm
	ld.global.nc.u32 %r167, [%rd49];
	// end inline asm
	add.s64 	%rd50, %rd36, 14336;
	// begin inline asm
	ld.global.nc.u32 %r168, [%rd50];
	// end inline asm
	add.s64 	%rd51, %rd36, 15360;
	// begin inline asm
	ld.global.nc.u32 %r169, [%rd51];
	// end inline asm
	add.s32 	%r170, %r154, %r685;
	add.s32 	%r171, %r155, %r170;
	add.s32 	%r172, %r156, %r171;
	add.s32 	%r173, %r157, %r172;
	add.s32 	%r174, %r158, %r173;
	add.s32 	%r175, %r159, %r174;
	add.s32 	%r176, %r160, %r175;
	add.s32 	%r177, %r161, %r176;
	add.s32 	%r178, %r162, %r177;
	add.s32 	%r179, %r163, %r178;
	add.s32 	%r180, %r164, %r179;
	add.s32 	%r181, %r165, %r180;
	add.s32 	%r182, %r166, %r181;
	add.s32 	%r183, %r167, %r182;
	add.s32 	%r184, %r168, %r183;
	add.s32 	%r685, %r169, %r184;
	sub.s32 	%r185, %r120, %r674;
	setp.lt.s32 	%p5, %r185, 4096;
	@%p5 bra 	$L__BB4_68;
	add.s32 	%r674, %r674, 4096;
	setp.le.s32 	%p6, %r674, %r87;
	@%p6 bra 	$L__BB4_58;
$L__BB4_60:
	setp.le.s32 	%p7, %r120, %r674;
	@%p7 bra 	$L__BB4_68;
	sub.s32 	%r94, %r120, %r674;
	setp.ge.s32 	%p8, %r85, %r94;
	@%p8 bra 	$L__BB4_68;
	not.b32 	%r187, %r85;
	add.s32 	%r188, %r120, %r187;
	sub.s32 	%r95, %r188, %r674;
	and.b32  	%r189, %r95, 768;
	setp.eq.s32 	%p9, %r189, 768;
	mov.u32 	%r679, %r85;
	@%p9 bra 	$L__BB4_65;
	add.s32 	%r676, %r85, %r674;
	shr.u32 	%r190, %r95, 8;
	add.s32 	%r191, %r190, 1;
	and.b32  	%r192, %r191, 3;
	neg.s32 	%r675, %r192;
	mov.u32 	%r679, %r85;
$L__BB4_64:
	.pragma "nounroll";
	mul.wide.u32 	%rd54, %r676, 4;
	add.s64 	%rd53, %rd16, %rd54;
	// begin inline asm
	ld.global.nc.u32 %r193, [%rd53];
	// end inline asm
	add.s32 	%r685, %r193, %r685;
	add.s32 	%r679, %r679, 256;
	add.s32 	%r676, %r676, 256;
	add.s32 	%r675, %r675, 1;
	setp.ne.s32 	%p10, %r675, 0;
	@%p10 bra 	$L__BB4_64;
$L__BB4_65:
	setp.lt.u32 	%p11, %r95, 768;
	@%p11 bra 	$L__BB4_68;
	cvt.u64.u32 	%rd55, %r679;
	cvt.u64.u32 	%rd56, %r674;
	add.s64 	%rd57, %rd55, %rd56;
	shl.b64 	%rd58, %rd57, 2;
	add.s64 	%rd59, %rd58, %rd16;
	add.s64 	%rd124, %rd59, 2048;
	add.s32 	%r682, %r679, %r674;
$L__BB4_67:
	mul.wide.u32 	%rd64, %r682, 4;
	add.s64 	%rd60, %rd16, %rd64;
	// begin inline asm
	ld.global.nc.u32 %r194, [%rd60];
	// end inline asm
	add.s32 	%r198, %r194, %r685;
	add.s64 	%rd61, %rd124, -1024;
	// begin inline asm
	ld.global.nc.u32 %r195, [%rd61];
	// end inline asm
	add.s32 	%r199, %r195, %r198;
	// begin inline asm
	ld.global.nc.u32 %r196, [%rd124];
	// end inline asm
	add.s32 	%r200, %r196, %r199;
	add.s64 	%rd63, %rd124, 1024;
	// begin inline asm
	ld.global.nc.u32 %r197, [%rd63];
	// end inline asm
	add.s32 	%r685, %r197, %r200;
	add.s32 	%r679, %r679, 1024;
	add.s64 	%rd124, %rd124, 4096;
	add.s32 	%r682, %r682, 1024;
	setp.lt.s32 	%p12, %r679, %r94;
	@%p12 bra 	$L__BB4_67;
$L__BB4_68:
	// begin inline asm
	mov.u32 %r201, %laneid;
	// end inline asm
	mov.b32 	%r204, 1;
	mov.b32 	%r225, 31;
	mov.b32 	%r226, -1;
	// begin inline asm
	shfl.sync.down.b32 %r202, %r685, %r204, %r225, %r226;
	// end inline asm
	setp.gt.s32 	%p13, %r201, 30;
	selp.b32 	%r227, 0, %r202, %p13;
	add.s32 	%r208, %r227, %r685;
	mov.b32 	%r209, 2;
	// begin inline asm
	shfl.sync.down.b32 %r207, %r208, %r209, %r225, %r226;
	// end inline asm
	setp.gt.s32 	%p14, %r201, 29;
	selp.b32 	%r228, 0, %r207, %p14;
	add.s32 	%r213, %r208, %r228;
	mov.b32 	%r214, 4;
	// begin inline asm
	shfl.sync.down.b32 %r212, %r213, %r214, %r225, %r226;
	// end inline asm
	setp.gt.s32 	%p15, %r201, 27;
	selp.b32 	%r229, 0, %r212, %p15;
	add.s32 	%r218, %r213, %r229;
	mov.b32 	%r219, 8;
	// begin inline asm
	shfl.sync.down.b32 %r217, %r218, %r219, %r225, %r226;
	// end inline asm
	setp.gt.s32 	%p16, %r201, 23;
	selp.b32 	%r230, 0, %r217, %p16;
	add.s32 	%r223, %r218, %r230;
	mov.b32 	%r224, 16;
	// begin inline asm
	shfl.sync.down.b32 %r222, %r223, %r224, %r225, %r226;
	// end inline asm
	setp.gt.s32 	%p17, %r201, 15;
	selp.b32 	%r231, 0, %r222, %p17;
	add.s32 	%r686, %r223, %r231;
	setp.ne.s32 	%p18, %r201, 0;
	@%p18 bra 	$L__BB4_70;
	shr.u32 	%r232, %r85, 3;
	and.b32  	%r233, %r232, 124;
	mov.u32 	%r234, _ZZN3cub18CUB_300001_SM_10006detail6reduce28DeviceReduceSingleTileKernelINS2_10policy_hubIijN4cuda3std3__44plusIiEEE10Policy1000EPiSC_iS9_iiNS7_10__identityEEEvT0_T1_T2_T3_T4_T6_E12temp_storage;
	add.s32 	%r235, %r234, %r233;
	st.shared.u32 	[%r235+8], %r686;
$L__BB4_70:
	bar.sync 	0;
	setp.ne.s32 	%p19, %r85, 0;
	@%p19 bra 	$L__BB4_72;
	ld.shared.u32 	%r236, [_ZZN3cub18CUB_300001_SM_10006detail6reduce28DeviceReduceSingleTileKernelINS2_10policy_hubIijN4cuda3std3__44plusIiEEE10Policy1000EPiSC_iS9_iiNS7_10__identityEEEvT0_T1_T2_T3_T4_T6_E12temp_storage+12];
	add.s32 	%r237, %r236, %r686;
	ld.shared.u32 	%r238, [_ZZN3cub18CUB_300001_SM_10006detail6reduce28DeviceReduceSingleTileKernelINS2_10policy_hubIijN4cuda3std3__44plusIiEEE10Policy1000EPiSC_iS9_iiNS7_10__identityEEEvT0_T1_T2_T3_T4_T6_E12temp_storage+16];
	add.s32 	%r239, %r237, %r238;
	ld.shared.u32 	%r240, [_ZZN3cub18CUB_300001_SM_10006detail6reduce28DeviceReduceSingleTileKernelINS2_10policy_hubIijN4cuda3std3__44plusIiEEE10Policy1000EPiSC_iS9_iiNS7_10__identityEEEvT0_T1_T2_T3_T4_T6_E12temp_storage+20];
	add.s32 	%r241, %r239, %r240;
	ld.shared.u32 	%r242, [_ZZN3cub18CUB_300001_SM_10006detail6reduce28DeviceReduceSingleTileKernelINS2_10policy_hubIijN4cuda3std3__44plusIiEEE10Policy1000EPiSC_iS9_iiNS7_10__identityEEEvT0_T1_T2_T3_T4_T6_E12temp_storage+24];
	add.s32 	%r243, %r241, %r242;
	ld.shared.u32 	%r244, [_ZZN3cub18CUB_300001_SM_10006detail6reduce28DeviceReduceSingleTileKernelINS2_10policy_hubIijN4cuda3std3__44plusIiEEE10Policy1000EPiSC_iS9_iiNS7_10__identityEEEvT0_T1_T2_T3_T4_T6_E12temp_storage+28];
	add.s32 	%r245, %r243, %r244;
	ld.shared.u32 	%r246, [_ZZN3cub18CUB_300001_SM_10006detail6reduce28DeviceReduceSingleTileKernelINS2_10policy_hubIijN4cuda3std3__44plusIiEEE10Policy1000EPiSC_iS9_iiNS7_10__identityEEEvT0_T1_T2_T3_T4_T6_E12temp_storage+32];
	add.s32 	%r247, %r245, %r246;
	ld.shared.u32 	%r248, [_ZZN3cub18CUB_300001_SM_10006detail6reduce28DeviceReduceSingleTileKernelINS2_10policy_hubIijN4cuda3std3__44plusIiEEE10Policy1000EPiSC_iS9_iiNS7_10__identityEEEvT0_T1_T2_T3_T4_T6_E12temp_storage+36];
	add.s32 	%r686, %r247, %r248;
$L__BB4_72:
	mov.u32 	%r631, %tid.x;
	setp.ne.s32 	%p95, %r631, 0;
	@%p95 bra 	$L__BB4_74;
	add.s32 	%r632, %r686, %r121;
	st.global.u32 	[%rd1], %r632;
$L__BB4_74:
	ret;

}
	// .globl	_ZN3cub18CUB_300001_SM_10006detail6reduce28DeviceReduceSingleTileKernelINS2_10policy_hubIiyN4cuda3std3__44plusIiEEE10Policy1000EN6thrust24THRUST_300001_SM_1000_NS10device_ptrIiEEPiyS9_iiNS7_10__identityEEEvT0_T1_T2_T3_T4_T6_
.visible .entry _ZN3cub18CUB_300001_SM_10006detail6reduce28DeviceReduceSingleTileKernelINS2_10policy_hubIiyN4cuda3std3__44plusIiEEE10Policy1000EN6thrust24THRUST_300001_SM_1000_NS10device_ptrIiEEPiyS9_iiNS7_10__identityEEEvT0_T1_T2_T3_T4_T6_(
	.param .align 8 .b8 _ZN3cub18CUB_300001_SM_10006detail6reduce28DeviceReduceSingleTileKernelINS2_10policy_hubIiyN4cuda3std3__44plusIiEEE10Policy1000EN6thrust24THRUST_300001_SM_1000_NS10device_ptrIiEEPiyS9_iiNS7_10__identityEEEvT0_T1_T2_T3_T4_T6__param_0[8],
	.param .u64 .ptr .align 1 _ZN3cub18CUB_300001_SM_10006detail6reduce28DeviceReduceSingleTileKernelINS2_10policy_hubIiyN4cuda3std3__44plusIiEEE10Policy1000EN6thrust24THRUST_300001_SM_1000_NS10device_ptrIiEEPiyS9_iiNS7_10__identityEEEvT0_T1_T2_T3_T4_T6__param_1,
	.param .u64 _ZN3cub18CUB_300001_SM_10006detail6reduce28DeviceReduceSingleTileKernelINS2_10policy_hubIiyN4cuda3std3__44plusIiEEE10Policy1000EN6thrust24THRUST_300001_SM_1000_NS10device_ptrIiEEPiyS9_iiNS7_10__identityEEEvT0_T1_T2_T3_T4_T6__param_2,
	.param .align 1 .b8 _ZN3cub18CUB_300001_SM_10006detail6reduce28DeviceReduceSingleTileKernelINS2_10policy_hubIiyN4cuda3std3__44plusIiEEE10Policy1000EN6thrust24THRUST_300001_SM_1000_NS10device_ptrIiEEPiyS9_iiNS7_10__identityEEEvT0_T1_T2_T3_T4_T6__param_3[1],
	.param .u32 _ZN3cub18CUB_300001_SM_10006detail6reduce28DeviceReduceSingleTileKernelINS2_10policy_hubIiyN4cuda3std3__44plusIiEEE10Policy1000EN6thrust24THRUST_300001_SM_1000_NS10device_ptrIiEEPiyS9_iiNS7_10__identityEEEvT0_T1_T2_T3_T4_T6__param_4,
	.param .align 1 .b8 _ZN3cub18CUB_300001_SM_10006detail6reduce28DeviceReduceSingleTileKernelINS2_10policy_hubIiyN4cuda3std3__44plusIiEEE10Policy1000EN6thrust24THRUST_300001_SM_1000_NS10device_ptrIiEEPiyS9_iiNS7_10__identityEEEvT0_T1_T2_T3_T4_T6__param_5[1]
)
.maxntid 256
.minnctapersm 1
{
	.reg .pred 	%p<59>;
	.reg .b32 	%r<471>;
	.reg .b64 	%rd<56>;
	// demoted variable
	.shared .align 4 .b8 _ZZN3cub18CUB_300001_SM_10006detail6reduce28DeviceReduceSingleTileKernelINS2_10policy_hubIiyN4cuda3std3__44plusIiEEE10Policy1000EN6thrust24THRUST_300001_SM_1000_NS10device_ptrIiEEPiyS9_iiNS7_10__identityEEEvT0_T1_T2_T3_T4_T6_E12temp_storage[44];
	ld.param.u64 	%rd18, [_ZN3cub18CUB_300001_SM_10006detail6reduce28DeviceReduceSingleTileKernelINS2_10policy_hubIiyN4cuda3std3__44plusIiEEE10Policy1000EN6thrust24THRUST_300001_SM_1000_NS10device_ptrIiEEPiyS9_iiNS7_10__identityEEEvT0_T1_T2_T3_T4_T6__param_0];
	ld.param.u64 	%rd20, [_ZN3cub18CUB_300001_SM_10006detail6reduce28DeviceReduceSingleTileKernelINS2_10policy_hubIiyN4cuda3std3__44plusIiEEE10Policy1000EN6thrust24THRUST_300001_SM_1000_NS10device_ptrIiEEPiyS9_iiNS7_10__identityEEEvT0_T1_T2_T3_T4_T6__param_1];
	ld.param.u64 	%rd19, [_ZN3cub18CUB_300001_SM_10006detail6reduce28DeviceReduceSingleTileKernelINS2_10policy_hubIiyN4cuda3std3__44plusIiEEE10Policy1000EN6thrust24THRUST_300001_SM_1000_NS10device_ptrIiEEPiyS9_iiNS7_10__identityEEEvT0_T1_T2_T3_T4_T6__param_2];
	ld.param.u32 	%r81, [_ZN3cub18CUB_300001_SM_10006detail6reduce28DeviceReduceSingleTileKernelINS2_10policy_hubIiyN4cuda3std3__44plusIiEEE10Policy1000EN6thrust24THRUST_300001_SM_1000_NS10device_ptrIiEEPiyS9_iiNS7_10__identityEEEvT0_T1_T2_T3_T4_T6__param_4];
	cvta.to.global.u64 	%rd1, %rd20;
	setp.ne.s64 	%p1, %rd19, 0;
	@%p1 bra 	$L__BB5_3;
	mov.u32 	%r434, %tid.x;
	setp.ne.s32 	%p58, %r434, 0;
	@%p58 bra 	$L__BB5_51;
	st.global.u32 	[%rd1], %r81;
	bra.uni 	$L__BB5_51;
$L__BB5_3:
	cvta.to.global.u64 	%rd2, %rd18;
	setp.gt.u64 	%p2, %rd19, 4095;
	@%p2 bra 	$L__BB5_28;
	cvt.u32.u64 	%r1, %rd19;
	mov.u32 	%r2, %tid.x;
	setp.ge.u32 	%p24, %r2, %r1;
	mov.b32 	%r452, 0;
	mov.u32 	%r441, %r2;
	@%p24 bra 	$L__BB5_6;
	mul.wide.u32 	%rd41, %r2, 4;
	add.s64 	%rd42, %rd2, %rd41;
	ld.global.u32 	%r452, [%rd42];
	add.s32 	%r441, %r2, 256;
$L__BB5_6:
	setp.ge.u32 	%p25, %r441, %r1;
	@%p25 bra 	$L__BB5_19;
	not.b32 	%r261, %r441;
	add.s32 	%r262, %r261, %r1;
	shr.u32 	%r263, %r262, 8;
	add.s32 	%r7, %r263, 1;
	and.b32  	%r8, %r7, 15;
	setp.lt.u32 	%p26, %r262, 3840;
	@%p26 bra 	$L__BB5_10;
	and.b32  	%r264, %r7, 33554416;
	neg.s32 	%r437, %r264;
	mul.wide.u32 	%rd43, %r441, 4;
	add.s64 	%rd44, %rd43, %rd2;
	add.s64 	%rd51, %rd44, 8192;
$L__BB5_9:
	.pragma "nounroll";
	ld.global.u32 	%r265, [%rd51+-8192];
	add.s32 	%r266, %r265, %r452;
	ld.global.u32 	%r267, [%rd51+-7168];
	add.s32 	%r268, %r267, %r266;
	ld.global.u32 	%r269, [%rd51+-6144];
	add.s32 	%r270, %r269, %r268;
	ld.global.u32 	%r271, [%rd51+-5120];
	add.s32 	%r272, %r271, %r270;
	ld.global.u32 	%r273, [%rd51+-4096];
	add.s32 	%r274, %r273, %r272;
	ld.global.u32 	%r275, [%rd51+-3072];
	add.s32 	%r276, %r275, %r274;
	ld.global.u32 	%r277, [%rd51+-2048];
	add.s32 	%r278, %r277, %r276;
	ld.global.u32 	%r279, [%rd51+-1024];
	add.s32 	%r280, %r279, %r278;
	ld.global.u32 	%r281, [%rd51];
	add.s32 	%r282, %r281, %r280;
	ld.global.u32 	%r283, [%rd51+1024];
	add.s32 	%r284, %r283, %r282;
	ld.global.u32 	%r285, [%rd51+2048];
	add.s32 	%r286, %r285, %r284;
	ld.global.u32 	%r287, [%rd51+3072];
	add.s32 	%r288, %r287, %r286;
	ld.global.u32 	%r289, [%rd51+4096];
	add.s32 	%r290, %r289, %r288;
	ld.global.u32 	%r291, [%rd51+5120];
	add.s32 	%r292, %r291, %r290;
	ld.global.u32 	%r293, [%rd51+6144];
	add.s32 	%r294, %r293, %r292;
	ld.global.u32 	%r295, [%rd51+7168];
	add.s32 	%r452, %r295, %r294;
	add.s32 	%r441, %r441, 4096;
	add.s32 	%r437, %r437, 16;
	add.s64 	%rd51, %rd51, 16384;
	setp.ne.s32 	%p27, %r437, 0;
	@%p27 bra 	$L__BB5_9;
$L__BB5_10:
	setp.eq.s32 	%p28, %r8, 0;
	@%p28 bra 	$L__BB5_19;
	and.b32  	%r19, %r7, 7;
	setp.lt.u32 	%p29, %r8, 8;
	@%p29 bra 	$L__BB5_13;
	mul.wide.s32 	%rd45, %r441, 4;
	add.s64 	%rd46, %rd2, %rd45;
	ld.global.u32 	%r297, [%rd46];
	add.s32 	%r298, %r297, %r452;
	ld.global.u32 	%r299, [%rd46+1024];
	add.s32 	%r300, %r299, %r298;
	ld.global.u32 	%r301, [%rd46+2048];
	add.s32 	%r302, %r301, %r300;
	ld.global.u32 	%r303, [%rd46+3072];
	add.s32 	%r304, %r303, %r302;
	ld.global.u32 	%r305, [%rd46+4096];
	add.s32 	%r306, %r305, %r304;
	ld.global.u32 	%r307, [%rd46+5120];
	add.s32 	%r308, %r307, %r306;
	ld.global.u32 	%r309, [%rd46+6144];
	add.s32 	%r310, %r309, %r308;
	ld.global.u32 	%r311, [%rd46+7168];
	add.s32 	%r452, %r311, %r310;
	add.s32 	%r441, %r441, 2048;
$L__BB5_13:
	setp.eq.s32 	%p30, %r19, 0;
	@%p30 bra 	$L__BB5_19;
	and.b32  	%r25, %r7, 3;
	setp.lt.u32 	%p31, %r19, 4;
	@%p31 bra 	$L__BB5_16;
	mul.wide.s32 	%rd47, %r441, 4;
	add.s64 	%rd48, %rd2, %rd47;
	ld.global.u32 	%r313, [%rd48];
	add.s32 	%r314, %r313, %r452;
	ld.global.u32 	%r315, [%rd48+1024];
	add.s32 	%r316, %r315, %r314;
	ld.global.u32 	%r317, [%rd48+2048];
	add.s32 	%r318, %r317, %r316;
	ld.global.u32 	%r319, [%rd48+3072];
	add.s32 	%r452, %r319, %r318;
	add.s32 	%r441, %r441, 1024;
$L__BB5_16:
	setp.eq.s32 	%p32, %r25, 0;
	@%p32 bra 	$L__BB5_19;
	neg.s32 	%r449, %r25;
$L__BB5_18:
	.pragma "nounroll";
	mul.wide.s32 	%rd49, %r441, 4;
	add.s64 	%rd50, %rd2, %rd49;
	ld.global.u32 	%r320, [%rd50];
	add.s32 	%r452, %r320, %r452;
	add.s32 	%r441, %r441, 256;
	add.s32 	%r449, %r449, 1;
	setp.ne.s32 	%p33, %r449, 0;
	@%p33 bra 	$L__BB5_18;
$L__BB5_19:
	setp.lt.u64 	%p34, %rd19, 256;
	@%p34 bra 	$L__BB5_24;
	// begin inline asm
	mov.u32 %r384, %laneid;
	// end inline asm
	mov.b32 	%r387, 1;
	mov.b32 	%r408, 31;
	mov.b32 	%r409, -1;
	// begin inline asm
	shfl.sync.down.b32 %r385, %r452, %r387, %r408, %r409;
	// end inline asm
	setp.gt.s32 	%p50, %r384, 30;
	selp.b32 	%r410, 0, %r385, %p50;
	add.s32 	%r391, %r410, %r452;
	mov.b32 	%r392, 2;
	// begin inline asm
	shfl.sync.down.b32 %r390, %r391, %r392, %r408, %r409;
	// end inline asm
	setp.gt.s32 	%p51, %r384, 29;
	selp.b32 	%r411, 0, %r390, %p51;
	add.s32 	%r396, %r391, %r411;
	mov.b32 	%r397, 4;
	// begin inline asm
	shfl.sync.down.b32 %r395, %r396, %r397, %r408, %r409;
	// end inline asm
	setp.gt.s32 	%p52, %r384, 27;
	selp.b32 	%r412, 0, %r395, %p52;
	add.s32 	%r401, %r396, %r412;
	mov.b32 	%r402, 8;
	// begin inline asm
	shfl.sync.down.b32 %r400, %r401, %r402, %r408, %r409;
	// end inline asm
	setp.gt.s32 	%p53, %r384, 23;
	selp.b32 	%r413, 0, %r400, %p53;
	add.s32 	%r406, %r401, %r413;
	mov.b32 	%r407, 16;
	// begin inline asm
	shfl.sync.down.b32 %r405, %r406, %r407, %r408, %r409;
	// end inline asm
	setp.gt.s32 	%p54, %r384, 15;
	selp.b32 	%r414, 0, %r405, %p54;
	add.s32 	%r470, %r406, %r414;
	setp.ne.s32 	%p55, %r384, 0;
	@%p55 bra 	$L__BB5_22;
	shr.u32 	%r415, %r2, 3;
	and.b32  	%r416, %r415, 124;
	mov.u32 	%r417, _ZZN3cub18CUB_300001_SM_10006detail6reduce28DeviceReduceSingleTileKernelINS2_10policy_hubIiyN4cuda3std3__44plusIiEEE10Policy1000EN6thrust24THRUST_300001_SM_1000_NS10device_ptrIiEEPiyS9_iiNS7_10__identityEEEvT0_T1_T2_T3_T4_T6_E12temp_storage;
	add.s32 	%r418, %r417, %r416;
	st.shared.u32 	[%r418+8], %r470;
$L__BB5_22:
	bar.sync 	0;
	setp.ne.s32 	%p56, %r2, 0;
	@%p56 bra 	$L__BB5_49;
	ld.shared.u32 	%r419, [_ZZN3cub18CUB_300001_SM_10006detail6reduce28DeviceReduceSingleTileKernelINS2_10policy_hubIiyN4cuda3std3__44plusIiEEE10Policy1000EN6thrust24THRUST_300001_SM_1000_NS10device_ptrIiEEPiyS9_iiNS7_10__identityEEEvT0_T1_T2_T3_T4_T6_E12temp_storage+12];
	add.s32 	%r420, %r419, %r470;
	ld.shared.u32 	%r421, [_ZZN3cub18CUB_300001_SM_10006detail6reduce28DeviceReduceSingleTileKernelINS2_10policy_hubIiyN4cuda3std3__44plusIiEEE10Policy1000EN6thrust24THRUST_300001_SM_1000_NS10device_ptrIiEEPiyS9_iiNS7_10__identityEEEvT0_T1_T2_T3_T4_T6_E12temp_storage+16];
	add.s32 	%r422, %r420, %r421;
	ld.shared.u32 	%r423, [_ZZN3cub18CUB_300001_SM_10006detail6reduce28DeviceReduceSingleTileKernelINS2_10policy_hubIiyN4cuda3std3__44plusIiEEE10Policy1000EN6thrust24THRUST_300001_SM_1000_NS10device_ptrIiEEPiyS9_iiNS7_10__identityEEEvT0_T1_T2_T3_T4_T6_E12temp_storage+20];
	add.s32 	%r424, %r422, %r423;
	ld.shared.u32 	%r425, [_ZZN3cub18CUB_300001_SM_10006detail6reduce28DeviceReduceSingleTileKernelINS2_10policy_hubIiyN4cuda3std3__44plusIiEEE10Policy1000EN6thrust24THRUST_300001_SM_1000_NS10device_ptrIiEEPiyS9_iiNS7_10__identityEEEvT0_T1_T2_T3_T4_T6_E12temp_storage+24];
	add.s32 	%r426, %r424, %r425;
	ld.shared.u32 	%r427, [_ZZN3cub18CUB_300001_SM_10006detail6reduce28DeviceReduceSingleTileKernelINS2_10policy_hubIiyN4cuda3std3__44plusIiEEE10Policy1000EN6thrust24THRUST_300001_SM_1000_NS10device_ptrIiEEPiyS9_iiNS7_10__identityEEEvT0_T1_T2_T3_T4_T6_E12temp_storage+28];
	add.s32 	%r428, %r426, %r427;
	ld.shared.u32 	%r429, [_ZZN3cub18CUB_300001_SM_10006detail6reduce28DeviceReduceSingleTileKernelINS2_10policy_hubIiyN4cuda3std3__44plusIiEEE10Policy1000EN6thrust24THRUST_300001_SM_1000_NS10device_ptrIiEEPiyS9_iiNS7_10__identityEEEvT0_T1_T2_T3_T4_T6_E12temp_storage+32];
	add.s32 	%r430, %r428, %r429;
	ld.shared.u32 	%r431, [_ZZN3cub18CUB_300001_SM_10006detail6reduce28DeviceReduceSingleTileKernelINS2_10policy_hubIiyN4cuda3std3__44plusIiEEE10Policy1000EN6thrust24THRUST_300001_SM_1000_NS10device_ptrIiEEPiyS9_iiNS7_10__identityEEEvT0_T1_T2_T3_T4_T6_E12temp_storage+36];
	add.s32 	%r470, %r430, %r431;
	bra.uni 	$L__BB5_49;
$L__BB5_24:
	// begin inline asm
	mov.u32 %r321, %laneid;
	// end inline asm
	and.b32  	%r347, %r2, 992;
	add.s32 	%r348, %r347, 32;
	setp.gt.u32 	%p35, %r348, %r1;
	not.b32 	%r349, %r347;
	add.s32 	%r350, %r1, %r349;
	selp.b32 	%r345, %r350, 31, %p35;
	mov.b32 	%r324, 1;
	mov.b32 	%r346, -1;
	// begin inline asm
	shfl.sync.down.b32 %r322, %r452, %r324, %r345, %r346;
	// end inline asm
	setp.lt.s32 	%p36, %r321, %r345;
	selp.b32 	%r351, %r322, 0, %p36;
	add.s32 	%r328, %r351, %r452;
	mov.b32 	%r329, 2;
	// begin inline asm
	shfl.sync.down.b32 %r327, %r328, %r329, %r345, %r346;
	// end inline asm
	add.s32 	%r352, %r321, 2;
	setp.gt.s32 	%p37, %r352, %r345;
	selp.b32 	%r353, 0, %r327, %p37;
	add.s32 	%r333, %r328, %r353;
	mov.b32 	%r334, 4;
	// begin inline asm
	shfl.sync.down.b32 %r332, %r333, %r334, %r345, %r346;
	// end inline asm
	add.s32 	%r354, %r321, 4;
	setp.gt.s32 	%p38, %r354, %r345;
	selp.b32 	%r355, 0, %r332, %p38;
	add.s32 	%r338, %r333, %r355;
	mov.b32 	%r339, 8;
	// begin inline asm
	shfl.sync.down.b32 %r337, %r338, %r339, %r345, %r346;
	// end inline asm
	add.s32 	%r356, %r321, 8;
	setp.gt.s32 	%p39, %r356, %r345;
	selp.b32 	%r357, 0, %r337, %p39;
	add.s32 	%r343, %r338, %r357;
	mov.b32 	%r344, 16;
	// begin inline asm
	shfl.sync.down.b32 %r342, %r343, %r344, %r345, %r346;
	// end inline asm
	add.s32 	%r358, %r321, 16;
	setp.gt.s32 	%p40, %r358, %r345;
	selp.b32 	%r359, 0, %r342, %p40;
	add.s32 	%r470, %r343, %r359;
	setp.ne.s32 	%p41, %r321, 0;
	@%p41 bra 	$L__BB5_26;
	shr.u32 	%r360, %r2, 3;
	and.b32  	%r361, %r360, 124;
	mov.u32 	%r362, _ZZN3cub18CUB_300001_SM_10006detail6reduce28DeviceReduceSingleTileKernelINS2_10policy_hubIiyN4cuda3std3__44plusIiEEE10Policy1000EN6thrust24THRUST_300001_SM_1000_NS10device_ptrIiEEPiyS9_iiNS7_10__identityEEEvT0_T1_T2_T3_T4_T6_E12temp_storage;
	add.s32 	%r363, %r362, %r361;
	st.shared.u32 	[%r363+8], %r470;
$L__BB5_26:
	bar.sync 	0;
	setp.ne.s32 	%p42, %r2, 0;
	@%p42 bra 	$L__BB5_49;
	setp.gt.u64 	%p43, %rd19, 32;
	ld.shared.u32 	%r364, [_ZZN3cub18CUB_300001_SM_10006detail6reduce28DeviceReduceSingleTileKernelINS2_10policy_hubIiyN4cuda3std3__44plusIiEEE10Policy1000EN6thrust24THRUST_300001_SM_1000_NS10device_ptrIiEEPiyS9_iiNS7_10__identityEEEvT0_T1_T2_T3_T4_T6_E12temp_storage+12];
	selp.b32 	%r365, %r364, 0, %p43;
	add.s32 	%r366, %r365, %r470;
	setp.gt.u64 	%p44, %rd19, 64;
	ld.shared.u32 	%r367, [_ZZN3cub18CUB_300001_SM_10006detail6reduce28DeviceReduceSingleTileKernelINS2_10policy_hubIiyN4cuda3std3__44plusIiEEE10Policy1000EN6thrust24THRUST_300001_SM_1000_NS10device_ptrIiEEPiyS9_iiNS7_10__identityEEEvT0_T1_T2_T3_T4_T6_E12temp_storage+16];
	selp.b32 	%r368, %r367, 0, %p44;
	add.s32 	%r369, %r366, %r368;
	setp.gt.u64 	%p45, %rd19, 96;
	ld.shared.u32 	%r370, [_ZZN3cub18CUB_300001_SM_10006detail6reduce28DeviceReduceSingleTileKernelINS2_10policy_hubIiyN4cuda3std3__44plusIiEEE10Policy1000EN6thrust24THRUST_300001_SM_1000_NS10device_ptrIiEEPiyS9_iiNS7_10__identityEEEvT0_T1_T2_T3_T4_T6_E12temp_storage+20];
	selp.b32 	%r371, %r370, 0, %p45;
	add.s32 	%r372, %r369, %r371;
	setp.gt.u64 	%p46, %rd19, 128;
	ld.shared.u32 	%r373, [_ZZN3cub18CUB_300001_SM_10006detail6reduce28DeviceReduceSingleTileKernelINS2_10policy_hubIiyN4cuda3std3__44plusIiEEE10Policy1000EN6thrust24THRUST_300001_SM_1000_NS10device_ptrIiEEPiyS9_iiNS7_10__identityEEEvT0_T1_T2_T3_T4_T6_E12temp_storage+24];
	selp.b32 	%r374, %r373, 0, %p46;
	add.s32 	%r375, %r372, %r374;
	setp.gt.u64 	%p47, %rd19, 160;
	ld.shared.u32 	%r376, [_ZZN3cub18CUB_300001_SM_10006detail6reduce28DeviceReduceSingleTileKernelINS2_10policy_hubIiyN4cuda3std3__44plusIiEEE10Policy1000EN6thrust24THRUST_300001_SM_1000_NS10device_ptrIiEEPiyS9_iiNS7_10__identityEEEvT0_T1_T2_T3_T4_T6_E12temp_storage+28];
	selp.b32 	%r377, %r376, 0, %p47;
	add.s32 	%r378, %r375, %r377;
	setp.gt.u64 	%p48, %rd19, 192;
	ld.shared.u32 	%r379, [_ZZN3cub18CUB_300001_SM_10006detail6reduce28DeviceReduceSingleTileKernelINS2_10policy_hubIiyN4cuda3std3__44plusIiEEE10Policy1000EN6thrust24THRUST_300001_SM_1000_NS10device_ptrIiEEPiyS9_iiNS7_10__identityEEEvT0_T1_T2_T3_T4_T6_E12temp_storage+32];
	selp.b32 	%r380, %r379, 0, %p48;
	add.s32 	%r381, %r378, %r380;
	setp.gt.u64 	%p49, %rd19, 224;
	ld.shared.u32 	%r382, [_ZZN3cub18CUB_300001_SM_10006detail6reduce28DeviceReduceSingleTileKernelINS2_10policy_hubIiyN4cuda3std3__44plusIiEEE10Policy1000EN6thrust24THRUST_300001_SM_1000_NS10device_ptrIiEEPiyS9_iiNS7_10__identityEEEvT0_T1_T2_T3_T4_T6_E12temp_storage+36];
	selp.b32 	%r383, %r382, 0, %p49;
	add.s32 	%r470, %r381, %r383;
	bra.uni 	$L__BB5_49;
$L__BB5_28:
	mov.u32 	%r43, %tid.x;
	cvt.u64.u32 	%rd6, %r43;
	mul.wide.u32 	%rd22, %r43, 4;
	add.s64 	%rd7, %rd2, %rd22;
	ld.global.u32 	%r82, [%rd7];
	ld.global.u32 	%r83, [%rd7+1024];
	ld.global.u32 	%r84, [%rd7+2048];
	ld.global.u32 	%r85, [%rd7+3072];
	ld.global.u32 	%r86, [%rd7+4096];
	ld.global.u32 	%r87, [%rd7+5120];
	ld.global.u32 	%r88, [%rd7+6144];
	ld.global.u32 	%r89, [%rd7+7168];
	ld.global.u32 	%r90, [%rd7+8192];
	ld.global.u32 	%r91, [%rd7+9216];
	ld.global.u32 	%r92, [%rd7+10240];
	ld.global.u32 	%r93, [%rd7+11264];
	ld.global.u32 	%r94, [%rd7+12288];
	ld.global.u32 	%r95, [%rd7+13312];
	ld.global.u32 	%r96, [%rd7+14336];
	ld.global.u32 	%r97, [%rd7+15360];
	add.s32 	%r98, %r83, %r82;
	add.s32 	%r99, %r84, %r98;
	add.s32 	%r100, %r85, %r99;
	add.s32 	%r101, %r86, %r100;
	add.s32 	%r102, %r87, %r101;
	add.s32 	%r103, %r88, %r102;
	add.s32 	%r104, %r89, %r103;
	add.s32 	%r105, %r90, %r104;
	add.s32 	%r106, %r91, %r105;
	add.s32 	%r107, %r92, %r106;
	add.s32 	%r108, %r93, %r107;
	add.s32 	%r109, %r94, %r108;
	add.s32 	%r110, %r95, %r109;
	add.s32 	%r111, %r96, %r110;
	add.s32 	%r469, %r97, %r111;
	add.s64 	%rd8, %rd19, -4096;
	setp.lt.u64 	%p3, %rd8, 4096;
	mov.b64 	%rd53, 4096;
	@%p3 bra 	$L__BB5_32;
	mov.b64 	%rd53, 4096;
$L__BB5_30:
	shl.b64 	%rd24, %rd53, 2;
	add.s64 	%rd25, %rd7, %rd24;
	ld.global.u32 	%r112, [%rd25];
	ld.global.u32 	%r113, [%rd25+1024];
	ld.global.u32 	%r114, [%rd25+2048];
	ld.global.u32 	%r115, [%rd25+3072];
	ld.global.u32 	%r116, [%rd25+4096];
	ld.global.u32 	%r117, [%rd25+5120];
	ld.global.u32 	%r118, [%rd25+6144];
	ld.global.u32 	%r119, [%rd25+7168];
	ld.global.u32 	%r120, [%rd25+8192];
	ld.global.u32 	%r121, [%rd25+9216];
	ld.global.u32 	%r122, [%rd25+10240];
	ld.global.u32 	%r123, [%rd25+11264];
	ld.global.u32 	%r124, [%rd25+12288];
	ld.global.u32 	%r125, [%rd25+13312];
	ld.global.u32 	%r126, [%rd25+14336];
	ld.global.u32 	%r127, [%rd25+15360];
	add.s32 	%r128, %r112, %r469;
	add.s32 	%r129, %r113, %r128;
	add.s32 	%r130, %r114, %r129;
	add.s32 	%r131, %r115, %r130;
	add.s32 	%r132, %r116, %r131;
	add.s32 	%r133, %r117, %r132;
	add.s32 	%r134, %r118, %r133;
	add.s32 	%r135, %r119, %r134;
	add.s32 	%r136, %r120, %r135;
	add.s32 	%r137, %r121, %r136;
	add.s32 	%r138, %r122, %r137;
	add.s32 	%r139, %r123, %r138;
	add.s32 	%r140, %r124, %r139;
	add.s32 	%r141, %r125, %r140;
	add.s32 	%r142, %r126, %r141;
	add.s32 	%r469, %r127, %r142;
	sub.s64 	%rd26, %rd19, %rd53;
	setp.lt.u64 	%p4, %rd26, 4096;
	@%p4 bra 	$L__BB5_45;
	add.s64 	%rd53, %rd53, 4096;
	setp.le.u64 	%p5, %rd53, %rd8;
	@%p5 bra 	$L__BB5_30;
$L__BB5_32:
	setp.le.u64 	%p6, %rd19, %rd53;
	cvt.u32.u64 	%r143, %rd53;
	cvt.u32.u64 	%r144, %rd19;
	sub.s32 	%r145, %r144, %r143;
	setp.ge.s32 	%p7, %r43, %r145;
	or.pred  	%p8, %p6, %p7;
	@%p8 bra 	$L__BB5_45;
	not.b32 	%r149, %r43;
	add.s32 	%r150, %r149, %r144;
	sub.s32 	%r152, %r150, %r143;
	shr.u32 	%r153, %r152, 8;
	add.s32 	%r48, %r153, 1;
	and.b32  	%r49, %r48, 15;
	setp.lt.u32 	%p9, %r152, 3840;
	mov.u32 	%r459, %r43;
	@%p9 bra 	$L__BB5_36;
	and.b32  	%r154, %r48, 33554416;
	neg.s32 	%r455, %r154;
	add.s64 	%rd27, %rd53, %rd6;
	shl.b64 	%rd28, %rd27, 2;
	add.s64 	%rd29, %rd28, %rd2;
	add.s64 	%rd54, %rd29, 8192;
	mov.u32 	%r459, %r43;
$L__BB5_35:
	.pragma "nounroll";
	ld.global.u32 	%r155, [%rd54+-8192];
	add.s32 	%r156, %r155, %r469;
	ld.global.u32 	%r157, [%rd54+-7168];
	add.s32 	%r158, %r157, %r156;
	ld.global.u32 	%r159, [%rd54+-6144];
	add.s32 	%r160, %r159, %r158;
	ld.global.u32 	%r161, [%rd54+-5120];
	add.s32 	%r162, %r161, %r160;
	ld.global.u32 	%r163, [%rd54+-4096];
	add.s32 	%r164, %r163, %r162;
	ld.global.u32 	%r165, [%rd54+-3072];
	add.s32 	%r166, %r165, %r164;
	ld.global.u32 	%r167, [%rd54+-2048];
	add.s32 	%r168, %r167, %r166;
	ld.global.u32 	%r169, [%rd54+-1024];
	add.s32 	%r170, %r169, %r168;
	ld.global.u32 	%r171, [%rd54];
	add.s32 	%r172, %r171, %r170;
	ld.global.u32 	%r173, [%rd54+1024];
	add.s32 	%r174, %r173, %r172;
	ld.global.u32 	%r175, [%rd54+2048];
	add.s32 	%r176, %r175, %r174;
	ld.global.u32 	%r177, [%rd54+3072];
	add.s32 	%r178, %r177, %r176;
	ld.global.u32 	%r179, [%rd54+4096];
	add.s32 	%r180, %r179, %r178;
	ld.global.u32 	%r181, [%rd54+5120];
	add.s32 	%r182, %r181, %r180;
	ld.global.u32 	%r183, [%rd54+6144];
	add.s32 	%r184, %r183, %r182;
	ld.global.u32 	%r185, [%rd54+7168];
	add.s32 	%r469, %r185, %r184;
	add.s32 	%r459, %r459, 4096;
	add.s32 	%r455, %r455, 16;
	add.s64 	%rd54, %rd54, 16384;
	setp.ne.s32 	%p10, %r455, 0;
	@%p10 bra 	$L__BB5_35;
$L__BB5_36:
	setp.eq.s32 	%p11, %r49, 0;
	@%p11 bra 	$L__BB5_45;
	and.b32  	%r60, %r48, 7;
	setp.lt.u32 	%p12, %r49, 8;
	@%p12 bra 	$L__BB5_39;
	cvt.u64.u32 	%rd30, %r459;
	add.s64 	%rd31, %rd53, %rd30;
	shl.b64 	%rd32, %rd31, 2;
	add.s64 	%rd33, %rd2, %rd32;
	ld.global.u32 	%r187, [%rd33];
	add.s32 	%r188, %r187, %r469;
	ld.global.u32 	%r189, [%rd33+1024];
	add.s32 	%r190, %r189, %r188;
	ld.global.u32 	%r191, [%rd33+2048];
	add.s32 	%r192, %r191, %r190;
	ld.global.u32 	%r193, [%rd33+3072];
	add.s32 	%r194, %r193, %r192;
	ld.global.u32 	%r195, [%rd33+4096];
	add.s32 	%r196, %r195, %r194;
	ld.global.u32 	%r197, [%rd33+5120];
	add.s32 	%r198, %r197, %r196;
	ld.global.u32 	%r199, [%rd33+6144];
	add.s32 	%r200, %r199, %r198;
	ld.global.u32 	%r201, [%rd33+7168];
	add.s32 	%r469, %r201, %r200;
	add.s32 	%r459, %r459, 2048;
$L__BB5_39:
	setp.eq.s32 	%p13, %r60, 0;
	@%p13 bra 	$L__BB5_45;
	and.b32  	%r66, %r48, 3;
	setp.lt.u32 	%p14, %r60, 4;
	@%p14 bra 	$L__BB5_42;
	cvt.u64.u32 	%rd34, %r459;
	add.s64 	%rd35, %rd53, %rd34;
	shl.b64 	%rd36, %rd35, 2;
	add.s64 	%rd37, %rd2, %rd36;
	ld.global.u32 	%r203, [%rd37];
	add.s32 	%r204, %r203, %r469;
	ld.global.u32 	%r205, [%rd37+1024];
	add.s32 	%r206, %r205, %r204;
	ld.global.u32 	%r207, [%rd37+2048];
	add.s32 	%r208, %r207, %r206;
	ld.global.u32 	%r209, [%rd37+3072];
	add.s32 	%r469, %r209, %r208;
	add.s32 	%r459, %r459, 1024;
$L__BB5_42:
	setp.eq.s32 	%p15, %r66, 0;
	@%p15 bra 	$L__BB5_45;
	cvt.u64.u32 	%rd38, %r459;
	add.s64 	%rd39, %rd53, %rd38;
	shl.b64 	%rd40, %rd39, 2;
	add.s64 	%rd55, %rd2, %rd40;
	neg.s32 	%r467, %r66;
$L__BB5_44:
	.pragma "nounroll";
	ld.global.u32 	%r210, [%rd55];
	add.s32 	%r469, %r210, %r469;
	add.s64 	%rd55, %rd55, 1024;
	add.s32 	%r467, %r467, 1;
	setp.ne.s32 	%p16, %r467, 0;
	@%p16 bra 	$L__BB5_44;
$L__BB5_45:
	// begin inline asm
	mov.u32 %r211, %laneid;
	// end inline asm
	mov.b32 	%r214, 1;
	mov.b32 	%r235, 31;
	mov.b32 	%r236, -1;
	// begin inline asm
	shfl.sync.down.b32 %r212, %r469, %r214, %r235, %r236;
	// end inline asm
	setp.gt.s32 	%p17, %r211, 30;
	selp.b32 	%r237, 0, %r212, %p17;
	add.s32 	%r218, %r237, %r469;
	mov.b32 	%r219, 2;
	// begin inline asm
	shfl.sync.down.b32 %r217, %r218, %r219, %r235, %r236;
	// end inline asm
	setp.gt.s32 	%p18, %r211, 29;
	selp.b32 	%r238, 0, %r217, %p18;
	add.s32 	%r223, %r218, %r238;
	mov.b32 	%r224, 4;
	// begin inline asm
	shfl.sync.down.b32 %r222, %r223, %r224, %r235, %r236;
	// end inline asm
	setp.gt.s32 	%p19, %r211, 27;
	selp.b32 	%r239, 0, %r222, %p19;
	add.s32 	%r228, %r223, %r239;
	mov.b32 	%r229, 8;
	// begin inline asm
	shfl.sync.down.b32 %r227, %r228, %r229, %r235, %r236;
	// end inline asm
	setp.gt.s32 	%p20, %r211, 23;
	selp.b32 	%r240, 0, %r227, %p20;
	add.s32 	%r233, %r228, %r240;
	mov.b32 	%r234, 16;
	// begin inline asm
	shfl.sync.down.b32 %r232, %r233, %r234, %r235, %r236;
	// end inline asm
	setp.gt.s32 	%p21, %r211, 15;
	selp.b32 	%r241, 0, %r232, %p21;
	add.s32 	%r470, %r233, %r241;
	setp.ne.s32 	%p22, %r211, 0;
	@%p22 bra 	$L__BB5_47;
	shr.u32 	%r242, %r43, 3;
	and.b32  	%r243, %r242, 124;
	mov.u32 	%r244, _ZZN3cub18CUB_300001_SM_10006detail6reduce28DeviceReduceSingleTileKernelINS2_10policy_hubIiyN4cuda3std3__44plusIiEEE10Policy1000EN6thrust24THRUST_300001_SM_1000_NS10device_ptrIiEEPiyS9_iiNS7_10__identityEEEvT0_T1_T2_T3_T4_T6_E12temp_storage;
	add.s32 	%r245, %r244, %r243;
	st.shared.u32 	[%r245+8], %r470;
$L__BB5_47:
	bar.sync 	0;
	setp.ne.s32 	%p23, %r43, 0;
	@%p23 bra 	$L__BB5_49;
	ld.shared.u32 	%r246, [_ZZN3cub18CUB_300001_SM_10006detail6reduce28DeviceReduceSingleTileKernelINS2_10policy_hubIiyN4cuda3std3__44plusIiEEE10Policy1000EN6thrust24THRUST_300001_SM_1000_NS10device_ptrIiEEPiyS9_iiNS7_10__identityEEEvT0_T1_T2_T3_T4_T6_E12temp_storage+12];
	add.s32 	%r247, %r246, %r470;
	ld.shared.u32 	%r248, [_ZZN3cub18CUB_300001_SM_10006detail6reduce28DeviceReduceSingleTileKernelINS2_10policy_hubIiyN4cuda3std3__44plusIiEEE10Policy1000EN6thrust24THRUST_300001_SM_1000_NS10device_ptrIiEEPiyS9_iiNS7_10__identityEEEvT0_T1_T2_T3_T4_T6_E12temp_storage+16];
	add.s32 	%r249, %r247, %r248;
	ld.shared.u32 	%r250, [_ZZN3cub18CUB_300001_SM_10006detail6reduce28DeviceReduceSingleTileKernelINS2_10policy_hubIiyN4cuda3std3__44plusIiEEE10Policy1000EN6thrust24THRUST_300001_SM_1000_NS10device_ptrIiEEPiyS9_iiNS7_10__identityEEEvT0_T1_T2_T3_T4_T6_E12temp_storage+20];
	add.s32 	%r251, %r249, %r250;
	ld.shared.u32 	%r252, [_ZZN3cub18CUB_300001_SM_10006detail6reduce28DeviceReduceSingleTileKernelINS2_10policy_hubIiyN4cuda3std3__44plusIiEEE10Policy1000EN6thrust24THRUST_300001_SM_1000_NS10device_ptrIiEEPiyS9_iiNS7_10__identityEEEvT0_T1_T2_T3_T4_T6_E12temp_storage+24];
	add.s32 	%r253, %r251, %r252;
	ld.shared.u32 	%r254, [_ZZN3cub18CUB_300001_SM_10006detail6reduce28DeviceReduceSingleTileKernelINS2_10policy_hubIiyN4cuda3std3__44plusIiEEE10Policy1000EN6thrust24THRUST_300001_SM_1000_NS10device_ptrIiEEPiyS9_iiNS7_10__identityEEEvT0_T1_T2_T3_T4_T6_E12temp_storage+28];
	add.s32 	%r255, %r253, %r254;
	ld.shared.u32 	%r256, [_ZZN3cub18CUB_300001_SM_10006detail6reduce28DeviceReduceSingleTileKernelINS2_10policy_hubIiyN4cuda3std3__44plusIiEEE10Policy1000EN6thrust24THRUST_300001_SM_1000_NS10device_ptrIiEEPiyS9_iiNS7_10__identityEEEvT0_T1_T2_T3_T4_T6_E12temp_storage+32];
	add.s32 	%r257, %r255, %r256;
	ld.shared.u32 	%r258, [_ZZN3cub18CUB_300001_SM_10006detail6reduce28DeviceReduceSingleTileKernelINS2_10policy_hubIiyN4cuda3std3__44plusIiEEE10Policy1000EN6thrust24THRUST_300001_SM_1000_NS10device_ptrIiEEPiyS9_iiNS7_10__identityEEEvT0_T1_T2_T3_T4_T6_E12temp_storage+36];
	add.s32 	%r470, %r257, %r258;
$L__BB5_49:
	mov.u32 	%r432, %tid.x;
	setp.ne.s32 	%p57, %r432, 0;
	@%p57 bra 	$L__BB5_51;
	add.s32 	%r433, %r470, %r81;
	st.global.u32 	[%rd1], %r433;
$L__BB5_51:
	ret;

}
	// .globl	_ZN3cub18CUB_300001_SM_10006detail6reduce18DeviceReduceKernelINS2_10policy_hubIiyN4cuda3std3__44plusIiEEE10Policy1000EN6thrust24THRUST_300001_SM_1000_NS10device_ptrIiEEyS9_iNS7_10__identityEEEvT0_PT3_T1_NS0_13GridEvenShareISK_EET2_T4_
.visible .entry _ZN3cub18CUB_300001_SM_10006detail6reduce18DeviceReduceKernelINS2_10policy_hubIiyN4cuda3std3__44plusIiEEE10Policy1000EN6thrust24THRUST_300001_SM_1000_NS10device_ptrIiEEyS9_iNS7_10__identityEEEvT0_PT3_T1_NS0_13GridEvenShareISK_EET2_T4_(
	.param .align 8 .b8 _ZN3cub18CUB_300001_SM_10006detail6reduce18DeviceReduceKernelINS2_10policy_hubIiyN4cuda3std3__44plusIiEEE10Policy1000EN6thrust24THRUST_300001_SM_1000_NS10device_ptrIiEEyS9_iNS7_10__identityEEEvT0_PT3_T1_NS0_13GridEvenShareISK_EET2_T4__param_0[8],
	.param .u64 .ptr .align 1 _ZN3cub18CUB_300001_SM_10006detail6reduce18DeviceReduceKernelINS2_10policy_hubIiyN4cuda3std3__44plusIiEEE10Policy1000EN6thrust24THRUST_300001_SM_1000_NS10device_ptrIiEEyS9_iNS7_10__identityEEEvT0_PT3_T1_NS0_13GridEvenShareISK_EET2_T4__param_1,
	.param .u64 _ZN3cub18CUB_300001_SM_10006detail6reduce18DeviceReduceKernelINS2_10policy_hubIiyN4cuda3std3__44plusIiEEE10Policy1000EN6thrust24THRUST_300001_SM_1000_NS10device_ptrIiEEyS9_iNS7_10__identityEEEvT0_PT3_T1_NS0_13GridEvenShareISK_EET2_T4__param_2,
	.param .align 8 .b8 _ZN3cub18CUB_300001_SM_10006detail6reduce18DeviceReduceKernelINS2_10policy_hubIiyN4cuda3std3__44plusIiEEE10Policy1000EN6thrust24THRUST_300001_SM_1000_NS10device_ptrIiEEyS9_iNS7_10__identityEEEvT0_PT3_T1_NS0_13GridEvenShareISK_EET2_T4__param_3[72],
	.param .align 1 .b8 _ZN3cub18CUB_300001_SM_10006detail6reduce18DeviceReduceKernelINS2_10policy_hubIiyN4cuda3std3__44plusIiEEE10Policy1000EN6thrust24THRUST_300001_SM_1000_NS10device_ptrIiEEyS9_iNS7_10__identityEEEvT0_PT3_T1_NS0_13GridEvenShareISK_EET2_T4__param_4[1],
	.param .align 1 .b8 _ZN3cub18CUB_300001_SM_10006detail6reduce18DeviceReduceKernelINS2_10policy_hubIiyN4cuda3std3__44plusIiEEE10Policy1000EN6thrust24THRUST_300001_SM_1000_NS10device_ptrIiEEyS9_iNS7_10__identityEEEvT0_PT3_T1_NS0_13GridEvenShareISK_EET2_T4__param_5[1]
)
.maxntid 256
{
	.reg .pred 	%p<57>;
	.reg .b16 	%rs<4>;
	.reg .b32 	%r<502>;
	.reg .b64 	%rd<78>;
	// demoted variable
	.shared .align 4 .b8 _ZZN3cub18CUB_300001_SM_10006detail6reduce18DeviceReduceKernelINS2_10policy_hubIiyN4cuda3std3__44plusIiEEE10Policy1000EN6thrust24THRUST_300001_SM_1000_NS10device_ptrIiEEyS9_iNS7_10__identityEEEvT0_PT3_T1_NS0_13GridEvenShareISK_EET2_T4_E12temp_storage[44];
	ld.param.u64 	%rd1, [_ZN3cub18CUB_300001_SM_10006detail6reduce18DeviceReduceKernelINS2_10policy_hubIiyN4cuda3std3__44plusIiEEE10Policy1000EN6thrust24THRUST_300001_SM_1000_NS10device_ptrIiEEyS9_iNS7_10__identityEEEvT0_PT3_T1_NS0_13GridEvenShareISK_EET2_T4__param_3+32];
	ld.param.u32 	%r1, [_ZN3cub18CUB_300001_SM_10006detail6reduce18DeviceReduceKernelINS2_10policy_hubIiyN4cuda3std3__44plusIiEEE10Policy1000EN6thrust24THRUST_300001_SM_1000_NS10device_ptrIiEEyS9_iNS7_10__identityEEEvT0_PT3_T1_NS0_13GridEvenShareISK_EET2_T4__param_3+40];
	ld.param.u64 	%rd25, [_ZN3cub18CUB_300001_SM_10006detail6reduce18DeviceReduceKernelINS2_10policy_hubIiyN4cuda3std3__44plusIiEEE10Policy1000EN6thrust24THRUST_300001_SM_1000_NS10device_ptrIiEEyS9_iNS7_10__identityEEEvT0_PT3_T1_NS0_13GridEvenShareISK_EET2_T4__param_0];
	cvta.to.global.u64 	%rd2, %rd25;
	mov.u32 	%r2, %ctaid.x;
	shl.b32 	%r88, %r1, 12;
	cvt.s64.s32 	%rd3, %r88;
	shl.b32 	%r89, %r2, 12;
	cvt.u64.u32 	%rd4, %r89;
	sub.s64 	%rd5, %rd1, %rd4;
	setp.gt.u64 	%p1, %rd5, 4095;
	@%p1 bra 	$L__BB6_25;
	cvt.u32.u64 	%r287, %rd4;
	cvt.u32.u64 	%r3, %rd1;
	sub.s32 	%r4, %r3, %r287;
	mov.u32 	%r5, %tid.x;
	setp.ge.s32 	%p23, %r5, %r4;
	mov.b32 	%r482, 0;
	mov.u32 	%r471, %r5;
	@%p23 bra 	$L__BB6_3;
	add.s32 	%r289, %r287, %r5;
	mul.wide.u32 	%rd51, %r289, 4;
	add.s64 	%rd52, %rd2, %rd51;
	ld.global.u32 	%r482, [%rd52];
	add.s32 	%r471, %r5, 256;
$L__BB6_3:
	setp.ge.s32 	%p24, %r471, %r4;
	@%p24 bra 	$L__BB6_16;
	not.b32 	%r292, %r471;
	add.s32 	%r293, %r292, %r3;
	sub.s32 	%r294, %r293, %r287;
	shr.u32 	%r295, %r294, 8;
	add.s32 	%r10, %r295, 1;
	and.b32  	%r11, %r10, 15;
	setp.lt.u32 	%p25, %r294, 3840;
	@%p25 bra 	$L__BB6_7;
	and.b32  	%r296, %r10, 33554416;
	neg.s32 	%r467, %r296;
	mul.wide.u32 	%rd53, %r2, 16384;
	mul.wide.u32 	%rd54, %r471, 4;
	or.b64  	%rd55, %rd53, %rd54;
	add.s64 	%rd56, %rd55, %rd2;
	add.s64 	%rd72, %rd56, 8192;
$L__BB6_6:
	.pragma "nounroll";
	ld.global.u32 	%r297, [%rd72+-8192];
	add.s32 	%r298, %r297, %r482;
	ld.global.u32 	%r299, [%rd72+-7168];
	add.s32 	%r300, %r299, %r298;
	ld.global.u32 	%r301, [%rd72+-6144];
	add.s32 	%r302, %r301, %r300;
	ld.global.u32 	%r303, [%rd72+-5120];
	add.s32 	%r304, %r303, %r302;
	ld.global.u32 	%r305, [%rd72+-4096];
	add.s32 	%r306, %r305, %r304;
	ld.global.u32 	%r307, [%rd72+-3072];
	add.s32 	%r308, %r307, %r306;
	ld.global.u32 	%r309, [%rd72+-2048];
	add.s32 	%r310, %r309, %r308;
	ld.global.u32 	%r311, [%rd72+-1024];
	add.s32 	%r312, %r311, %r310;
	ld.global.u32 	%r313, [%rd72];
	add.s32 	%r314, %r313, %r312;
	ld.global.u32 	%r315, [%rd72+1024];
	add.s32 	%r316, %r315, %r314;
	ld.global.u32 	%r317, [%rd72+2048];
	add.s32 	%r318, %r317, %r316;
	ld.global.u32 	%r319, [%rd72+3072];
	add.s32 	%r320, %r319, %r318;
	ld.global.u32 	%r321, [%rd72+4096];
	add.s32 	%r322, %r321, %r320;
	ld.global.u32 	%r323, [%rd72+5120];
	add.s32 	%r324, %r323, %r322;
	ld.global.u32 	%r325, [%rd72+6144];
	add.s32 	%r326, %r325, %r324;
	ld.global.u32 	%r327, [%rd72+7168];
	add.s32 	%r482, %r327, %r326;
	add.s32 	%r471, %r471, 4096;
	add.s32 	%r467, %r467, 16;
	add.s64 	%rd72, %rd72, 16384;
	setp.ne.s32 	%p26, %r467, 0;
	@%p26 bra 	$L__BB6_6;
$L__BB6_7:
	setp.eq.s32 	%p27, %r11, 0;
	@%p27 bra 	$L__BB6_16;
	and.b32  	%r22, %r10, 7;
	setp.lt.u32 	%p28, %r11, 8;
	@%p28 bra 	$L__BB6_10;
	cvt.s64.s32 	%rd57, %r471;
	add.s64 	%rd58, %rd57, %rd4;
	shl.b64 	%rd59, %rd58, 2;
	add.s64 	%rd60, %rd2, %rd59;
	ld.global.u32 	%r329, [%rd60];
	add.s32 	%r330, %r329, %r482;
	ld.global.u32 	%r331, [%rd60+1024];
	add.s32 	%r332, %r331, %r330;
	ld.global.u32 	%r333, [%rd60+2048];
	add.s32 	%r334, %r333, %r332;
	ld.global.u32 	%r335, [%rd60+3072];
	add.s32 	%r336, %r335, %r334;
	ld.global.u32 	%r337, [%rd60+4096];
	add.s32 	%r338, %r337, %r336;
	ld.global.u32 	%r339, [%rd60+5120];
	add.s32 	%r340, %r339, %r338;
	ld.global.u32 	%r341, [%rd60+6144];
	add.s32 	%r342, %r341, %r340;
	ld.global.u32 	%r343, [%rd60+7168];
	add.s32 	%r482, %r343, %r342;
	add.s32 	%r471, %r471, 2048;
$L__BB6_10:
	setp.eq.s32 	%p29, %r22, 0;
	@%p29 bra 	$L__BB6_16;
	and.b32  	%r28, %r10, 3;
	setp.lt.u32 	%p30, %r22, 4;
	@%p30 bra 	$L__BB6_13;
	cvt.s64.s32 	%rd61, %r471;
	add.s64 	%rd62, %rd61, %rd4;
	shl.b64 	%rd63, %rd62, 2;
	add.s64 	%rd64, %rd2, %rd63;
	ld.global.u32 	%r345, [%rd64];
	add.s32 	%r346, %r345, %r482;
	ld.global.u32 	%r347, [%rd64+1024];
	add.s32 	%r348, %r347, %r346;
	ld.global.u32 	%r349, [%rd64+2048];
	add.s32 	%r350, %r349, %r348;
	ld.global.u32 	%r351, [%rd64+3072];
	add.s32 	%r482, %r351, %r350;
	add.s32 	%r471, %r471, 1024;
$L__BB6_13:
	setp.eq.s32 	%p31, %r28, 0;
	@%p31 bra 	$L__BB6_16;
	mul.wide.u32 	%rd65, %r2, 16384;
	add.s64 	%rd9, %rd2, %rd65;
	neg.s32 	%r479, %r28;
$L__BB6_15:
	.pragma "nounroll";
	mul.wide.s32 	%rd66, %r471, 4;
	add.s64 	%rd67, %rd9, %rd66;
	ld.global.u32 	%r352, [%rd67];
	add.s32 	%r482, %r352, %r482;
	add.s32 	%r471, %r471, 256;
	add.s32 	%r479, %r479, 1;
	setp.ne.s32 	%p32, %r479, 0;
	@%p32 bra 	$L__BB6_15;
$L__BB6_16:
	setp.lt.s32 	%p33, %r4, 256;
	@%p33 bra 	$L__BB6_21;
	// begin inline asm
	mov.u32 %r416, %laneid;
	// end inline asm
	mov.b32 	%r419, 1;
	mov.b32 	%r440, 31;
	mov.b32 	%r441, -1;
	// begin inline asm
	shfl.sync.down.b32 %r417, %r482, %r419, %r440, %r441;
	// end inline asm
	setp.gt.s32 	%p49, %r416, 30;
	selp.b32 	%r442, 0, %r417, %p49;
	add.s32 	%r423, %r442, %r482;
	mov.b32 	%r424, 2;
	// begin inline asm
	shfl.sync.down.b32 %r422, %r423, %r424, %r440, %r441;
	// end inline asm
	setp.gt.s32 	%p50, %r416, 29;
	selp.b32 	%r443, 0, %r422, %p50;
	add.s32 	%r428, %r423, %r443;
	mov.b32 	%r429, 4;
	// begin inline asm
	shfl.sync.down.b32 %r427, %r428, %r429, %r440, %r441;
	// end inline asm
	setp.gt.s32 	%p51, %r416, 27;
	selp.b32 	%r444, 0, %r427, %p51;
	add.s32 	%r433, %r428, %r444;
	mov.b32 	%r434, 8;
	// begin inline asm
	shfl.sync.down.b32 %r432, %r433, %r434, %r440, %r441;
	// end inline asm
	setp.gt.s32 	%p52, %r416, 23;
	selp.b32 	%r445, 0, %r432, %p52;
	add.s32 	%r438, %r433, %r445;
	mov.b32 	%r439, 16;
	// begin inline asm
	shfl.sync.down.b32 %r437, %r438, %r439, %r440, %r441;
	// end inline asm
	setp.gt.s32 	%p53, %r416, 15;
	selp.b32 	%r446, 0, %r437, %p53;
	add.s32 	%r501, %r438, %r446;
	setp.ne.s32 	%p54, %r416, 0;
	@%p54 bra 	$L__BB6_19;
	shr.u32 	%r447, %r5, 3;
	and.b32  	%r448, %r447, 124;
	mov.u32 	%r449, _ZZN3cub18CUB_300001_SM_10006detail6reduce18DeviceReduceKernelINS2_10policy_hubIiyN4cuda3std3__44plusIiEEE10Policy1000EN6thrust24THRUST_300001_SM_1000_NS10device_ptrIiEEyS9_iNS7_10__identityEEEvT0_PT3_T1_NS0_13GridEvenShareISK_EET2_T4_E12temp_storage;
	add.s32 	%r450, %r449, %r448;
	st.shared.u32 	[%r450+8], %r501;
$L__BB6_19:
	bar.sync 	0;
	setp.ne.s32 	%p55, %r5, 0;
	@%p55 bra 	$L__BB6_46;
	ld.shared.u32 	%r451, [_ZZN3cub18CUB_300001_SM_10006detail6reduce18DeviceReduceKernelINS2_10policy_hubIiyN4cuda3std3__44plusIiEEE10Policy1000EN6thrust24THRUST_300001_SM_1000_NS10device_ptrIiEEyS9_iNS7_10__identityEEEvT0_PT3_T1_NS0_13GridEvenShareISK_EET2_T4_E12temp_storage+12];
	add.s32 	%r452, %r451, %r501;
	ld.shared.u32 	%r453, [_ZZN3cub18CUB_300001_SM_10006detail6reduce18DeviceReduceKernelINS2_10policy_hubIiyN4cuda3std3__44plusIiEEE10Policy1000EN6thrust24THRUST_300001_SM_1000_NS10device_ptrIiEEyS9_iNS7_10__identityEEEvT0_PT3_T1_NS0_13GridEvenShareISK_EET2_T4_E12temp_storage+16];
	add.s32 	%r454, %r452, %r453;
	ld.shared.u32 	%r455, [_ZZN3cub18CUB_300001_SM_10006detail6reduce18DeviceReduceKernelINS2_10policy_hubIiyN4cuda3std3__44plusIiEEE10Policy1000EN6thrust24THRUST_300001_SM_1000_NS10device_ptrIiEEyS9_iNS7_10__identityEEEvT0_PT3_T1_NS0_13GridEvenShareISK_EET2_T4_E12temp_storage+20];
	add.s32 	%r456, %r454, %r455;
	ld.shared.u32 	%r457, [_ZZN3cub18CUB_300001_SM_10006detail6reduce18DeviceReduceKernelINS2_10policy_hubIiyN4cuda3std3__44plusIiEEE10Policy1000EN6thrust24THRUST_300001_SM_1000_NS10device_ptrIiEEyS9_iNS7_10__identityEEEvT0_PT3_T1_NS0_13GridEvenShareISK_EET2_T4_E12temp_storage+24];
	add.s32 	%r458, %r456, %r457;
	ld.shared.u32 	%r459, [_ZZN3cub18CUB_300001_SM_10006detail6reduce18DeviceReduceKernelINS2_10policy_hubIiyN4cuda3std3__44plusIiEEE10Policy1000EN6thrust24THRUST_300001_SM_1000_NS10device_ptrIiEEyS9_iNS7_10__identityEEEvT0_PT3_T1_NS0_13GridEvenShareISK_EET2_T4_E12temp_storage+28];
	add.s32 	%r460, %r458, %r459;
	ld.shared.u32 	%r461, [_ZZN3cub18CUB_300001_SM_10006detail6reduce18DeviceReduceKernelINS2_10policy_hubIiyN4cuda3std3__44plusIiEEE10Policy1000EN6thrust24THRUST_300001_SM_1000_NS10device_ptrIiEEyS9_iNS7_10__identityEEEvT0_PT3_T1_NS0_13GridEvenShareISK_EET2_T4_E12temp_storage+32];
	add.s32 	%r462, %r460, %r461;
	ld.shared.u32 	%r463, [_ZZN3cub18CUB_300001_SM_10006detail6reduce18DeviceReduceKernelINS2_10policy_hubIiyN4cuda3std3__44plusIiEEE10Policy1000EN6thrust24THRUST_300001_SM_1000_NS10device_ptrIiEEyS9_iNS7_10__identityEEEvT0_PT3_T1_NS0_13GridEvenShareISK_EET2_T4_E12temp_storage+36];
	add.s32 	%r501, %r462, %r463;
	bra.uni 	$L__BB6_46;
$L__BB6_21:
	// begin inline asm
	mov.u32 %r353, %laneid;
	// end inline asm
	and.b32  	%r379, %r5, 992;
	add.s32 	%r380, %r379, 32;
	setp.gt.s32 	%p34, %r380, %r4;
	not.b32 	%r381, %r379;
	add.s32 	%r382, %r4, %r381;
	selp.b32 	%r377, %r382, 31, %p34;
	mov.b32 	%r356, 1;
	mov.b32 	%r378, -1;
	// begin inline asm
	shfl.sync.down.b32 %r354, %r482, %r356, %r377, %r378;
	// end inline asm
	setp.lt.s32 	%p35, %r353, %r377;
	selp.b32 	%r383, %r354, 0, %p35;
	add.s32 	%r360, %r383, %r482;
	mov.b32 	%r361, 2;
	// begin inline asm
	shfl.sync.down.b32 %r359, %r360, %r361, %r377, %r378;
	// end inline asm
	add.s32 	%r384, %r353, 2;
	setp.gt.s32 	%p36, %r384, %r377;
	selp.b32 	%r385, 0, %r359, %p36;
	add.s32 	%r365, %r360, %r385;
	mov.b32 	%r366, 4;
	// begin inline asm
	shfl.sync.down.b32 %r364, %r365, %r366, %r377, %r378;
	// end inline asm
	add.s32 	%r386, %r353, 4;
	setp.gt.s32 	%p37, %r386, %r377;
	selp.b32 	%r387, 0, %r364, %p37;
	add.s32 	%r370, %r365, %r387;
	mov.b32 	%r371, 8;
	// begin inline asm
	shfl.sync.down.b32 %r369, %r370, %r371, %r377, %r378;
	// end inline asm
	add.s32 	%r388, %r353, 8;
	setp.gt.s32 	%p38, %r388, %r377;
	selp.b32 	%r389, 0, %r369, %p38;
	add.s32 	%r375, %r370, %r389;
	mov.b32 	%r376, 16;
	// begin inline asm
	shfl.sync.down.b32 %r374, %r375, %r376, %r377, %r378;
	// end inline asm
	add.s32 	%r390, %r353, 16;
	setp.gt.s32 	%p39, %r390, %r377;
	selp.b32 	%r391, 0, %r374, %p39;
	add.s32 	%r501, %r375, %r391;
	setp.ne.s32 	%p40, %r353, 0;
	@%p40 bra 	$L__BB6_23;
	shr.u32 	%r392, %r5, 3;
	and.b32  	%r393, %r392, 124;
	mov.u32 	%r394, _ZZN3cub18CUB_300001_SM_10006detail6reduce18DeviceReduceKernelINS2_10policy_hubIiyN4cuda3std3__44plusIiEEE10Policy1000EN6thrust24THRUST_300001_SM_1000_NS10device_ptrIiEEyS9_iNS7_10__identityEEEvT0_PT3_T1_NS0_13GridEvenShareISK_EET2_T4_E12temp_storage;
	add.s32 	%r395, %r394, %r393;
	st.shared.u32 	[%r395+8], %r501;
$L__BB6_23:
	bar.sync 	0;
	setp.ne.s32 	%p41, %r5, 0;
	@%p41 bra 	$L__BB6_46;
	setp.gt.s32 	%p42, %r4, 32;
	ld.shared.u32 	%r396, [_ZZN3cub18CUB_300001_SM_10006detail6reduce18DeviceReduceKernelINS2_10policy_hubIiyN4cuda3std3__44plusIiEEE10Policy1000EN6thrust24THRUST_300001_SM_1000_NS10device_ptrIiEEyS9_iNS7_10__identityEEEvT0_PT3_T1_NS0_13GridEvenShareISK_EET2_T4_E12temp_storage+12];
	selp.b32 	%r397, %r396, 0, %p42;
	add.s32 	%r398, %r397, %r501;
	setp.gt.s32 	%p43, %r4, 64;
	ld.shared.u32 	%r399, [_ZZN3cub18CUB_300001_SM_10006detail6reduce18DeviceReduceKernelINS2_10policy_hubIiyN4cuda3std3__44plusIiEEE10Policy1000EN6thrust24THRUST_300001_SM_1000_NS10device_ptrIiEEyS9_iNS7_10__identityEEEvT0_PT3_T1_NS0_13GridEvenShareISK_EET2_T4_E12temp_storage+16];
	selp.b32 	%r400, %r399, 0, %p43;
	add.s32 	%r401, %r398, %r400;
	setp.gt.s32 	%p44, %r4, 96;
	ld.shared.u32 	%r402, [_ZZN3cub18CUB_300001_SM_10006detail6reduce18DeviceReduceKernelINS2_10policy_hubIiyN4cuda3std3__44plusIiEEE10Policy1000EN6thrust24THRUST_300001_SM_1000_NS10device_ptrIiEEyS9_iNS7_10__identityEEEvT0_PT3_T1_NS0_13GridEvenShareISK_EET2_T4_E12temp_storage+20];
	selp.b32 	%r403, %r402, 0, %p44;
	add.s32 	%r404, %r401, %r403;
	setp.gt.s32 	%p45, %r4, 128;
	ld.shared.u32 	%r405, [_ZZN3cub18CUB_300001_SM_10006detail6reduce18DeviceReduceKernelINS2_10policy_hubIiyN4cuda3std3__44plusIiEEE10Policy1000EN6thrust24THRUST_300001_SM_1000_NS10device_ptrIiEEyS9_iNS7_10__identityEEEvT0_PT3_T1_NS0_13GridEvenShareISK_EET2_T4_E12temp_storage+24];
	selp.b32 	%r406, %r405, 0, %p45;
	add.s32 	%r407, %r404, %r406;
	setp.gt.s32 	%p46, %r4, 160;
	ld.shared.u32 	%r408, [_ZZN3cub18CUB_300001_SM_10006detail6reduce18DeviceReduceKernelINS2_10policy_hubIiyN4cuda3std3__44plusIiEEE10Policy1000EN6thrust24THRUST_300001_SM_1000_NS10device_ptrIiEEyS9_iNS7_10__identityEEEvT0_PT3_T1_NS0_13GridEvenShareISK_EET2_T4_E12temp_storage+28];
	selp.b32 	%r409, %r408, 0, %p46;
	add.s32 	%r410, %r407, %r409;
	setp.gt.s32 	%p47, %r4, 192;
	ld.shared.u32 	%r411, [_ZZN3cub18CUB_300001_SM_10006detail6reduce18DeviceReduceKernelINS2_10policy_hubIiyN4cuda3std3__44plusIiEEE10Policy1000EN6thrust24THRUST_300001_SM_1000_NS10device_ptrIiEEyS9_iNS7_10__identityEEEvT0_PT3_T1_NS0_13GridEvenShareISK_EET2_T4_E12temp_storage+32];
	selp.b32 	%r412, %r411, 0, %p47;
	add.s32 	%r413, %r410, %r412;
	setp.gt.s32 	%p48, %r4, 224;
	ld.shared.u32 	%r414, [_ZZN3cub18CUB_300001_SM_10006detail6reduce18DeviceReduceKernelINS2_10policy_hubIiyN4cuda3std3__44plusIiEEE10Policy1000EN6thrust24THRUST_300001_SM_1000_NS10device_ptrIiEEyS9_iNS7_10__identityEEEvT0_PT3_T1_NS0_13GridEvenShareISK_EET2_T4_E12temp_storage+36];
	selp.b32 	%r415, %r414, 0, %p48;
	add.s32 	%r501, %r413, %r415;
	bra.uni 	$L__BB6_46;
$L__BB6_25:
	cvt.u32.u64 	%r90, %rd4;
	mov.u32 	%r46, %tid.x;
	add.s32 	%r91, %r46, %r90;
	mul.wide.u32 	%rd26, %r91, 4;
	add.s64 	%rd27, %rd2, %rd26;
	ld.global.u32 	%r92, [%rd27];
	ld.global.u32 	%r93, [%rd27+1024];
	ld.global.u32 	%r94, [%rd27+2048];
	ld.global.u32 	%r95, [%rd27+3072];
	ld.global.u32 	%r96, [%rd27+4096];
	ld.global.u32 	%r97, [%rd27+5120];
	ld.global.u32 	%r98, [%rd27+6144];
	ld.global.u32 	%r99, [%rd27+7168];
	ld.global.u32 	%r100, [%rd27+8192];
	ld.global.u32 	%r101, [%rd27+9216];
	ld.global.u32 	%r102, [%rd27+10240];
	ld.global.u32 	%r103, [%rd27+11264];
	ld.global.u32 	%r104, [%rd27+12288];
	ld.global.u32 	%r105, [%rd27+13312];
	ld.global.u32 	%r106, [%rd27+14336];
	ld.global.u32 	%r107, [%rd27+15360];
	add.s32 	%r108, %r93, %r92;
	add.s32 	%r109, %r94, %r108;
	add.s32 	%r110, %r95, %r109;
	add.s32 	%r111, %r96, %r110;
	add.s32 	%r112, %r97, %r111;
	add.s32 	%r113, %r98, %r112;
	add.s32 	%r114, %r99, %r113;
	add.s32 	%r115, %r100, %r114;
	add.s32 	%r116, %r101, %r115;
	add.s32 	%r117, %r102, %r116;
	add.s32 	%r118, %r103, %r117;
	add.s32 	%r119, %r104, %r118;
	add.s32 	%r120, %r105, %r119;
	add.s32 	%r121, %r106, %r120;
	add.s32 	%r500, %r107, %r121;
	setp.lt.u64 	%p2, %rd5, %rd3;
	@%p2 bra 	$L__BB6_42;
	cvt.u32.u64 	%r123, %rd3;
	cvt.u64.u32 	%rd28, %r46;
	add.s64 	%rd74, %rd4, %rd3;
	cvt.u32.u64 	%r48, %rd1;
	not.b32 	%r125, %r46;
	add.s32 	%r126, %r125, %r48;
	sub.s32 	%r127, %r126, %r123;
	sub.s32 	%r483, %r127, %r90;
	add.s64 	%rd29, %rd74, %rd28;
	shl.b64 	%rd30, %rd29, 2;
	add.s64 	%rd31, %rd30, %rd2;
	add.s64 	%rd73, %rd31, 8192;
	mov.b32 	%r484, 0;
	shl.b32 	%r128, %r1, 12;
	mov.u64 	%rd75, %rd4;
$L__BB6_27:
	cvt.s64.s32 	%rd15, %r128;
	add.s64 	%rd75, %rd75, %rd15;
	add.s64 	%rd32, %rd1, -4096;
	setp.gt.u64 	%p3, %rd75, %rd32;
	@%p3 bra 	$L__BB6_29;
	shl.b32 	%r129, %r1, 12;
	cvt.s64.s32 	%rd33, %r129;
	cvt.u64.u32 	%rd34, %r46;
	add.s64 	%rd35, %rd75, %rd34;
	shl.b64 	%rd36, %rd35, 2;
	add.s64 	%rd37, %rd2, %rd36;
	ld.global.u32 	%r130, [%rd37];
	ld.global.u32 	%r131, [%rd37+1024];
	ld.global.u32 	%r132, [%rd37+2048];
	ld.global.u32 	%r133, [%rd37+3072];
	ld.global.u32 	%r134, [%rd37+4096];
	ld.global.u32 	%r135, [%rd37+5120];
	ld.global.u32 	%r136, [%rd37+6144];
	ld.global.u32 	%r137, [%rd37+7168];
	ld.global.u32 	%r138, [%rd37+8192];
	ld.global.u32 	%r139, [%rd37+9216];
	ld.global.u32 	%r140, [%rd37+10240];
	ld.global.u32 	%r141, [%rd37+11264];
	ld.global.u32 	%r142, [%rd37+12288];
	ld.global.u32 	%r143, [%rd37+13312];
	ld.global.u32 	%r144, [%rd37+14336];
	ld.global.u32 	%r145, [%rd37+15360];
	add.s32 	%r146, %r130, %r500;
	add.s32 	%r147, %r131, %r146;
	add.s32 	%r148, %r132, %r147;
	add.s32 	%r149, %r133, %r148;
	add.s32 	%r150, %r134, %r149;
	add.s32 	%r151, %r135, %r150;
	add.s32 	%r152, %r136, %r151;
	add.s32 	%r153, %r137, %r152;
	add.s32 	%r154, %r138, %r153;
	add.s32 	%r155, %r139, %r154;
	add.s32 	%r156, %r140, %r155;
	add.s32 	%r157, %r141, %r156;
	add.s32 	%r158, %r142, %r157;
	add.s32 	%r159, %r143, %r158;
	add.s32 	%r160, %r144, %r159;
	add.s32 	%r500, %r145, %r160;
	sub.s64 	%rd38, %rd1, %rd75;
	setp.lt.u64 	%p4, %rd38, %rd33;
	add.s32 	%r484, %r484, 1;
	add.s64 	%rd74, %rd74, %rd33;
	sub.s32 	%r483, %r483, %r129;
	mul.wide.s32 	%rd39, %r129, 4;
	add.s64 	%rd73, %rd73, %rd39;
	@%p4 bra 	$L__BB6_42;
	bra.uni 	$L__BB6_27;
$L__BB6_29:
	setp.le.u64 	%p5, %rd1, %rd75;
	cvt.u32.u64 	%r161, %rd75;
	cvt.u32.u64 	%r162, %rd1;
	sub.s32 	%r163, %r162, %r161;
	setp.ge.s32 	%p6, %r46, %r163;
	or.pred  	%p7, %p5, %p6;
	@%p7 bra 	$L__BB6_42;
	cvt.u32.u64 	%r166, %rd15;
	cvt.u32.u64 	%r167, %rd4;
	not.b32 	%r168, %r46;
	add.s32 	%r169, %r168, %r48;
	add.s32 	%r170, %r166, %r167;
	sub.s32 	%r171, %r169, %r170;
	mul.lo.s32 	%r172, %r1, %r484;
	shl.b32 	%r173, %r172, 12;
	sub.s32 	%r174, %r171, %r173;
	shr.u32 	%r175, %r174, 8;
	add.s32 	%r56, %r175, 1;
	and.b32  	%r57, %r56, 15;
	setp.lt.u32 	%p8, %r174, 3840;
	mov.u32 	%r490, %r46;
	@%p8 bra 	$L__BB6_33;
	shr.u32 	%r176, %r483, 8;
	add.s32 	%r177, %r176, 1;
	and.b32  	%r178, %r177, 33554416;
	neg.s32 	%r486, %r178;
	mov.u32 	%r490, %r46;
$L__BB6_32:
	.pragma "nounroll";
	ld.global.u32 	%r179, [%rd73+-8192];
	add.s32 	%r180, %r179, %r500;
	ld.global.u32 	%r181, [%rd73+-7168];
	add.s32 	%r182, %r181, %r180;
	ld.global.u32 	%r183, [%rd73+-6144];
	add.s32 	%r184, %r183, %r182;
	ld.global.u32 	%r185, [%rd73+-5120];
	add.s32 	%r186, %r185, %r184;
	ld.global.u32 	%r187, [%rd73+-4096];
	add.s32 	%r188, %r187, %r186;
	ld.global.u32 	%r189, [%rd73+-3072];
	add.s32 	%r190, %r189, %r188;
	ld.global.u32 	%r191, [%rd73+-2048];
	add.s32 	%r192, %r191, %r190;
	ld.global.u32 	%r193, [%rd73+-1024];
	add.s32 	%r194, %r193, %r192;
	ld.global.u32 	%r195, [%rd73];
	add.s32 	%r196, %r195, %r194;
	ld.global.u32 	%r197, [%rd73+1024];
	add.s32 	%r198, %r197, %r196;
	ld.global.u32 	%r199, [%rd73+2048];
	add.s32 	%r200, %r199, %r198;
	ld.global.u32 	%r201, [%rd73+3072];
	add.s32 	%r202, %r201, %r200;
	ld.global.u32 	%r203, [%rd73+4096];
	add.s32 	%r204, %r203, %r202;
	ld.global.u32 	%r205, [%rd73+5120];
	add.s32 	%r206, %r205, %r204;
	ld.global.u32 	%r207, [%rd73+6144];
	add.s32 	%r208, %r207, %r206;
	ld.global.u32 	%r209, [%rd73+7168];
	add.s32 	%r500, %r209, %r208;
	add.s32 	%r490, %r490, 4096;
	add.s32 	%r486, %r486, 16;
	add.s64 	%rd73, %rd73, 16384;
	setp.ne.s32 	%p9, %r486, 0;
	@%p9 bra 	$L__BB6_32;
$L__BB6_33:
	setp.eq.s32 	%p10, %r57, 0;
	@%p10 bra 	$L__BB6_42;
	and.b32  	%r68, %r56, 7;
	setp.lt.u32 	%p11, %r57, 8;
	@%p11 bra 	$L__BB6_36;
	cvt.u64.u32 	%rd40, %r490;
	add.s64 	%rd41, %rd75, %rd40;
	shl.b64 	%rd42, %rd41, 2;
	add.s64 	%rd43, %rd2, %rd42;
	ld.global.u32 	%r211, [%rd43];
	add.s32 	%r212, %r211, %r500;
	ld.global.u32 	%r213, [%rd43+1024];
	add.s32 	%r214, %r213, %r212;
	ld.global.u32 	%r215, [%rd43+2048];
	add.s32 	%r216, %r215, %r214;
	ld.global.u32 	%r217, [%rd43+3072];
	add.s32 	%r218, %r217, %r216;
	ld.global.u32 	%r219, [%rd43+4096];
	add.s32 	%r220, %r219, %r218;
	ld.global.u32 	%r221, [%rd43+5120];
	add.s32 	%r222, %r221, %r220;
	ld.global.u32 	%r223, [%rd43+6144];
	add.s32 	%r224, %r223, %r222;
	ld.global.u32 	%r225, [%rd43+7168];
	add.s32 	%r500, %r225, %r224;
	add.s32 	%r490, %r490, 2048;
$L__BB6_36:
	setp.eq.s32 	%p12, %r68, 0;
	@%p12 bra 	$L__BB6_42;
	setp.lt.u32 	%p13, %r68, 4;
	@%p13 bra 	$L__BB6_39;
	cvt.u64.u32 	%rd44, %r490;
	add.s64 	%rd45, %rd75, %rd44;
	shl.b64 	%rd46, %rd45, 2;
	add.s64 	%rd47, %rd2, %rd46;
	ld.global.u32 	%r227, [%rd47];
	add.s32 	%r228, %r227, %r500;
	ld.global.u32 	%r229, [%rd47+1024];
	add.s32 	%r230, %r229, %r228;
	ld.global.u32 	%r231, [%rd47+2048];
	add.s32 	%r232, %r231, %r230;
	ld.global.u32 	%r233, [%rd47+3072];
	add.s32 	%r500, %r233, %r232;
	add.s32 	%r490, %r490, 1024;
$L__BB6_39:
	and.b32  	%r234, %r56, 3;
	setp.eq.s32 	%p14, %r234, 0;
	@%p14 bra 	$L__BB6_42;
	cvt.u64.u32 	%rd48, %r490;
	add.s64 	%rd49, %rd48, %rd74;
	shl.b64 	%rd50, %rd49, 2;
	add.s64 	%rd77, %rd2, %rd50;
	cvt.u16.u32 	%rs1, %r483;
	shr.u16 	%rs2, %rs1, 8;
	add.s16 	%rs3, %rs2, 1;
	cvt.u32.u16 	%r235, %rs3;
	and.b32  	%r236, %r235, 3;
	neg.s32 	%r498, %r236;
$L__BB6_41:
	.pragma "nounroll";
	ld.global.u32 	%r237, [%rd77];
	add.s32 	%r500, %r237, %r500;
	add.s64 	%rd77, %rd77, 1024;
	add.s32 	%r498, %r498, 1;
	setp.ne.s32 	%p15, %r498, 0;
	@%p15 bra 	$L__BB6_41;
$L__BB6_42:
	// begin inline asm
	mov.u32 %r238, %laneid;
	// end inline asm
	mov.b32 	%r241, 1;
	mov.b32 	%r262, 31;
	mov.b32 	%r263, -1;
	// begin inline asm
	shfl.sync.down.b32 %r239, %r500, %r241, %r262, %r263;
	// end inline asm
	setp.gt.s32 	%p16, %r238, 30;
	selp.b32 	%r264, 0, %r239, %p16;
	add.s32 	%r245, %r264, %r500;
	mov.b32 	%r246, 2;
	// begin inline asm
	shfl.sync.down.b32 %r244, %r245, %r246, %r262, %r263;
	// end inline asm
	setp.gt.s32 	%p17, %r238, 29;
	selp.b32 	%r265, 0, %r244, %p17;
	add.s32 	%r250, %r245, %r265;
	mov.b32 	%r251, 4;
	// begin inline asm
	shfl.sync.down.b32 %r249, %r250, %r251, %r262, %r263;
	// end inline asm
	setp.gt.s32 	%p18, %r238, 27;
	selp.b32 	%r266, 0, %r249, %p18;
	add.s32 	%r255, %r250, %r266;
	mov.b32 	%r256, 8;
	// begin inline asm
	shfl.sync.down.b32 %r254, %r255, %r256, %r262, %r263;
	// end inline asm
	setp.gt.s32 	%p19, %r238, 23;
	selp.b32 	%r267, 0, %r254, %p19;
	add.s32 	%r260, %r255, %r267;
	mov.b32 	%r261, 16;
	// begin inline asm
	shfl.sync.down.b32 %r259, %r260, %r261, %r262, %r263;
	// end inline asm
	setp.gt.s32 	%p20, %r238, 15;
	selp.b32 	%r268, 0, %r259, %p20;
	add.s32 	%r501, %r260, %r268;
	setp.ne.s32 	%p21, %r238, 0;
	@%p21 bra 	$L__BB6_44;
	shr.u32 	%r269, %r46, 3;
	and.b32  	%r270, %r269, 124;
	mov.u32 	%r271, _ZZN3cub18CUB_300001_SM_10006detail6reduce18DeviceReduceKernelINS2_10policy_hubIiyN4cuda3std3__44plusIiEEE10Policy1000EN6thrust24THRUST_300001_SM_1000_NS10device_ptrIiEEyS9_iNS7_10__identityEEEvT0_PT3_T1_NS0_13GridEvenShareISK_EET2_T4_E12temp_storage;
	add.s32 	%r272, %r271, %r270;
	st.shared.u32 	[%r272+8], %r501;
$L__BB6_44:
	bar.sync 	0;
	setp.ne.s32 	%p22, %r46, 0;
	@%p22 bra 	$L__BB6_46;
	ld.shared.u32 	%r273, [_ZZN3cub18CUB_300001_SM_10006detail6reduce18DeviceReduceKernelINS2_10policy_hubIiyN4cuda3std3__44plusIiEEE10Policy1000EN6thrust24THRUST_300001_SM_1000_NS10device_ptrIiEEyS9_iNS7_10__identityEEEvT0_PT3_T1_NS0_13GridEvenShareISK_EET2_T4_E12temp_storage+12];
	add.s32 	%r274, %r273, %r501;
	ld.shared.u32 	%r275, [_ZZN3cub18CUB_300001_SM_10006detail6reduce18DeviceReduceKernelINS2_10policy_hubIiyN4cuda3std3__44plusIiEEE10Policy1000EN6thrust24THRUST_300001_SM_1000_NS10device_ptrIiEEyS9_iNS7_10__identityEEEvT0_PT3_T1_NS0_13GridEvenShareISK_EET2_T4_E12temp_storage+16];
	add.s32 	%r276, %r274, %r275;
	ld.shared.u32 	%r277, [_ZZN3cub18CUB_300001_SM_10006detail6reduce18DeviceReduceKernelINS2_10policy_hubIiyN4cuda3std3__44plusIiEEE10Policy1000EN6thrust24THRUST_300001_SM_1000_NS10device_ptrIiEEyS9_iNS7_10__identityEEEvT0_PT3_T1_NS0_13GridEvenShareISK_EET2_T4_E12temp_storage+20];
	add.s32 	%r278, %r276, %r277;
	ld.shared.u32 	%r279, [_ZZN3cub18CUB_300001_SM_10006detail6reduce18DeviceReduceKernelINS2_10policy_hubIiyN4cuda3std3__44plusIiEEE10Policy1000EN6thrust24THRUST_300001_SM_1000_NS10device_ptrIiEEyS9_iNS7_10__identityEEEvT0_PT3_T1_NS0_13GridEvenShareISK_EET2_T4_E12temp_storage+24];
	add.s32 	%r280, %r278, %r279;
	ld.shared.u32 	%r281, [_ZZN3cub18CUB_300001_SM_10006detail6reduce18DeviceReduceKernelINS2_10policy_hubIiyN4cuda3std3__44plusIiEEE10Policy1000EN6thrust24THRUST_300001_SM_1000_NS10device_ptrIiEEyS9_iNS7_10__identityEEEvT0_PT3_T1_NS0_13GridEvenShareISK_EET2_T4_E12temp_storage+28];
	add.s32 	%r282, %r280, %r281;
	ld.shared.u32 	%r283, [_ZZN3cub18CUB_300001_SM_10006detail6reduce18DeviceReduceKernelINS2_10policy_hubIiyN4cuda3std3__44plusIiEEE10Policy1000EN6thrust24THRUST_300001_SM_1000_NS10device_ptrIiEEyS9_iNS7_10__identityEEEvT0_PT3_T1_NS0_13GridEvenShareISK_EET2_T4_E12temp_storage+32];
	add.s32 	%r284, %r282, %r283;
	ld.shared.u32 	%r285, [_ZZN3cub18CUB_300001_SM_10006detail6reduce18DeviceReduceKernelINS2_10policy_hubIiyN4cuda3std3__44plusIiEEE10Policy1000EN6thrust24THRUST_300001_SM_1000_NS10device_ptrIiEEyS9_iNS7_10__identityEEEvT0_PT3_T1_NS0_13GridEvenShareISK_EET2_T4_E12temp_storage+36];
	add.s32 	%r501, %r284, %r285;
$L__BB6_46:
	mov.u32 	%r464, %tid.x;
	setp.ne.s32 	%p56, %r464, 0;
	@%p56 bra 	$L__BB6_48;
	ld.param.u64 	%rd71, [_ZN3cub18CUB_300001_SM_10006detail6reduce18DeviceReduceKernelINS2_10policy_hubIiyN4cuda3std3__44plusIiEEE10Policy1000EN6thrust24THRUST_300001_SM_1000_NS10device_ptrIiEEyS9_iNS7_10__identityEEEvT0_PT3_T1_NS0_13GridEvenShareISK_EET2_T4__param_1];
	cvta.to.global.u64 	%rd68, %rd71;
	mul.wide.u32 	%rd69, %r2, 4;
	add.s64 	%rd70, %rd68, %rd69;
	st.global.u32 	[%rd70], %r501;
$L__BB6_48:
	ret;

}
	// .globl	_ZN3cub18CUB_300001_SM_10006detail6reduce28DeviceReduceSingleTileKernelINS2_10policy_hubIiyN4cuda3std3__44plusIiEEE10Policy1000EPiSC_iS9_iiNS7_10__identityEEEvT0_T1_T2_T3_T4_T6_
.visible .entry _ZN3cub18CUB_300001_SM_10006detail6reduce28DeviceReduceSingleTileKernelINS2_10policy_hubIiyN4cuda3std3__44plusIiEEE10Policy1000EPiSC_iS9_iiNS7_10__identityEEEvT0_T1_T2_T3_T4_T6_(
	.param .u64 .ptr .align 1 _ZN3cub18CUB_300001_SM_10006detail6reduce28DeviceReduceSingleTileKernelINS2_10policy_hubIiyN4cuda3std3__44plusIiEEE10Policy1000EPiSC_iS9_iiNS7_10__identityEEEvT0_T1_T2_T3_T4_T6__param_0,
	.param .u64 .ptr .align 1 _ZN3cub18CUB_300001_SM_10006detail6reduce28DeviceReduceSingleTileKernelINS2_10policy_hubIiyN4cuda3std3__44plusIiEEE10Policy1000EPiSC_iS9_iiNS7_10__identityEEEvT0_T1_T2_T3_T4_T6__param_1,
	.param .u32 _ZN3cub18CUB_300001_SM_10006detail6reduce28DeviceReduceSingleTileKernelINS2_10policy_hubIiyN4cuda3std3__44plusIiEEE10Policy1000EPiSC_iS9_iiNS7_10__identityEEEvT0_T1_T2_T3_T4_T6__param_2,
	.param .align 1 .b8 _ZN3cub18CUB_300001_SM_10006detail6reduce28DeviceReduceSingleTileKernelINS2_10policy_hubIiyN4cuda3std3__44plusIiEEE10Policy1000EPiSC_iS9_iiNS7_10__identityEEEvT0_T1_T2_T3_T4_T6__param_3[1],
	.param .u32 _ZN3cub18CUB_300001_SM_10006detail6reduce28DeviceReduceSingleTileKernelINS2_10policy_hubIiyN4cuda3std3__44plusIiEEE10Policy1000EPiSC_iS9_iiNS7_10__identityEEEvT0_T1_T2_T3_T4_T6__param_4,
	.param .align 1 .b8 _ZN3cub18CUB_300001_SM_10006detail6reduce28DeviceReduceSingleTileKernelINS2_10policy_hubIiyN4cuda3std3__44plusIiEEE10Policy1000EPiSC_iS9_iiNS7_10__identityEEEvT0_T1_T2_T3_T4_T6__param_5[1]
)
.maxntid 256
.minnctapersm 1
{
	.reg .pred 	%p<97>;
	.reg .b32 	%r<687>;
	.reg .b64 	%rd<125>;
	// demoted variable
	.shared .align 4 .b8 _ZZN3cub18CUB_300001_SM_10006detail6reduce28DeviceReduceSingleTileKernelINS2_10policy_hubIiyN4cuda3std3__44plusIiEEE10Policy1000EPiSC_iS9_iiNS7_10__identityEEEvT0_T1_T2_T3_T4_T6_E12temp_storage[44];
	ld.param.u64 	%rd16, [_ZN3cub18CUB_300001_SM_10006detail6reduce28DeviceReduceSingleTileKernelINS2_10policy_hubIiyN4cuda3std3__44plusIiEEE10Policy1000EPiSC_iS9_iiNS7_10__identityEEEvT0_T1_T2_T3_T4_T6__param_0];
	ld.param.u64 	%rd17, [_ZN3cub18CUB_300001_SM_10006detail6reduce28DeviceReduceSingleTileKernelINS2_10policy_hubIiyN4cuda3std3__44plusIiEEE10Policy1000EPiSC_iS9_iiNS7_10__identityEEEvT0_T1_T2_T3_T4_T6__param_1];
	ld.param.u32 	%r120, [_ZN3cub18CUB_300001_SM_10006detail6reduce28DeviceReduceSingleTileKernelINS2_10policy_hubIiyN4cuda3std3__44plusIiEEE10Policy1000EPiSC_iS9_iiNS7_10__identityEEEvT0_T1_T2_T3_T4_T6__param_2];
	ld.param.u32 	%r121, [_ZN3cub18CUB_300001_SM_10006detail6reduce28DeviceReduceSingleTileKernelINS2_10policy_hubIiyN4cuda3std3__44plusIiEEE10Policy1000EPiSC_iS9_iiNS7_10__identityEEEvT0_T1_T2_T3_T4_T6__param_4];
	cvta.to.global.u64 	%rd1, %rd17;
	setp.ne.s32 	%p1, %r120, 0;
	@%p1 bra 	$L__BB7_3;
	mov.u32 	%r633, %tid.x;
	setp.ne.s32 	%p96, %r633, 0;
	@%p96 bra 	$L__BB7_74;
	st.global.u32 	[%rd1], %r121;
	bra.uni 	$L__BB7_74;
$L__BB7_3:
	and.b64  	%rd18, %rd16, 15;
	setp.ne.s64 	%p2, %rd18, 0;
	@%p2 bra 	$L__BB7_38;
	setp.gt.s32 	%p49, %r120, 4095;
	@%p49 bra 	$L__BB7_22;
	mov.u32 	%r1, %tid.x;
	setp.ge.s32 	%p66, %r1, %r120;
	mov.b32 	%r644, 0;
	mov.u32 	%r639, %r1;
	@%p66 bra 	$L__BB7_7;
	mul.wide.u32 	%rd113, %r1, 4;
	add.s64 	%rd112, %rd16, %rd113;
	// begin inline asm
	ld.global.nc.u32 %r644, [%rd112];
	// end inline asm
	add.s32 	%r639, %r1, 256;
$L__BB7_7:
	setp.ge.s32 	%p67, %r639, %r120;
	@%p67 bra 	$L__BB7_13;
	not.b32 	%r507, %r639;
	add.s32 	%r6, %r120, %r507;
	and.b32  	%r508, %r6, 768;
	setp.eq.s32 	%p68, %r508, 768;
	@%p68 bra 	$L__BB7_11;
	mul.wide.u32 	%rd114, %r639, 4;
	add.s64 	%rd121, %rd16, %rd114;
	shr.u32 	%r509, %r6, 8;
	add.s32 	%r510, %r509, 1;
	and.b32  	%r511, %r510, 3;
	neg.s32 	%r636, %r511;
$L__BB7_10:
	.pragma "nounroll";
	// begin inline asm
	ld.global.nc.u32 %r512, [%rd121];
	// end inline asm
	add.s32 	%r644, %r512, %r644;
	add.s32 	%r639, %r639, 256;
	add.s64 	%rd121, %rd121, 1024;
	add.s32 	%r636, %r636, 1;
	setp.ne.s32 	%p69, %r636, 0;
	@%p69 bra 	$L__BB7_10;
$L__BB7_11:
	setp.lt.u32 	%p70, %r6, 768;
	@%p70 bra 	$L__BB7_13;
$L__BB7_12:
	mul.wide.s32 	%rd120, %r639, 4;
	add.s64 	%rd116, %rd16, %rd120;
	// begin inline asm
	ld.global.nc.u32 %r513, [%rd116];
	// end inline asm
	add.s32 	%r517, %r513, %r644;
	add.s64 	%rd117, %rd116, 1024;
	// begin inline asm
	ld.global.nc.u32 %r514, [%rd117];
	// end inline asm
	add.s32 	%r518, %r514, %r517;
	add.s64 	%rd118, %rd116, 2048;
	// begin inline asm
	ld.global.nc.u32 %r515, [%rd118];
	// end inline asm
	add.s32 	%r519, %r515, %r518;
	add.s64 	%rd119, %rd116, 3072;
	// begin inline asm
	ld.global.nc.u32 %r516, [%rd119];
	// end inline asm
	add.s32 	%r644, %r516, %r519;
	add.s32 	%r639, %r639, 1024;
	setp.lt.s32 	%p71, %r639, %r120;
	@%p71 bra 	$L__BB7_12;
$L__BB7_13:
	setp.lt.s32 	%p72, %r120, 256;
	@%p72 bra 	$L__BB7_18;
	// begin inline asm
	mov.u32 %r583, %laneid;
	// end inline asm
	mov.b32 	%r586, 1;
	mov.b32 	%r607, 31;
	mov.b32 	%r608, -1;
	// begin inline asm
	shfl.sync.down.b32 %r584, %r644, %r586, %r607, %r608;
	// end inline asm
	setp.gt.s32 	%p88, %r583, 30;
	selp.b32 	%r609, 0, %r584, %p88;
	add.s32 	%r590, %r609, %r644;
	mov.b32 	%r591, 2;
	// begin inline asm
	shfl.sync.down.b32 %r589, %r590, %r591, %r607, %r608;
	// end inline asm
	setp.gt.s32 	%p89, %r583, 29;
	selp.b32 	%r610, 0, %r589, %p89;
	add.s32 	%r595, %r590, %r610;
	mov.b32 	%r596, 4;
	// begin inline asm
	shfl.sync.down.b32 %r594, %r595, %r596, %r607, %r608;
	// end inline asm
	setp.gt.s32 	%p90, %r583, 27;
	selp.b32 	%r611, 0, %r594, %p90;
	add.s32 	%r600, %r595, %r611;
	mov.b32 	%r601, 8;
	// begin inline asm
	shfl.sync.down.b32 %r599, %r600, %r601, %r607, %r608;
	// end inline asm
	setp.gt.s32 	%p91, %r583, 23;
	selp.b32 	%r612, 0, %r599, %p91;
	add.s32 	%r605, %r600, %r612;
	mov.b32 	%r606, 16;
	// begin inline asm
	shfl.sync.down.b32 %r604, %r605, %r606, %r607, %r608;
	// end inline asm
	setp.gt.s32 	%p92, %r583, 15;
	selp.b32 	%r613, 0, %r604, %p92;
	add.s32 	%r686, %r605, %r613;
	setp.ne.s32 	%p93, %r583, 0;
	@%p93 bra 	$L__BB7_16;
	shr.u32 	%r614, %r1, 3;
	and.b32  	%r615, %r614, 124;
	mov.u32 	%r616, _ZZN3cub18CUB_300001_SM_10006detail6reduce28DeviceReduceSingleTileKernelINS2_10policy_hubIiyN4cuda3std3__44plusIiEEE10Policy1000EPiSC_iS9_iiNS7_10__identityEEEvT0_T1_T2_T3_T4_T6_E12temp_storage;
	add.s32 	%r617, %r616, %r615;
	st.shared.u32 	[%r617+8], %r686;
$L__BB7_16:
	bar.sync 	0;
	setp.ne.s32 	%p94, %r1, 0;
	@%p94 bra 	$L__BB7_72;
	ld.shared.u32 	%r618, [_ZZN3cub18CUB_300001_SM_10006detail6reduce28DeviceReduceSingleTileKernelINS2_10policy_hubIiyN4cuda3std3__44plusIiEEE10Policy1000EPiSC_iS9_iiNS7_10__identityEEEvT0_T1_T2_T3_T4_T6_E12temp_storage+12];
	add.s32 	%r619, %r618, %r686;
	ld.shared.u32 	%r620, [_ZZN3cub18CUB_300001_SM_10006detail6reduce28DeviceReduceSingleTileKernelINS2_10policy_hubIiyN4cuda3std3__44plusIiEEE10Policy1000EPiSC_iS9_iiNS7_10__identityEEEvT0_T1_T2_T3_T4_T6_E12temp_storage+16];
	add.s32 	%r621, %r619, %r620;
	ld.shared.u32 	%r622, [_ZZN3cub18CUB_300001_SM_10006detail6reduce28DeviceReduceSingleTileKernelINS2_10policy_hubIiyN4cuda3std3__44plusIiEEE10Policy1000EPiSC_iS9_iiNS7_10__identityEEEvT0_T1_T2_T3_T4_T6_E12temp_storage+20];
	add.s32 	%r623, %r621, %r622;
	ld.shared.u32 	%r624, [_ZZN3cub18CUB_300001_SM_10006detail6reduce28DeviceReduceSingleTileKernelINS2_10policy_hubIiyN4cuda3std3__44plusIiEEE10Policy1000EPiSC_iS9_iiNS7_10__identityEEEvT0_T1_T2_T3_T4_T6_E12temp_storage+24];
	add.s32 	%r625, %r623, %r624;
	ld.shared.u32 	%r626, [_ZZN3cub18CUB_300001_SM_10006detail6reduce28DeviceReduceSingleTileKernelINS2_10policy_hubIiyN4cuda3std3__44plusIiEEE10Policy1000EPiSC_iS9_iiNS7_10__identityEEEvT0_T1_T2_T3_T4_T6_E12temp_storage+28];
	add.s32 	%r627, %r625, %r626;
	ld.shared.u32 	%r628, [_ZZN3cub18CUB_300001_SM_10006detail6reduce28DeviceReduceSingleTileKernelINS2_10policy_hubIiyN4cuda3std3__44plusIiEEE10Policy1000EPiSC_iS9_iiNS7_10__identityEEEvT0_T1_T2_T3_T4_T6_E12temp_storage+32];
	add.s32 	%r629, %r627, %r628;
	ld.shared.u32 	%r630, [_ZZN3cub18CUB_300001_SM_10006detail6reduce28DeviceReduceSingleTileKernelINS2_10policy_hubIiyN4cuda3std3__44plusIiEEE10Policy1000EPiSC_iS9_iiNS7_10__identityEEEvT0_T1_T2_T3_T4_T6_E12temp_storage+36];
	add.s32 	%r686, %r629, %r630;
	bra.uni 	$L__BB7_72;
$L__BB7_18:
	// begin inline asm
	mov.u32 %r520, %laneid;
	// end inline asm
	and.b32  	%r546, %r1, 992;
	add.s32 	%r547, %r546, 32;
	setp.gt.s32 	%p73, %r547, %r120;
	not.b32 	%r548, %r546;
	add.s32 	%r549, %r120, %r548;
	selp.b32 	%r544, %r549, 31, %p73;
	mov.b32 	%r523, 1;
	mov.b32 	%r545, -1;
	// begin inline asm
	shfl.sync.down.b32 %r521, %r644, %r523, %r544, %r545;
	// end inline asm
	setp.lt.s32 	%p74, %r520, %r544;
	selp.b32 	%r550, %r521, 0, %p74;
	add.s32 	%r527, %r550, %r644;
	mov.b32 	%r528, 2;
	// begin inline asm
	shfl.sync.down.b32 %r526, %r527, %r528, %r544, %r545;
	// end inline asm
	add.s32 	%r551, %r520, 2;
	setp.gt.s32 	%p75, %r551, %r544;
	selp.b32 	%r552, 0, %r526, %p75;
	add.s32 	%r532, %r527, %r552;
	mov.b32 	%r533, 4;
	// begin inline asm
	shfl.sync.down.b32 %r531, %r532, %r533, %r544, %r545;
	// end inline asm
	add.s32 	%r553, %r520, 4;
	setp.gt.s32 	%p76, %r553, %r544;
	selp.b32 	%r554, 0, %r531, %p76;
	add.s32 	%r537, %r532, %r554;
	mov.b32 	%r538, 8;
	// begin inline asm
	shfl.sync.down.b32 %r536, %r537, %r538, %r544, %r545;
	// end inline asm
	add.s32 	%r555, %r520, 8;
	setp.gt.s32 	%p77, %r555, %r544;
	selp.b32 	%r556, 0, %r536, %p77;
	add.s32 	%r542, %r537, %r556;
	mov.b32 	%r543, 16;
	// begin inline asm
	shfl.sync.down.b32 %r541, %r542, %r543, %r544, %r545;
	// end inline asm
	add.s32 	%r557, %r520, 16;
	setp.gt.s32 	%p78, %r557, %r544;
	selp.b32 	%r558, 0, %r541, %p78;
	add.s32 	%r686, %r542, %r558;
	setp.ne.s32 	%p79, %r520, 0;
	@%p79 bra 	$L__BB7_20;
	shr.u32 	%r559, %r1, 3;
	and.b32  	%r560, %r559, 124;
	mov.u32 	%r561, _ZZN3cub18CUB_300001_SM_10006detail6reduce28DeviceReduceSingleTileKernelINS2_10policy_hubIiyN4cuda3std3__44plusIiEEE10Policy1000EPiSC_iS9_iiNS7_10__identityEEEvT0_T1_T2_T3_T4_T6_E12temp_storage;
	add.s32 	%r562, %r561, %r560;
	st.shared.u32 	[%r562+8], %r686;
$L__BB7_20:
	bar.sync 	0;
	setp.ne.s32 	%p80, %r1, 0;
	@%p80 bra 	$L__BB7_72;
	setp.gt.s32 	%p81, %r120, 32;
	ld.shared.u32 	%r563, [_ZZN3cub18CUB_300001_SM_10006detail6reduce28DeviceReduceSingleTileKernelINS2_10policy_hubIiyN4cuda3std3__44plusIiEEE10Policy1000EPiSC_iS9_iiNS7_10__identityEEEvT0_T1_T2_T3_T4_T6_E12temp_storage+12];
	selp.b32 	%r564, %r563, 0, %p81;
	add.s32 	%r565, %r564, %r686;
	setp.gt.s32 	%p82, %r120, 64;
	ld.shared.u32 	%r566, [_ZZN3cub18CUB_300001_SM_10006detail6reduce28DeviceReduceSingleTileKernelINS2_10policy_hubIiyN4cuda3std3__44plusIiEEE10Policy1000EPiSC_iS9_iiNS7_10__identityEEEvT0_T1_T2_T3_T4_T6_E12temp_storage+16];
	selp.b32 	%r567, %r566, 0, %p82;
	add.s32 	%r568, %r565, %r567;
	setp.gt.s32 	%p83, %r120, 96;
	ld.shared.u32 	%r569, [_ZZN3cub18CUB_300001_SM_10006detail6reduce28DeviceReduceSingleTileKernelINS2_10policy_hubIiyN4cuda3std3__44plusIiEEE10Policy1000EPiSC_iS9_iiNS7_10__identityEEEvT0_T1_T2_T3_T4_T6_E12temp_storage+20];
	selp.b32 	%r570, %r569, 0, %p83;
	add.s32 	%r571, %r568, %r570;
	setp.gt.s32 	%p84, %r120, 128;
	ld.shared.u32 	%r572, [_ZZN3cub18CUB_300001_SM_10006detail6reduce28DeviceReduceSingleTileKernelINS2_10policy_hubIiyN4cuda3std3__44plusIiEEE10Policy1000EPiSC_iS9_iiNS7_10__identityEEEvT0_T1_T2_T3_T4_T6_E12temp_storage+24];
	selp.b32 	%r573, %r572, 0, %p84;
	add.s32 	%r574, %r571, %r573;
	setp.gt.s32 	%p85, %r120, 160;
	ld.shared.u32 	%r575, [_ZZN3cub18CUB_300001_SM_10006detail6reduce28DeviceReduceSingleTileKernelINS2_10policy_hubIiyN4cuda3std3__44plusIiEEE10Policy1000EPiSC_iS9_iiNS7_10__identityEEEvT0_T1_T2_T3_T4_T6_E12temp_storage+28];
	selp.b32 	%r576, %r575, 0, %p85;
	add.s32 	%r577, %r574, %r576;
	setp.gt.s32 	%p86, %r120, 192;
	ld.shared.u32 	%r578, [_ZZN3cub18CUB_300001_SM_10006detail6reduce28DeviceReduceSingleTileKernelINS2_10policy_hubIiyN4cuda3std3__44plusIiEEE10Policy1000EPiSC_iS9_iiNS7_10__identityEEEvT0_T1_T2_T3_T4_T6_E12temp_storage+32];
	selp.b32 	%r579, %r578, 0, %p86;
	add.s32 	%r580, %r577, %r579;
	setp.gt.s32 	%p87, %r120, 224;
	ld.shared.u32 	%r581, [_ZZN3cub18CUB_300001_SM_10006detail6reduce28DeviceReduceSingleTileKernelINS2_10policy_hubIiyN4cuda3std3__44plusIiEEE10Policy1000EPiSC_iS9_iiNS7_10__identityEEEvT0_T1_T2_T3_T4_T6_E12temp_storage+36];
	selp.b32 	%r582, %r581, 0, %p87;
	add.s32 	%r686, %r580, %r582;
	bra.uni 	$L__BB7_72;
$L__BB7_22:
	mov.u32 	%r26, %tid.x;
	shl.b32 	%r377, %r26, 2;
	mul.wide.u32 	%rd86, %r377, 4;
	add.s64 	%rd76, %rd16, %rd86;
	// begin inline asm
	ld.global.nc.v2.u64 {%rd74, %rd75}, [%rd76];
	// end inline asm
	mov.b64 	{%r378, %r379}, %rd75;
	mov.b64 	{%r380, %r381}, %rd74;
	add.s64 	%rd79, %rd76, 4096;
	// begin inline asm
	ld.global.nc.v2.u64 {%rd77, %rd78}, [%rd79];
	// end inline asm
	mov.b64 	{%r382, %r383}, %rd78;
	mov.b64 	{%r384, %r385}, %rd77;
	add.s64 	%rd82, %rd76, 8192;
	// begin inline asm
	ld.global.nc.v2.u64 {%rd80, %rd81}, [%rd82];
	// end inline asm
	mov.b64 	{%r386, %r387}, %rd81;
	mov.b64 	{%r388, %r389}, %rd80;
	add.s64 	%rd85, %rd76, 12288;
	// begin inline asm
	ld.global.nc.v2.u64 {%rd83, %rd84}, [%rd85];
	// end inline asm
	mov.b64 	{%r390, %r391}, %rd84;
	mov.b64 	{%r392, %r393}, %rd83;
	add.s32 	%r394, %r381, %r380;
	add.s32 	%r395, %r378, %r394;
	add.s32 	%r396, %r379, %r395;
	add.s32 	%r397, %r384, %r396;
	add.s32 	%r398, %r385, %r397;
	add.s32 	%r399, %r382, %r398;
	add.s32 	%r400, %r383, %r399;
	add.s32 	%r401, %r388, %r400;
	add.s32 	%r402, %r389, %r401;
	add.s32 	%r403, %r386, %r402;
	add.s32 	%r404, %r387, %r403;
	add.s32 	%r405, %r392, %r404;
	add.s32 	%r406, %r393, %r405;
	add.s32 	%r407, %r390, %r406;
	add.s32 	%r659, %r391, %r407;
	setp.lt.u32 	%p50, %r120, 8192;
	mov.b32 	%r648, 4096;
	@%p50 bra 	$L__BB7_26;
	add.s32 	%r28, %r120, -4096;
	mov.b32 	%r648, 4096;
$L__BB7_24:
	mul.wide.s32 	%rd99, %r648, 4;
	add.s64 	%rd89, %rd76, %rd99;
	// begin inline asm
	ld.global.nc.v2.u64 {%rd87, %rd88}, [%rd89];
	// end inline asm
	mov.b64 	{%r409, %r410}, %rd88;
	mov.b64 	{%r411, %r412}, %rd87;
	add.s64 	%rd92, %rd89, 4096;
	// begin inline asm
	ld.global.nc.v2.u64 {%rd90, %rd91}, [%rd92];
	// end inline asm
	mov.b64 	{%r413, %r414}, %rd91;
	mov.b64 	{%r415, %r416}, %rd90;
	add.s64 	%rd95, %rd89, 8192;
	// begin inline asm
	ld.global.nc.v2.u64 {%rd93, %rd94}, [%rd95];
	// end inline asm
	mov.b64 	{%r417, %r418}, %rd94;
	mov.b64 	{%r419, %r420}, %rd93;
	add.s64 	%rd98, %rd89, 12288;
	// begin inline asm
	ld.global.nc.v2.u64 {%rd96, %rd97}, [%rd98];
	// end inline asm
	mov.b64 	{%r421, %r422}, %rd97;
	mov.b64 	{%r423, %r424}, %rd96;
	add.s32 	%r425, %r411, %r659;
	add.s32 	%r426, %r412, %r425;
	add.s32 	%r427, %r409, %r426;
	add.s32 	%r428, %r410, %r427;
	add.s32 	%r429, %r415, %r428;
	add.s32 	%r430, %r416, %r429;
	add.s32 	%r431, %r413, %r430;
	add.s32 	%r432, %r414, %r431;
	add.s32 	%r433, %r419, %r432;
	add.s32 	%r434, %r420, %r433;
	add.s32 	%r435, %r417, %r434;
	add.s32 	%r436, %r418, %r435;
	add.s32 	%r437, %r423, %r436;
	add.s32 	%r438, %r424, %r437;
	add.s32 	%r439, %r421, %r438;
	add.s32 	%r659, %r422, %r439;
	sub.s32 	%r440, %r120, %r648;
	setp.lt.s32 	%p51, %r440, 4096;
	@%p51 bra 	$L__BB7_34;
	add.s32 	%r648, %r648, 4096;
	setp.le.s32 	%p52, %r648, %r28;
	@%p52 bra 	$L__BB7_24;
$L__BB7_26:
	setp.le.s32 	%p53, %r120, %r648;
	@%p53 bra 	$L__BB7_34;
	sub.s32 	%r35, %r120, %r648;
	setp.ge.s32 	%p54, %r26, %r35;
	@%p54 bra 	$L__BB7_34;
	not.b32 	%r442, %r26;
	add.s32 	%r443, %r120, %r442;
	sub.s32 	%r36, %r443, %r648;
	and.b32  	%r444, %r36, 768;
	setp.eq.s32 	%p55, %r444, 768;
	mov.u32 	%r653, %r26;
	@%p55 bra 	$L__BB7_31;
	add.s32 	%r650, %r26, %r648;
	shr.u32 	%r445, %r36, 8;
	add.s32 	%r446, %r445, 1;
	and.b32  	%r447, %r446, 3;
	neg.s32 	%r649, %r447;
	mov.u32 	%r653, %r26;
$L__BB7_30:
	.pragma "nounroll";
	mul.wide.u32 	%rd101, %r650, 4;
	add.s64 	%rd100, %rd16, %rd101;
	// begin inline asm
	ld.global.nc.u32 %r448, [%rd100];
	// end inline asm
	add.s32 	%r659, %r448, %r659;
	add.s32 	%r653, %r653, 256;
	add.s32 	%r650, %r650, 256;
	add.s32 	%r649, %r649, 1;
	setp.ne.s32 	%p56, %r649, 0;
	@%p56 bra 	$L__BB7_30;
$L__BB7_31:
	setp.lt.u32 	%p57, %r36, 768;
	@%p57 bra 	$L__BB7_34;
	cvt.u64.u32 	%rd102, %r653;
	cvt.u64.u32 	%rd103, %r648;
	add.s64 	%rd104, %rd102, %rd103;
	shl.b64 	%rd105, %rd104, 2;
	add.s64 	%rd106, %rd105, %rd16;
	add.s64 	%rd122, %rd106, 2048;
	add.s32 	%r656, %r653, %r648;
$L__BB7_33:
	mul.wide.u32 	%rd111, %r656, 4;
	add.s64 	%rd107, %rd16, %rd111;
	// begin inline asm
	ld.global.nc.u32 %r449, [%rd107];
	// end inline asm
	add.s32 	%r453, %r449, %r659;
	add.s64 	%rd108, %rd122, -1024;
	// begin inline asm
	ld.global.nc.u32 %r450, [%rd108];
	// end inline asm
	add.s32 	%r454, %r450, %r453;
	// begin inline asm
	ld.global.nc.u32 %r451, [%rd122];
	// end inline asm
	add.s32 	%r455, %r451, %r454;
	add.s64 	%rd110, %rd122, 1024;
	// begin inline asm
	ld.global.nc.u32 %r452, [%rd110];
	// end inline asm
	add.s32 	%r659, %r452, %r455;
	add.s32 	%r653, %r653, 1024;
	add.s64 	%rd122, %rd122, 4096;
	add.s32 	%r656, %r656, 1024;
	setp.lt.s32 	%p58, %r653, %r35;
	@%p58 bra 	$L__BB7_33;
$L__BB7_34:
	// begin inline asm
	mov.u32 %r456, %laneid;
	// end inline asm
	mov.b32 	%r459, 1;
	mov.b32 	%r480, 31;
	mov.b32 	%r481, -1;
	// begin inline asm
	shfl.sync.down.b32 %r457, %r659, %r459, %r480, %r481;
	// end inline asm
	setp.gt.s32 	%p59, %r456, 30;
	selp.b32 	%r482, 0, %r457, %p59;
	add.s32 	%r463, %r482, %r659;
	mov.b32 	%r464, 2;
	// begin inline asm
	shfl.sync.down.b32 %r462, %r463, %r464, %r480, %r481;
	// end inline asm
	setp.gt.s32 	%p60, %r456, 29;
	selp.b32 	%r483, 0, %r462, %p60;
	add.s32 	%r468, %r463, %r483;
	mov.b32 	%r469, 4;
	// begin inline asm
	shfl.sync.down.b32 %r467, %r468, %r469, %r480, %r481;
	// end inline asm
	setp.gt.s32 	%p61, %r456, 27;
	selp.b32 	%r484, 0, %r467, %p61;
	add.s32 	%r473, %r468, %r484;
	mov.b32 	%r474, 8;
	// begin inline asm
	shfl.sync.down.b32 %r472, %r473, %r474, %r480, %r481;
	// end inline asm
	setp.gt.s32 	%p62, %r456, 23;
	selp.b32 	%r485, 0, %r472, %p62;
	add.s32 	%r478, %r473, %r485;
	mov.b32 	%r479, 16;
	// begin inline asm
	shfl.sync.down.b32 %r477, %r478, %r479, %r480, %r481;
	// end inline asm
	setp.gt.s32 	%p63, %r456, 15;
	selp.b32 	%r486, 0, %r477, %p63;
	add.s32 	%r686, %r478, %r486;
	setp.ne.s32 	%p64, %r456, 0;
	@%p64 bra 	$L__BB7_36;
	shr.u32 	%r487, %r26, 3;
	and.b32  	%r488, %r487, 124;
	mov.u32 	%r489, _ZZN3cub18CUB_300001_SM_10006detail6reduce28DeviceReduceSingleTileKernelINS2_10policy_hubIiyN4cuda3std3__44plusIiEEE10Policy1000EPiSC_iS9_iiNS7_10__identityEEEvT0_T1_T2_T3_T4_T6_E12temp_storage;
	add.s32 	%r490, %r489, %r488;
	st.shared.u32 	[%r490+8], %r686;
$L__BB7_36:
	bar.sync 	0;
	setp.ne.s32 	%p65, %r26, 0;
	@%p65 bra 	$L__BB7_72;
	ld.shared.u32 	%r491, [_ZZN3cub18CUB_300001_SM_10006detail6reduce28DeviceReduceSingleTileKernelINS2_10policy_hubIiyN4cuda3std3__44plusIiEEE10Policy1000EPiSC_iS9_iiNS7_10__identityEEEvT0_T1_T2_T3_T4_T6_E12temp_storage+12];
	add.s32 	%r492, %r491, %r686;
	ld.shared.u32 	%r493, [_ZZN3cub18CUB_300001_SM_10006detail6reduce28DeviceReduceSingleTileKernelINS2_10policy_hubIiyN4cuda3std3__44plusIiEEE10Policy1000EPiSC_iS9_iiNS7_10__identityEEEvT0_T1_T2_T3_T4_T6_E12temp_storage+16];
	add.s32 	%r494, %r492, %r493;
	ld.shared.u32 	%r495, [_ZZN3cub18CUB_300001_SM_10006detail6reduce28DeviceReduceSingleTileKernelINS2_10policy_hubIiyN4cuda3std3__44plusIiEEE10Policy1000EPiSC_iS9_iiNS7_10__identityEEEvT0_T1_T2_T3_T4_T6_E12temp_storage+20];
	add.s32 	%r496, %r494, %r495;
	ld.shared.u32 	%r497, [_ZZN3cub18CUB_300001_SM_10006detail6reduce28DeviceReduceSingleTileKernelINS2_10policy_hubIiyN4cuda3std3__44plusIiEEE10Policy1000EPiSC_iS9_iiNS7_10__identityEEEvT0_T1_T2_T3_T4_T6_E12temp_storage+24];
	add.s32 	%r498, %r496, %r497;
	ld.shared.u32 	%r499, [_ZZN3cub18CUB_300001_SM_10006detail6reduce28DeviceReduceSingleTileKernelINS2_10policy_hubIiyN4cuda3std3__44plusIiEEE10Policy1000EPiSC_iS9_iiNS7_10__identityEEEvT0_T1_T2_T3_T4_T6_E12temp_storage+28];
	add.s32 	%r500, %r498, %r499;
	ld.shared.u32 	%r501, [_ZZN3cub18CUB_300001_SM_10006detail6reduce28DeviceReduceSingleTileKernelINS2_10policy_hubIiyN4cuda3std3__44plusIiEEE10Policy1000EPiSC_iS9_iiNS7_10__identityEEEvT0_T1_T2_T3_T4_T6_E12temp_storage+32];
	add.s32 	%r502, %r500, %r501;
	ld.shared.u32 	%r503, [_ZZN3cub18CUB_300001_SM_10006detail6reduce28DeviceReduceSingleTileKernelINS2_10policy_hubIiyN4cuda3std3__44plusIiEEE10Policy1000EPiSC_iS9_iiNS7_10__identityEEEvT0_T1_T2_T3_T4_T6_E12temp_storage+36];
	add.s32 	%r686, %r502, %r503;
	bra.uni 	$L__BB7_72;
$L__BB7_38:
	setp.gt.s32 	%p3, %r120, 4095;
	@%p3 bra 	$L__BB7_56;
	mov.u32 	%r60, %tid.x;
	setp.ge.s32 	%p20, %r60, %r120;
	mov.b32 	%r670, 0;
	mov.u32 	%r665, %r60;
	@%p20 bra 	$L__BB7_41;
	mul.wide.u32 	%rd66, %r60, 4;
	add.s64 	%rd65, %rd16, %rd66;
	// begin inline asm
	ld.global.nc.u32 %r670, [%rd65];
	// end inline asm
	add.s32 	%r665, %r60, 256;
$L__BB7_41:
	setp.ge.s32 	%p21, %r665, %r120;
	@%p21 bra 	$L__BB7_47;
	not.b32 	%r252, %r665;
	add.s32 	%r65, %r120, %r252;
	and.b32  	%r253, %r65, 768;
	setp.eq.s32 	%p22, %r253, 768;
	@%p22 bra 	$L__BB7_45;
	mul.wide.u32 	%rd67, %r665, 4;
	add.s64 	%rd123, %rd16, %rd67;
	shr.u32 	%r254, %r65, 8;
	add.s32 	%r255, %r254, 1;
	and.b32  	%r256, %r255, 3;
	neg.s32 	%r662, %r256;
$L__BB7_44:
	.pragma "nounroll";
	// begin inline asm
	ld.global.nc.u32 %r257, [%rd123];
	// end inline asm
	add.s32 	%r670, %r257, %r670;
	add.s32 	%r665, %r665, 256;
	add.s64 	%rd123, %rd123, 1024;
	add.s32 	%r662, %r662, 1;
	setp.ne.s32 	%p23, %r662, 0;
	@%p23 bra 	$L__BB7_44;
$L__BB7_45:
	setp.lt.u32 	%p24, %r65, 768;
	@%p24 bra 	$L__BB7_47;
$L__BB7_46:
	mul.wide.s32 	%rd73, %r665, 4;
	add.s64 	%rd69, %rd16, %rd73;
	// begin inline asm
	ld.global.nc.u32 %r258, [%rd69];
	// end inline asm
	add.s32 	%r262, %r258, %r670;
	add.s64 	%rd70, %rd69, 1024;
	// begin inline asm
	ld.global.nc.u32 %r259, [%rd70];
	// end inline asm
	add.s32 	%r263, %r259, %r262;
	add.s64 	%rd71, %rd69, 2048;
	// begin inline asm
	ld.global.nc.u32 %r260, [%rd71];
	// end inline asm
	add.s32 	%r264, %r260, %r263;
	add.s64 	%rd72, %rd69, 3072;
	// begin inline asm
	ld.global.nc.u32 %r261, [%rd72];
	// end inline asm
	add.s32 	%r670, %r261, %r264;
	add.s32 	%r665, %r665, 1024;
	setp.lt.s32 	%p25, %r665, %r120;
	@%p25 bra 	$L__BB7_46;
$L__BB7_47:
	setp.lt.s32 	%p26, %r120, 256;
	@%p26 bra 	$L__BB7_52;
	// begin inline asm
	mov.u32 %r328, %laneid;
	// end inline asm
	mov.b32 	%r331, 1;
	mov.b32 	%r352, 31;
	mov.b32 	%r353, -1;
	// begin inline asm
	shfl.sync.down.b32 %r329, %r670, %r331, %r352, %r353;
	// end inline asm
	setp.gt.s32 	%p42, %r328, 30;
	selp.b32 	%r354, 0, %r329, %p42;
	add.s32 	%r335, %r354, %r670;
	mov.b32 	%r336, 2;
	// begin inline asm
	shfl.sync.down.b32 %r334, %r335, %r336, %r352, %r353;
	// end inline asm
	setp.gt.s32 	%p43, %r328, 29;
	selp.b32 	%r355, 0, %r334, %p43;
	add.s32 	%r340, %r335, %r355;
	mov.b32 	%r341, 4;
	// begin inline asm
	shfl.sync.down.b32 %r339, %r340, %r341, %r352, %r353;
	// end inline asm
	setp.gt.s32 	%p44, %r328, 27;
	selp.b32 	%r356, 0, %r339, %p44;
	add.s32 	%r345, %r340, %r356;
	mov.b32 	%r346, 8;
	// begin inline asm
	shfl.sync.down.b32 %r344, %r345, %r346, %r352, %r353;
	// end inline asm
	setp.gt.s32 	%p45, %r328, 23;
	selp.b32 	%r357, 0, %r344, %p45;
	add.s32 	%r350, %r345, %r357;
	mov.b32 	%r351, 16;
	// begin inline asm
	shfl.sync.down.b32 %r349, %r350, %r351, %r352, %r353;
	// end inline asm
	setp.gt.s32 	%p46, %r328, 15;
	selp.b32 	%r358, 0, %r349, %p46;
	add.s32 	%r686, %r350, %r358;
	setp.ne.s32 	%p47, %r328, 0;
	@%p47 bra 	$L__BB7_50;
	shr.u32 	%r359, %r60, 3;
	and.b32  	%r360, %r359, 124;
	mov.u32 	%r361, _ZZN3cub18CUB_300001_SM_10006detail6reduce28DeviceReduceSingleTileKernelINS2_10policy_hubIiyN4cuda3std3__44plusIiEEE10Policy1000EPiSC_iS9_iiNS7_10__identityEEEvT0_T1_T2_T3_T4_T6_E12temp_storage;
	add.s32 	%r362, %r361, %r360;
	st.shared.u32 	[%r362+8], %r686;
$L__BB7_50:
	bar.sync 	0;
	setp.ne.s32 	%p48, %r60, 0;
	@%p48 bra 	$L__BB7_72;
	ld.shared.u32 	%r363, [_ZZN3cub18CUB_300001_SM_10006detail6reduce28DeviceReduceSingleTileKernelINS2_10policy_hubIiyN4cuda3std3__44plusIiEEE10Policy1000EPiSC_iS9_iiNS7_10__identityEEEvT0_T1_T2_T3_T4_T6_E12temp_storage+12];
	add.s32 	%r364, %r363, %r686;
	ld.shared.u32 	%r365, [_ZZN3cub18CUB_300001_SM_10006detail6reduce28DeviceReduceSingleTileKernelINS2_10policy_hubIiyN4cuda3std3__44plusIiEEE10Policy1000EPiSC_iS9_iiNS7_10__identityEEEvT0_T1_T2_T3_T4_T6_E12temp_storage+16];
	add.s32 	%r366, %r364, %r365;
	ld.shared.u32 	%r367, [_ZZN3cub18CUB_300001_SM_10006detail6reduce28DeviceReduceSingleTileKernelINS2_10policy_hubIiyN4cuda3std3__44plusIiEEE10Policy1000EPiSC_iS9_iiNS7_10__identityEEEvT0_T1_T2_T3_T4_T6_E12temp_storage+20];
	add.s32 	%r368, %r366, %r367;
	ld.shared.u32 	%r369, [_ZZN3cub18CUB_300001_SM_10006detail6reduce28DeviceReduceSingleTileKernelINS2_10policy_hubIiyN4cuda3std3__44plusIiEEE10Policy1000EPiSC_iS9_iiNS7_10__identityEEEvT0_T1_T2_T3_T4_T6_E12temp_storage+24];
	add.s32 	%r370, %r368, %r369;
	ld.shared.u32 	%r371, [_ZZN3cub18CUB_300001_SM_10006detail6reduce28DeviceReduceSingleTileKernelINS2_10policy_hubIiyN4cuda3std3__44plusIiEEE10Policy1000EPiSC_iS9_iiNS7_10__identityEEEvT0_T1_T2_T3_T4_T6_E12temp_storage+28];
	add.s32 	%r372, %r370, %r371;
	ld.shared.u32 	%r373, [_ZZN3cub18CUB_300001_SM_10006detail6reduce28DeviceReduceSingleTileKernelINS2_10policy_hubIiyN4cuda3std3__44plusIiEEE10Policy1000EPiSC_iS9_iiNS7_10__identityEEEvT0_T1_T2_T3_T4_T6_E12temp_storage+32];
	add.s32 	%r374, %r372, %r373;
	ld.shared.u32 	%r375, [_ZZN3cub18CUB_300001_SM_10006detail6reduce28DeviceReduceSingleTileKernelINS2_10policy_hubIiyN4cuda3std3__44plusIiEEE10Policy1000EPiSC_iS9_iiNS7_10__identityEEEvT0_T1_T2_T3_T4_T6_E12temp_storage+36];
	add.s32 	%r686, %r374, %r375;
	bra.uni 	$L__BB7_72;
$L__BB7_52:
	// begin inline asm
	mov.u32 %r265, %laneid;
	// end inline asm
	and.b32  	%r291, %r60, 992;
	add.s32 	%r292, %r291, 32;
	setp.gt.s32 	%p27, %r292, %r120;
	not.b32 	%r293, %r291;
	add.s32 	%r294, %r120, %r293;
	selp.b32 	%r289, %r294, 31, %p27;
	mov.b32 	%r268, 1;
	mov.b32 	%r290, -1;
	// begin inline asm
	shfl.sync.down.b32 %r266, %r670, %r268, %r289, %r290;
	// end inline asm
	setp.lt.s32 	%p28, %r265, %r289;
	selp.b32 	%r295, %r266, 0, %p28;
	add.s32 	%r272, %r295, %r670;
	mov.b32 	%r273, 2;
	// begin inline asm
	shfl.sync.down.b32 %r271, %r272, %r273, %r289, %r290;
	// end inline asm
	add.s32 	%r296, %r265, 2;
	setp.gt.s32 	%p29, %r296, %r289;
	selp.b32 	%r297, 0, %r271, %p29;
	add.s32 	%r277, %r272, %r297;
	mov.b32 	%r278, 4;
	// begin inline asm
	shfl.sync.down.b32 %r276, %r277, %r278, %r289, %r290;
	// end inline asm
	add.s32 	%r298, %r265, 4;
	setp.gt.s32 	%p30, %r298, %r289;
	selp.b32 	%r299, 0, %r276, %p30;
	add.s32 	%r282, %r277, %r299;
	mov.b32 	%r283, 8;
	// begin inline asm
	shfl.sync.down.b32 %r281, %r282, %r283, %r289, %r290;
	// end inline asm
	add.s32 	%r300, %r265, 8;
	setp.gt.s32 	%p31, %r300, %r289;
	selp.b32 	%r301, 0, %r281, %p31;
	add.s32 	%r287, %r282, %r301;
	mov.b32 	%r288, 16;
	// begin inline asm
	shfl.sync.down.b32 %r286, %r287, %r288, %r289, %r290;
	// end inline asm
	add.s32 	%r302, %r265, 16;
	setp.gt.s32 	%p32, %r302, %r289;
	selp.b32 	%r303, 0, %r286, %p32;
	add.s32 	%r686, %r287, %r303;
	setp.ne.s32 	%p33, %r265, 0;
	@%p33 bra 	$L__BB7_54;
	shr.u32 	%r304, %r60, 3;
	and.b32  	%r305, %r304, 124;
	mov.u32 	%r306, _ZZN3cub18CUB_300001_SM_10006detail6reduce28DeviceReduceSingleTileKernelINS2_10policy_hubIiyN4cuda3std3__44plusIiEEE10Policy1000EPiSC_iS9_iiNS7_10__identityEEEvT0_T1_T2_T3_T4_T6_E12temp_storage;
	add.s32 	%r307, %r306, %r305;
	st.shared.u32 	[%r307+8], %r686;
$L__BB7_54:
	bar.sync 	0;
	setp.ne.s32 	%p34, %r60, 0;
	@%p34 bra 	$L__BB7_72;
	setp.gt.s32 	%p35, %r120, 32;
	ld.shared.u32 	%r308, [_ZZN3cub18CUB_300001_SM_10006detail6reduce28DeviceReduceSingleTileKernelINS2_10policy_hubIiyN4cuda3std3__44plusIiEEE10Policy1000EPiSC_iS9_iiNS7_10__identityEEEvT0_T1_T2_T3_T4_T6_E12temp_storage+12];
	selp.b32 	%r309, %r308, 0, %p35;
	add.s32 	%r310, %r309, %r686;
	setp.gt.s32 	%p36, %r120, 64;
	ld.shared.u32 	%r311, [_ZZN3cub18CUB_300001_SM_10006detail6reduce28DeviceReduceSingleTileKernelINS2_10policy_hubIiyN4cuda3std3__44plusIiEEE10Policy1000EPiSC_iS9_iiNS7_10__identityEEEvT0_T1_T2_T3_T4_T6_E12temp_storage+16];
	selp.b32 	%r312, %r311, 0, %p36;
	add.s32 	%r313, %r310, %r312;
	setp.gt.s32 	%p37, %r120, 96;
	ld.shared.u32 	%r314, [_ZZN3cub18CUB_300001_SM_10006detail6reduce28DeviceReduceSingleTileKernelINS2_10policy_hubIiyN4cuda3std3__44plusIiEEE10Policy1000EPiSC_iS9_iiNS7_10__identityEEEvT0_T1_T2_T3_T4_T6_E12temp_storage+20];
	selp.b32 	%r315, %r314, 0, %p37;
	add.s32 	%r316, %r313, %r315;
	setp.gt.s32 	%p38, %r120, 128;
	ld.shared.u32 	%r317, [_ZZN3cub18CUB_300001_SM_10006detail6reduce28DeviceReduceSingleTileKernelINS2_10policy_hubIiyN4cuda3std3__44plusIiEEE10Policy1000EPiSC_iS9_iiNS7_10__identityEEEvT0_T1_T2_T3_T4_T6_E12temp_storage+24];
	selp.b32 	%r318, %r317, 0, %p38;
	add.s32 	%r319, %r316, %r318;
	setp.gt.s32 	%p39, %r120, 160;
	ld.shared.u32 	%r320, [_ZZN3cub18CUB_300001_SM_10006detail6reduce28DeviceReduceSingleTileKernelINS2_10policy_hubIiyN4cuda3std3__44plusIiEEE10Policy1000EPiSC_iS9_iiNS7_10__identityEEEvT0_T1_T2_T3_T4_T6_E12temp_storage+28];
	selp.b32 	%r321, %r320, 0, %p39;
	add.s32 	%r322, %r319, %r321;
	setp.gt.s32 	%p40, %r120, 192;
	ld.shared.u32 	%r323, [_ZZN3cub18CUB_300001_SM_10006detail6reduce28DeviceReduceSingleTileKernelINS2_10policy_hubIiyN4cuda3std3__44plusIiEEE10Policy1000EPiSC_iS9_iiNS7_10__identityEEEvT0_T1_T2_T3_T4_T6_E12temp_storage+32];
	selp.b32 	%r324, %r323, 0, %p40;
	add.s32 	%r325, %r322, %r324;
	setp.gt.s32 	%p41, %r120, 224;
	ld.shared.u32 	%r326, [_ZZN3cub18CUB_300001_SM_10006detail6reduce28DeviceReduceSingleTileKernelINS2_10policy_hubIiyN4cuda3std3__44plusIiEEE10Policy1000EPiSC_iS9_iiNS7_10__identityEEEvT0_T1_T2_T3_T4_T6_E12temp_storage+36];
	selp.b32 	%r327, %r326, 0, %p41;
	add.s32 	%r686, %r325, %r327;
	bra.uni 	$L__BB7_72;
$L__BB7_56:
	mov.u32 	%r85, %tid.x;
	mul.wide.u32 	%rd35, %r85, 4;
	add.s64 	%rd19, %rd16, %rd35;
	// begin inline asm
	ld.global.nc.u32 %r122, [%rd19];
	// end inline asm
	add.s64 	%rd20, %rd19, 1024;
	// begin inline asm
	ld.global.nc.u32 %r123, [%rd20];
	// end inline asm
	add.s64 	%rd21, %rd19, 2048;
	// begin inline asm
	ld.global.nc.u32 %r124, [%rd21];
	// end inline asm
	add.s64 	%rd22, %rd19, 3072;
	// begin inline asm
	ld.global.nc.u32 %r125, [%rd22];
	// end inline asm
	add.s64 	%rd23, %rd19, 4096;
	// begin inline asm
	ld.global.nc.u32 %r126, [%rd23];
	// end inline asm
	add.s64 	%rd24, %rd19, 5120;
	// begin inline asm
	ld.global.nc.u32 %r127, [%rd24];
	// end inline asm
	add.s64 	%rd25, %rd19, 6144;
	// begin inline asm
	ld.global.nc.u32 %r128, [%rd25];
	// end inline asm
	add.s64 	%rd26, %rd19, 7168;
	// begin inline asm
	ld.global.nc.u32 %r129, [%rd26];
	// end inline asm
	add.s64 	%rd27, %rd19, 8192;
	// begin inline asm
	ld.global.nc.u32 %r130, [%rd27];
	// end inline asm
	add.s64 	%rd28, %rd19, 9216;
	// begin inline asm
	ld.global.nc.u32 %r131, [%rd28];
	// end inline asm
	add.s64 	%rd29, %rd19, 10240;
	// begin inline asm
	ld.global.nc.u32 %r132, [%rd29];
	// end inline asm
	add.s64 	%rd30, %rd19, 11264;
	// begin inline asm
	ld.global.nc.u32 %r133, [%rd30];
	// end inline asm
	add.s64 	%rd31, %rd19, 12288;
	// begin inline asm
	ld.global.nc.u32 %r134, [%rd31];
	// end inline asm
	add.s64 	%rd32, %rd19, 13312;
	// begin inline asm
	ld.global.nc.u32 %r135, [%rd32];
	// end inline asm
	add.s64 	%rd33, %rd19, 14336;
	// begin inline asm
	ld.global.nc.u32 %r136, [%rd33];
	// end inline asm
	add.s64 	%rd34, %rd19, 15360;
	// begin inline asm
	ld.global.nc.u32 %r137, [%rd34];
	// end inline asm
	add.s32 	%r139, %r123, %r122;
	add.s32 	%r140, %r124, %r139;
	add.s32 	%r141, %r125, %r140;
	add.s32 	%r142, %r126, %r141;
	add.s32 	%r143, %r127, %r142;
	add.s32 	%r144, %r128, %r143;
	add.s32 	%r145, %r129, %r144;
	add.s32 	%r146, %r130, %r145;
	add.s32 	%r147, %r131, %r146;
	add.s32 	%r148, %r132, %r147;
	add.s32 	%r149, %r133, %r148;
	add.s32 	%r150, %r134, %r149;
	add.s32 	%r151, %r135, %r150;
	add.s32 	%r152, %r136, %r151;
	add.s32 	%r685, %r137, %r152;
	setp.lt.u32 	%p4, %r120, 8192;
	mov.b32 	%r674, 4096;
	@%p4 bra 	$L__BB7_60;
	add.s32 	%r87, %r120, -4096;
	mov.b32 	%r674, 4096;
$L__BB7_58:
	mul.wide.s32 	%rd52, %r674, 4;
	add.s64 	%rd36, %rd19, %rd52;
	// begin inline asm
	ld.global.nc.u32 %r154, [%rd36];
	// end inline asm
	add.s64 	%rd37, %rd36, 1024;
	// begin inline asm
	ld.global.nc.u32 %r155, [%rd37];
	// end inline asm
	add.s64 	%rd38, %rd36, 2048;
	// begin inline asm
	ld.global.nc.u32 %r156, [%rd38];
	// end inline asm
	add.s64 	%rd39, %rd36, 3072;
	// begin inline asm
	ld.global.nc.u32 %r157, [%rd39];
	// end inline asm
	add.s64 	%rd40, %rd36, 4096;
	// begin inline asm
	ld.global.nc.u32 %r158, [%rd40];
	// end inline asm
	add.s64 	%rd41, %rd36, 5120;
	// begin inline asm
	ld.global.nc.u32 %r159, [%rd41];
	// end inline asm
	add.s64 	%rd42, %rd36, 6144;
	// begin inline asm
	ld.global.nc.u32 %r160, [%rd42];
	// end inline asm
	add.s64 	%rd43, %rd36, 7168;
	// begin inline asm
	ld.global.nc.u32 %r161, [%rd43];
	// end inline asm
	add.s64 	%rd44, %rd36, 8192;
	// begin inline asm
	ld.global.nc.u32 %r162, [%rd44];
	// end inline asm
	add.s64 	%rd45, %rd36, 9216;
	// begin inline asm
	ld.global.nc.u32 %r163, [%rd45];
	// end inline asm
	add.s64 	%rd46, %rd36, 10240;
	// begin inline asm
	ld.global.nc.u32 %r164, [%rd46];
	// end inline asm
	add.s64 	%rd47, %rd36, 11264;
	// begin inline asm
	ld.global.nc.u32 %r165, [%rd47];
	// end inline asm
	add.s64 	%rd48, %rd36, 12288;
	// begin inline asm
	ld.global.nc.u32 %r166, [%rd48];
	// end inline asm
	add.s64 	%rd49, %rd36, 13312;
	// begin inline asm
	ld.global.nc.u32 %r167, [%rd49];
	// end inline asm
	add.s64 	%rd50, %rd36, 14336;
	// begin inline asm
	ld.global.nc.u32 %r168, [%rd50];
	// end inline asm
	add.s64 	%rd51, %rd36, 15360;
	// begin inline asm
	ld.global.nc.u32 %r169, [%rd51];
	// end inline asm
	add.s32 	%r170, %r154, %r685;
	add.s32 	%r171, %r155, %r170;
	add.s32 	%r172, %r156, %r171;
	add.s32 	%r173, %r157, %r172;
	add.s32 	%r174, %r158, %r173;
	add.s32 	%r175, %r159, %r174;
	add.s32 	%r176, %r160, %r175;
	add.s32 	%r177, %r161, %r176;
	add.s32 	%r178, %r162, %r177;
	add.s32 	%r179, %r163, %r178;
	add.s32 	%r180, %r164, %r179;
	add.s32 	%r181, %r165, %r180;
	add.s32 	%r182, %r166, %r181;
	add.s32 	%r183, %r167, %r182;
	add.s32 	%r184, %r168, %r183;
	add.s32 	%r685, %r169, %r184;
	sub.s32 	%r185, %r120, %r674;
	setp.lt.s32 	%p5, %r185, 4096;
	@%p5 bra 	$L__BB7_68;
	add.s32 	%r674, %r674, 4096;
	setp.le.s32 	%p6, %r674, %r87;
	@%p6 bra 	$L__BB7_58;
$L__BB7_60:
	setp.le.s32 	%p7, %r120, %r674;
	@%p7 bra 	$L__BB7_68;
	sub.s32 	%r94, %r120, %r674;
	setp.ge.s32 	%p8, %r85, %r94;
	@%p8 bra 	$L__BB7_68;
	not.b32 	%r187, %r85;
	add.s32 	%r188, %r120, %r187;
	sub.s32 	%r95, %r188, %r674;
	and.b32  	%r189, %r95, 768;
	setp.eq.s32 	%p9, %r189, 768;
	mov.u32 	%r679, %r85;
	@%p9 bra 	$L__BB7_65;
	add.s32 	%r676, %r85, %r674;
	shr.u32 	%r190, %r95, 8;
	add.s32 	%r191, %r190, 1;
	and.b32  	%r192, %r191, 3;
	neg.s32 	%r675, %r192;
	mov.u32 	%r679, %r85;
$L__BB7_64:
	.pragma "nounroll";
	mul.wide.u32 	%rd54, %r676, 4;
	add.s64 	%rd53, %rd16, %rd54;
	// begin inline asm
	ld.global.nc.u32 %r193, [%rd53];
	// end inline asm
	add.s32 	%r685, %r193, %r685;
	add.s32 	%r679, %r679, 256;
	add.s32 	%r676, %r676, 256;
	add.s32 	%r675, %r675, 1;
	setp.ne.s32 	%p10, %r675, 0;
	@%p10 bra 	$L__BB7_64;
$L__BB7_65:
	setp.lt.u32 	%p11, %r95, 768;
	@%p11 bra 	$L__BB7_68;
	cvt.u64.u32 	%rd55, %r679;
	cvt.u64.u32 	%rd56, %r674;
	add.s64 	%rd57, %rd55, %rd56;
	shl.b64 	%rd58, %rd57, 2;
	add.s64 	%rd59, %rd58, %rd16;
	add.s64 	%rd124, %rd59, 2048;
	add.s32 	%r682, %r679, %r674;
$L__BB7_67:
	mul.wide.u32 	%rd64, %r682, 4;
	add.s64 	%rd60, %rd16, %rd64;
	// begin inline asm
	ld.global.nc.u32 %r194, [%rd60];
	// end inline asm
	add.s32 	%r198, %r194, %r685;
	add.s64 	%rd61, %rd124, -1024;
	// begin inline asm
	ld.global.nc.u32 %r195, [%rd61];
	// end inline asm
	add.s32 	%r199, %r195, %r198;
	// begin inline asm
	ld.global.nc.u32 %r196, [%rd124];
	// end inline asm
	add.s32 	%r200, %r196, %r199;
	add.s64 	%rd63, %rd124, 1024;
	// begin inline asm
	ld.global.nc.u32 %r197, [%rd63];
	// end inline asm
	add.s32 	%r685, %r197, %r200;
	add.s32 	%r679, %r679, 1024;
	add.s64 	%rd124, %rd124, 4096;
	add.s32 	%r682, %r682, 1024;
	setp.lt.s32 	%p12, %r679, %r94;
	@%p12 bra 	$L__BB7_67;
$L__BB7_68:
	// begin inline asm
	mov.u32 %r201, %laneid;
	// end inline asm
	mov.b32 	%r204, 1;
	mov.b32 	%r225, 31;
	mov.b32 	%r226, -1;
	// begin inline asm
	shfl.sync.down.b32 %r202, %r685, %r204, %r225, %r226;
	// end inline asm
	setp.gt.s32 	%p13, %r201, 30;
	selp.b32 	%r227, 0, %r202, %p13;
	add.s32 	%r208, %r227, %r685;
	mov.b32 	%r209, 2;
	// begin inline asm
	shfl.sync.down.b32 %r207, %r208, %r209, %r225, %r226;
	// end inline asm
	setp.gt.s32 	%p14, %r201, 29;
	selp.b32 	%r228, 0, %r207, %p14;
	add.s32 	%r213, %r208, %r228;
	mov.b32 	%r214, 4;
	// begin inline asm
	shfl.sync.down.b32 %r212, %r213, %r214, %r225, %r226;
	// end inline asm
	setp.gt.s32 	%p15, %r201, 27;
	selp.b32 	%r229, 0, %r212, %p15;
	add.s32 	%r218, %r213, %r229;
	mov.b32 	%r219, 8;
	// begin inline asm
	shfl.sync.down.b32 %r217, %r218, %r219, %r225, %r226;
	// end inline asm
	setp.gt.s32 	%p16, %r201, 23;
	selp.b32 	%r230, 0, %r217, %p16;
	add.s32 	%r223, %r218, %r230;
	mov.b32 	%r224, 16;
	// begin inline asm
	shfl.sync.down.b32 %r222, %r223, %r224, %r225, %r226;
	// end inline asm
	setp.gt.s32 	%p17, %r201, 15;
	selp.b32 	%r231, 0, %r222, %p17;
	add.s32 	%r686, %r223, %r231;
	setp.ne.s32 	%p18, %r201, 0;
	@%p18 bra 	$L__BB7_70;
	shr.u32 	%r232, %r85, 3;
	and.b32  	%r233, %r232, 124;
	mov.u32 	%r234, _ZZN3cub18CUB_300001_SM_10006detail6reduce28DeviceReduceSingleTileKernelINS2_10policy_hubIiyN4cuda3std3__44plusIiEEE10Policy1000EPiSC_iS9_iiNS7_10__identityEEEvT0_T1_T2_T3_T4_T6_E12temp_storage;
	add.s32 	%r235, %r234, %r233;
	st.shared.u32 	[%r235+8], %r686;
$L__BB7_70:
	bar.sync 	0;
	setp.ne.s32 	%p19, %r85, 0;
	@%p19 bra 	$L__BB7_72;
	ld.shared.u32 	%r236, [_ZZN3cub18CUB_300001_SM_10006detail6reduce28DeviceReduceSingleTileKernelINS2_10policy_hubIiyN4cuda3std3__44plusIiEEE10Policy1000EPiSC_iS9_iiNS7_10__identityEEEvT0_T1_T2_T3_T4_T6_E12temp_storage+12];
	add.s32 	%r237, %r236, %r686;
	ld.shared.u32 	%r238, [_ZZN3cub18CUB_300001_SM_10006detail6reduce28DeviceReduceSingleTileKernelINS2_10policy_hubIiyN4cuda3std3__44plusIiEEE10Policy1000EPiSC_iS9_iiNS7_10__identityEEEvT0_T1_T2_T3_T4_T6_E12temp_storage+16];
	add.s32 	%r239, %r237, %r238;
	ld.shared.u32 	%r240, [_ZZN3cub18CUB_300001_SM_10006detail6reduce28DeviceReduceSingleTileKernelINS2_10policy_hubIiyN4cuda3std3__44plusIiEEE10Policy1000EPiSC_iS9_iiNS7_10__identityEEEvT0_T1_T2_T3_T4_T6_E12temp_storage+20];
	add.s32 	%r241, %r239, %r240;
	ld.shared.u32 	%r242, [_ZZN3cub18CUB_300001_SM_10006detail6reduce28DeviceReduceSingleTileKernelINS2_10policy_hubIiyN4cuda3std3__44plusIiEEE10Policy1000EPiSC_iS9_iiNS7_10__identityEEEvT0_T1_T2_T3_T4_T6_E12temp_storage+24];
	add.s32 	%r243, %r241, %r242;
	ld.shared.u32 	%r244, [_ZZN3cub18CUB_300001_SM_10006detail6reduce28DeviceReduceSingleTileKernelINS2_10policy_hubIiyN4cuda3std3__44plusIiEEE10Policy1000EPiSC_iS9_iiNS7_10__identityEEEvT0_T1_T2_T3_T4_T6_E12temp_storage+28];
	add.s32 	%r245, %r243, %r244;
	ld.shared.u32 	%r246, [_ZZN3cub18CUB_300001_SM_10006detail6reduce28DeviceReduceSingleTileKernelINS2_10policy_hubIiyN4cuda3std3__44plusIiEEE10Policy1000EPiSC_iS9_iiNS7_10__identityEEEvT0_T1_T2_T3_T4_T6_E12temp_storage+32];
	add.s32 	%r247, %r245, %r246;
	ld.shared.u32 	%r248, [_ZZN3cub18CUB_300001_SM_10006detail6reduce28DeviceReduceSingleTileKernelINS2_10policy_hubIiyN4cuda3std3__44plusIiEEE10Policy1000EPiSC_iS9_iiNS7_10__identityEEEvT0_T1_T2_T3_T4_T6_E12temp_storage+36];
	add.s32 	%r686, %r247, %r248;
$L__BB7_72:
	mov.u32 	%r631, %tid.x;
	setp.ne.s32 	%p95, %r631, 0;
	@%p95 bra 	$L__BB7_74;
	add.s32 	%r632, %r686, %r121;
	st.global.u32 	[%rd1], %r632;
$L__BB7_74:
	ret;

}


// ===== COMPILED SASS (sm_100) =====

	.target	sm_100

	.elftype	@"ET_EXEC"


//--------------------- .note.nv.tkinfo           --------------------------
	.section	.note.nv.tkinfo,"",@"SHT_NOTE"
	.sectionflags	@"SHF_NOTE_NV_TKINFO"
	.tkinfo
        /*0018*/ 	.word	0x00000002
        /*0030*/ 	.string	""
        /*0030*/ 	.string	"ptxas"
        /*0030*/ 	.string	"Cuda compilation tools, release 13.0, V13.0.88"
        /*0030*/ 	.string	"Build cuda_13.0.r13.0/compiler.36424714_0"
        /*0030*/ 	.string	"-arch sm_100 -m 64 "



//--------------------- .note.nv.cuinfo           --------------------------
	.section	.note.nv.cuinfo,"",@"SHT_NOTE"
	.sectionflags	@"SHF_NOTE_NV_CUINFO"
        /*0018*/ 	.short	0x0002
        /*001a*/ 	.short	0x0064
        /*001c*/ 	.short	0x0082
	.zero		2


//--------------------- .nv.info                  --------------------------
	.section	.nv.info,"",@"SHT_CUDA_INFO"
	.align	4


	//----- nvinfo : EIATTR_REGCOUNT
	.align		4
        /*0000*/ 	.byte	0x04, 0x2f
        /*0002*/ 	.short	(.L_46 - .L_45)
	.align		4
.L_45:
        /*0004*/ 	.word	index@(_Z7reduce6ILi256EEvPiS0_j)
        /*0008*/ 	.word	0x00000010


	//----- nvinfo : EIATTR_FRAME_SIZE
	.align		4
.L_46:
        /*000c*/ 	.byte	0x04, 0x11
        /*000e*/ 	.short	(.L_48 - .L_47)
	.align		4
.L_47:
        /*0010*/ 	.word	index@(_Z7reduce6ILi256EEvPiS0_j)
        /*0014*/ 	.word	0x00000000


	//----- nvinfo : EIATTR_REGCOUNT
	.align		4
.L_48:
        /*0018*/ 	.byte	0x04, 0x2f
        /*001a*/ 	.short	(.L_50 - .L_49)
	.align		4
.L_49:
        /*001c*/ 	.word	index@(_ZN3cub18CUB_300001_SM_10006detail11EmptyKernelIvEEvv)
        /*0020*/ 	.word	0x00000004


	//----- nvinfo : EIATTR_FRAME_SIZE
	.align		4
.L_50:
        /*0024*/ 	.byte	0x04, 0x11
        /*0026*/ 	.short	(.L_52 - .L_51)
	.align		4
.L_51:
        /*0028*/ 	.word	index@(_ZN3cub18CUB_300001_SM_10006detail11EmptyKernelIvEEvv)
        /*002c*/ 	.word	0x00000000


	//----- nvinfo : EIATTR_REGCOUNT
	.align		4
.L_52:
        /*0030*/ 	.byte	0x04, 0x2f
        /*0032*/ 	.short	(.L_54 - .L_53)
	.align		4
.L_53:
        /*0034*/ 	.word	index@(_ZN3cub18CUB_300001_SM_10006detail6reduce28DeviceReduceSingleTileKernelINS2_10policy_hubIijN4cuda3std3__44plusIiEEE10Policy1000EN6thrust24THRUST_300001_SM_1000_NS10device_ptrIiEEPijS9_iiNS7_10__identityEEEvT0_T1_T2_T3_T4_T6_)
        /*0038*/ 	.word	0x00000020


	//----- nvinfo : EIATTR_FRAME_SIZE
	.align		4
.L_54:
        /*003c*/ 	.byte	0x04, 0x11
        /*003e*/ 	.short	(.L_56 - .L_55)
	.align		4
.L_55:
        /*0040*/ 	.word	index@(_ZN3cub18CUB_300001_SM_10006detail6reduce28DeviceReduceSingleTileKernelINS2_10policy_hubIijN4cuda3std3__44plusIiEEE10Policy1000EN6thrust24THRUST_300001_SM_1000_NS10device_ptrIiEEPijS9_iiNS7_10__identityEEEvT0_T1_T2_T3_T4_T6_)
        /*0044*/ 	.word	0x00000000


	//----- nvinfo : EIATTR_REGCOUNT
	.align		4
.L_56:
        /*0048*/ 	.byte	0x04, 0x2f
        /*004a*/ 	.short	(.L_58 - .L_57)
	.align		4
.L_57:
        /*004c*/ 	.word	index@(_ZN3cub18CUB_300001_SM_10006detail6reduce18DeviceReduceKernelINS2_10policy_hubIijN4cuda3std3__44plusIiEEE10Policy1000EN6thrust24THRUST_300001_SM_1000_NS10device_ptrIiEEjS9_iNS7_10__identityEEEvT0_PT3_T1_NS0_13GridEvenShareISK_EET2_T4_)
        /*0050*/ 	.word	0x00000020


	//----- nvinfo : EIATTR_FRAME_SIZE
	.align		4
.L_58:
        /*0054*/ 	.byte	0x04, 0x11
        /*0056*/ 	.short	(.L_60 - .L_59)
	.align		4
.L_59:
        /*0058*/ 	.word	index@(_ZN3cub18CUB_300001_SM_10006detail6reduce18DeviceReduceKernelINS2_10policy_hubIijN4cuda3std3__44plusIiEEE10Policy1000EN6thrust24THRUST_300001_SM_1000_NS10device_ptrIiEEjS9_iNS7_10__identityEEEvT0_PT3_T1_NS0_13GridEvenShareISK_EET2_T4_)
        /*005c*/ 	.word	0x00000000


	//----- nvinfo : EIATTR_REGCOUNT
	.align		4
.L_60:
        /*0060*/ 	.byte	0x04, 0x2f
        /*0062*/ 	.short	(.L_62 - .L_61)
	.align		4
.L_61:
        /*0064*/ 	.word	index@(_ZN3cub18CUB_300001_SM_10006detail6reduce28DeviceReduceSingleTileKernelINS2_10policy_hubIijN4cuda3std3__44plusIiEEE10Policy1000EPiSC_iS9_iiNS7_10__identityEEEvT0_T1_T2_T3_T4_T6_)
        /*0068*/ 	.word	0x00000020


	//----- nvinfo : EIATTR_FRAME_SIZE
	.align		4
.L_62:
        /*006c*/ 	.byte	0x04, 0x11
        /*006e*/ 	.short	(.L_64 - .L_63)
	.align		4
.L_63:
        /*0070*/ 	.word	index@(_ZN3cub18CUB_300001_SM_10006detail6reduce28DeviceReduceSingleTileKernelINS2_10policy_hubIijN4cuda3std3__44plusIiEEE10Policy1000EPiSC_iS9_iiNS7_10__identityEEEvT0_T1_T2_T3_T4_T6_)
        /*0074*/ 	.word	0x00000000


	//----- nvinfo : EIATTR_REGCOUNT
	.align		4
.L_64:
        /*0078*/ 	.byte	0x04, 0x2f
        /*007a*/ 	.short	(.L_66 - .L_65)
	.align		4
.L_65:
        /*007c*/ 	.word	index@(_ZN3cub18CUB_300001_SM_10006detail6reduce28DeviceReduceSingleTileKernelINS2_10policy_hubIiyN4cuda3std3__44plusIiEEE10Policy1000EN6thrust24THRUST_300001_SM_1000_NS10device_ptrIiEEPiyS9_iiNS7_10__identityEEEvT0_T1_T2_T3_T4_T6_)
        /*0080*/ 	.word	0x0000001f


	//----- nvinfo : EIATTR_FRAME_SIZE
	.align		4
.L_66:
        /*0084*/ 	.byte	0x04, 0x11
        /*0086*/ 	.short	(.L_68 - .L_67)
	.align		4
.L_67:
        /*0088*/ 	.word	index@(_ZN3cub18CUB_300001_SM_10006detail6reduce28DeviceReduceSingleTileKernelINS2_10policy_hubIiyN4cuda3std3__44plusIiEEE10Policy1000EN6thrust24THRUST_300001_SM_1000_NS10device_ptrIiEEPiyS9_iiNS7_10__identityEEEvT0_T1_T2_T3_T4_T6_)
        /*008c*/ 	.word	0x00000000


	//----- nvinfo : EIATTR_REGCOUNT
	.align		4
.L_68:
        /*0090*/ 	.byte	0x04, 0x2f
        /*0092*/ 	.short	(.L_70 - .L_69)
	.align		4
.L_69:
        /*0094*/ 	.word	index@(_ZN3cub18CUB_300001_SM_10006detail6reduce18DeviceReduceKernelINS2_10policy_hubIiyN4cuda3std3__44plusIiEEE10Policy1000EN6thrust24THRUST_300001_SM_1000_NS10device_ptrIiEEyS9_iNS7_10__identityEEEvT0_PT3_T1_NS0_13GridEvenShareISK_EET2_T4_)
        /*0098*/ 	.word	0x0000001e


	//----- nvinfo : EIATTR_FRAME_SIZE
	.align		4
.L_70:
        /*009c*/ 	.byte	0x04, 0x11
        /*009e*/ 	.short	(.L_72 - .L_71)
	.align		4
.L_71:
        /*00a0*/ 	.word	index@(_ZN3cub18CUB_300001_SM_10006detail6reduce18DeviceReduceKernelINS2_10policy_hubIiyN4cuda3std3__44plusIiEEE10Policy1000EN6thrust24THRUST_300001_SM_1000_NS10device_ptrIiEEyS9_iNS7_10__identityEEEvT0_PT3_T1_NS0_13GridEvenShareISK_EET2_T4_)
        /*00a4*/ 	.word	0x00000000


	//----- nvinfo : EIATTR_REGCOUNT
	.align		4
.L_72:
        /*00a8*/ 	.byte	0x04, 0x2f
        /*00aa*/ 	.short	(.L_74 - .L_73)
	.align		4
.L_73:
        /*00ac*/ 	.word	index@(_ZN3cub18CUB_300001_SM_10006detail6reduce28DeviceReduceSingleTileKernelINS2_10policy_hubIiyN4cuda3std3__44plusIiEEE10Policy1000EPiSC_iS9_iiNS7_10__identityEEEvT0_T1_T2_T3_T4_T6_)
        /*00b0*/ 	.word	0x00000020


	//----- nvinfo : EIATTR_FRAME_SIZE
	.align		4
.L_74:
        /*00b4*/ 	.byte	0x04, 0x11
        /*00b6*/ 	.short	(.L_76 - .L_75)
	.align		4
.L_75:
        /*00b8*/ 	.word	index@(_ZN3cub18CUB_300001_SM_10006detail6reduce28DeviceReduceSingleTileKernelINS2_10policy_hubIiyN4cuda3std3__44plusIiEEE10Policy1000EPiSC_iS9_iiNS7_10__identityEEEvT0_T1_T2_T3_T4_T6_)
        /*00bc*/ 	.word	0x00000000


	//----- nvinfo : EIATTR_MIN_STACK_SIZE
	.align		4
.L_76:
        /*00c0*/ 	.byte	0x04, 0x12
        /*00c2*/ 	.short	(.L_78 - .L_77)
	.align		4
.L_77:
        /*00c4*/ 	.word	index@(_ZN3cub18CUB_300001_SM_10006detail6reduce28DeviceReduceSingleTileKernelINS2_10policy_hubIiyN4cuda3std3__44plusIiEEE10Policy1000EPiSC_iS9_iiNS7_10__identityEEEvT0_T1_T2_T3_T4_T6_)
        /*00c8*/ 	.word	0x00000000


	//----- nvinfo : EIATTR_MIN_STACK_SIZE
	.align		4
.L_78:
        /*00cc*/ 	.byte	0x04, 0x12
        /*00ce*/ 	.short	(.L_80 - .L_79)
	.align		4
.L_79:
        /*00d0*/ 	.word	index@(_ZN3cub18CUB_300001_SM_10006detail6reduce18DeviceReduceKernelINS2_10policy_hubIiyN4cuda3std3__44plusIiEEE10Policy1000EN6thrust24THRUST_300001_SM_1000_NS10device_ptrIiEEyS9_iNS7_10__identityEEEvT0_PT3_T1_NS0_13GridEvenShareISK_EET2_T4_)
        /*00d4*/ 	.word	0x00000000


	//----- nvinfo : EIATTR_MIN_STACK_SIZE
	.align		4
.L_80:
        /*00d8*/ 	.byte	0x04, 0x12
        /*00da*/ 	.short	(.L_82 - .L_81)
	.align		4
.L_81:
        /*00dc*/ 	.word	index@(_ZN3cub18CUB_300001_SM_10006detail6reduce28DeviceReduceSingleTileKernelINS2_10policy_hubIiyN4cuda3std3__44plusIiEEE10Policy1000EN6thrust24THRUST_300001_SM_1000_NS10device_ptrIiEEPiyS9_iiNS7_10__identityEEEvT0_T1_T2_T3_T4_T6_)
        /*00e0*/ 	.word	0x00000000


	//----- nvinfo : EIATTR_MIN_STACK_SIZE
	.align		4
.L_82:
        /*00e4*/ 	.byte	0x04, 0x12
        /*00e6*/ 	.short	(.L_84 - .L_83)
	.align		4
.L_83:
        /*00e8*/ 	.word	index@(_ZN3cub18CUB_300001_SM_10006detail6reduce28DeviceReduceSingleTileKernelINS2_10policy_hubIijN4cuda3std3__44plusIiEEE10Policy1000EPiSC_iS9_iiNS7_10__identityEEEvT0_T1_T2_T3_T4_T6_)
        /*00ec*/ 	.word	0x00000000


	//----- nvinfo : EIATTR_MIN_STACK_SIZE
	.align		4
.L_84:
        /*00f0*/ 	.byte	0x04, 0x12
        /*00f2*/ 	.short	(.L_86 - .L_85)
	.align		4
.L_85:
        /*00f4*/ 	.word	index@(_ZN3cub18CUB_300001_SM_10006detail6reduce18DeviceReduceKernelINS2_10policy_hubIijN4cuda3std3__44plusIiEEE10Policy1000EN6thrust24THRUST_300001_SM_1000_NS10device_ptrIiEEjS9_iNS7_10__identityEEEvT0_PT3_T1_NS0_13GridEvenShareISK_EET2_T4_)
        /*00f8*/ 	.word	0x00000000


	//----- nvinfo : EIATTR_MIN_STACK_SIZE
	.align		4
.L_86:
        /*00fc*/ 	.byte	0x04, 0x12
        /*00fe*/ 	.short	(.L_88 - .L_87)
	.align		4
.L_87:
        /*0100*/ 	.word	index@(_ZN3cub18CUB_300001_SM_10006detail6reduce28DeviceReduceSingleTileKernelINS2_10policy_hubIijN4cuda3std3__44plusIiEEE10Policy1000EN6thrust24THRUST_300001_SM_1000_NS10device_ptrIiEEPijS9_iiNS7_10__identityEEEvT0_T1_T2_T3_T4_T6_)
        /*0104*/ 	.word	0x00000000


	//----- nvinfo : EIATTR_MIN_STACK_SIZE
	.align		4
.L_88:
        /*0108*/ 	.byte	0x04, 0x12
        /*010a*/ 	.short	(.L_90 - .L_89)
	.align		4
.L_89:
        /*010c*/ 	.word	index@(_ZN3cub18CUB_300001_SM_10006detail11EmptyKernelIvEEvv)
        /*0110*/ 	.word	0x00000000


	//----- nvinfo : EIATTR_MIN_STACK_SIZE
	.align		4
.L_90:
        /*0114*/ 	.byte	0x04, 0x12
        /*0116*/ 	.short	(.L_92 - .L_91)
	.align		4
.L_91:
        /*0118*/ 	.word	index@(_Z7reduce6ILi256EEvPiS0_j)
        /*011c*/ 	.word	0x00000000
.L_92:


//--------------------- .nv.compat                --------------------------
	.section	.nv.compat,"",@"SHT_CUDA_COMPAT_INFO"
	.align	4
        /*0000*/ 	.byte	0x02, 0x09, 0x00, 0x00, 0x02, 0x02, 0x01, 0x00, 0x02, 0x05, 0x05, 0x00, 0x03, 0x07, 0x01, 0x01
        /*0010*/ 	.byte	0x02, 0x03, 0x00, 0x00, 0x02, 0x06, 0x01, 0x00, 0x04, 0x0b, 0x08, 0x00, 0x09, 0x00, 0x00, 0x00
        /*0020*/ 	.byte	0x00, 0x00, 0x00, 0x00


//--------------------- .nv.info._ZN3cub18CUB_300001_SM_10006detail6reduce28DeviceReduceSingleTileKernelINS2_10policy_hubIiyN4cuda3std3__44plusIiEEE10Policy1000EPiSC_iS9_iiNS7_10__identityEEEvT0_T1_T2_T3_T4_T6_ --------------------------
	.section	.nv.info._ZN3cub18CUB_300001_SM_10006detail6reduce28DeviceReduceSingleTileKernelINS2_10policy_hubIiyN4cuda3std3__44plusIiEEE10Policy1000EPiSC_iS9_iiNS7_10__identityEEEvT0_T1_T2_T3_T4_T6_,"",@"SHT_CUDA_INFO"
	.sectionflags	@""
	.align	4


	//----- nvinfo : EIATTR_CUDA_API_VERSION
	.align		4
        /*0000*/ 	.byte	0x04, 0x37
        /*0002*/ 	.short	(.L_94 - .L_93)
.L_93:
        /*0004*/ 	.word	0x00000082


	//----- nvinfo : EIATTR_KPARAM_INFO
	.align		4
.L_94:
        /*0008*/ 	.byte	0x04, 0x17
        /*000a*/ 	.short	(.L_96 - .L_95)
.L_95:
        /*000c*/ 	.word	0x00000000
        /*0010*/ 	.short	0x0005
        /*0012*/ 	.short	0x001c
        /*0014*/ 	.byte	0x00, 0xf0, 0x05, 0x00


	//----- nvinfo : EIATTR_KPARAM_INFO
	.align		4
.L_96:
        /*0018*/ 	.byte	0x04, 0x17
        /*001a*/ 	.short	(.L_98 - .L_97)
.L_97:
        /*001c*/ 	.word	0x00000000
        /*0020*/ 	.short	0x0004
        /*0022*/ 	.short	0x0018
        /*0024*/ 	.byte	0x00, 0xf0, 0x11, 0x00


	//----- nvinfo : EIATTR_KPARAM_INFO
	.align		4
.L_98:
        /*0028*/ 	.byte	0x04, 0x17
        /*002a*/ 	.short	(.L_100 - .L_99)
.L_99:
        /*002c*/ 	.word	0x00000000
        /*0030*/ 	.short	0x0003
        /*0032*/ 	.short	0x0014
        /*0034*/ 	.byte	0x00, 0xf0, 0x05, 0x00


	//----- nvinfo : EIATTR_KPARAM_INFO
	.align		4
.L_100:
        /*0038*/ 	.byte	0x04, 0x17
        /*003a*/ 	.short	(.L_102 - .L_101)
.L_101:
        /*003c*/ 	.word	0x00000000
        /*0040*/ 	.short	0x0002
        /*0042*/ 	.short	0x0010
        /*0044*/ 	.byte	0x00, 0xf0, 0x11, 0x00


	//----- nvinfo : EIATTR_KPARAM_INFO
	.align		4
.L_102:
        /*0048*/ 	.byte	0x04, 0x17
        /*004a*/ 	.short	(.L_104 - .L_103)
.L_103:
        /*004c*/ 	.word	0x00000000
        /*0050*/ 	.short	0x0001
        /*0052*/ 	.short	0x0008
        /*0054*/ 	.byte	0x00, 0xf5, 0x21, 0x00


	//----- nvinfo : EIATTR_KPARAM_INFO
	.align		4
.L_104:
        /*0058*/ 	.byte	0x04, 0x17
        /*005a*/ 	.short	(.L_106 - .L_105)
.L_105:
        /*005c*/ 	.word	0x00000000
        /*0060*/ 	.short	0x0000
        /*0062*/ 	.short	0x0000
        /*0064*/ 	.byte	0x00, 0xf5, 0x21, 0x00


	//----- nvinfo : EIATTR_SPARSE_MMA_MASK
	.align		4
.L_106:
        /*0068*/ 	.byte	0x03, 0x50
        /*006a*/ 	.short	0x0000


	//----- nvinfo : EIATTR_MAXREG_COUNT
	.align		4
        /*006c*/ 	.byte	0x03, 0x1b
        /*006e*/ 	.short	0x00ff


	//----- nvinfo : EIATTR_NUM_BARRIERS
	.align		4
        /*0070*/ 	.byte	0x02, 0x4c
        /*0072*/ 	.byte	0x01
	.zero		1


	//----- nvinfo : EIATTR_MERCURY_ISA_VERSION
	.align		4
        /*0074*/ 	.byte	0x03, 0x5f
        /*0076*/ 	.short	0x0101


	//----- nvinfo : EIATTR_COOP_GROUP_MASK_REGIDS
	.align		4
        /*0078*/ 	.byte	0x04, 0x29
        /*007a*/ 	.short	(.L_108 - .L_107)


	//   ....[0]....
.L_107:
        /*007c*/ 	.word	0xffffffff


	//   ....[1]....
        /*0080*/ 	.word	0xffffffff


	//   ....[2]....
        /*0084*/ 	.word	0xffffffff


	//   ....[3]....
        /*0088*/ 	.word	0xffffffff


	//   ....[4]....
        /*008c*/ 	.word	0xffffffff


	//   ....[5]....
        /*0090*/ 	.word	0xffffffff


	//   ....[6]....
        /*0094*/ 	.word	0xffffffff


	//   ....[7]....
        /*0098*/ 	.word	0xffffffff


	//   ....[8]....
        /*009c*/ 	.word	0xffffffff


	//   ....[9]....
        /*00a0*/ 	.word	0xffffffff


	//   ....[10]....
        /*00a4*/ 	.word	0xffffffff


	//   ....[11]....
        /*00a8*/ 	.word	0xffffffff


	//   ....[12]....
        /*00ac*/ 	.word	0xffffffff


	//   ....[13]....
        /*00b0*/ 	.word	0xffffffff


	//   ....[14]....
        /*00b4*/ 	.word	0xffffffff


	//   ....[15]....
        /*00b8*/ 	.word	0xffffffff


	//   ....[16]....
        /*00bc*/ 	.word	0xffffffff


	//   ....[17]....
        /*00c0*/ 	.word	0xffffffff


	//   ....[18]....
        /*00c4*/ 	.word	0xffffffff


	//   ....[19]....
        /*00c8*/ 	.word	0xffffffff


	//   ....[20]....
        /*00cc*/ 	.word	0xffffffff


	//   ....[21]....
        /*00d0*/ 	.word	0xffffffff


	//   ....[22]....
        /*00d4*/ 	.word	0xffffffff


	//   ....[23]....
        /*00d8*/ 	.word	0xffffffff


	//   ....[24]....
        /*00dc*/ 	.word	0xffffffff


	//   ....[25]....
        /*00e0*/ 	.word	0xffffffff


	//   ....[26]....
        /*00e4*/ 	.word	0xffffffff


	//   ....[27]....
        /*00e8*/ 	.word	0xffffffff


	//   ....[28]....
        /*00ec*/ 	.word	0xffffffff


	//   ....[29]....
        /*00f0*/ 	.word	0xffffffff


	//----- nvinfo : EIATTR_COOP_GROUP_INSTR_OFFSETS
	.align		4
.L_108:
        /*00f4*/ 	.byte	0x04, 0x28
        /*00f6*/ 	.short	(.L_110 - .L_109)


	//   ....[0]....
.L_109:
        /*00f8*/ 	.word	0x00000890


	//   ....[1]....
        /*00fc*/ 	.word	0x000008f0


	//   ....[2]....
        /*0100*/ 	.word	0x00000940


	//   ....[3]....
        /*0104*/ 	.word	0x000009b0


	//   ....[4]....
        /*0108*/ 	.word	0x00000a10


	//   ....[5]....
        /*010c*/ 	.word	0x00000ba0


	//   ....[6]....
        /*0110*/ 	.word	0x00000c40


	//   ....[7]....
        /*0114*/ 	.word	0x00000cc0


	//   ....[8]....
        /*0118*/ 	.word	0x00000d20


	//   ....[9]....
        /*011c*/ 	.word	0x00000d60


	//   ....[10]....
        /*0120*/ 	.word	0x000019d0


	//   ....[11]....
        /*0124*/ 	.word	0x00001a30


	//   ....[12]....
        /*0128*/ 	.word	0x00001a90


	//   ....[13]....
        /*012c*/ 	.word	0x00001af0


	//   ....[14]....
        /*0130*/ 	.word	0x00001b50


	//   ....[15]....
        /*0134*/ 	.word	0x000023f0


	//   ....[16]....
        /*0138*/ 	.word	0x00002450


	//   ....[17]....
        /*013c*/ 	.word	0x000024a0


	//   ....[18]....
        /*0140*/ 	.word	0x00002510


	//   ....[19]....
        /*0144*/ 	.word	0x00002570


	//   ....[20]....
        /*0148*/ 	.word	0x00002700


	//   ....[21]....
        /*014c*/ 	.word	0x00002790


	//   ....[22]....
        /*0150*/ 	.word	0x000027e0


	//   ....[23]....
        /*0154*/ 	.word	0x00002850


	//   ....[24]....
        /*0158*/ 	.word	0x000028c0


	//   ....[25]....
        /*015c*/ 	.word	0x000036a0


	//   ....[26]....
        /*0160*/ 	.word	0x00003700


	//   ....[27]....
        /*0164*/ 	.word	0x00003760


	//   ....[28]....
        /*0168*/ 	.word	0x000037c0


	//   ....[29]....
        /*016c*/ 	.word	0x00003820


	//----- nvinfo : EIATTR_VRC_CTA_INIT_COUNT
	.align		4
.L_110:
        /*0170*/ 	.byte	0x02, 0x4a
	.zero		1
	.zero		1


	//----- nvinfo : EIATTR_EXIT_INSTR_OFFSETS
	.align		4
        /*0174*/ 	.byte	0x04, 0x1c
        /*0176*/ 	.short	(.L_112 - .L_111)


	//   ....[0]....
.L_111:
        /*0178*/ 	.word	0x00000080


	//   ....[1]....
        /*017c*/ 	.word	0x000000c0


	//   ....[2]....
        /*0180*/ 	.word	0x00003940


	//   ....[3]....
        /*0184*/ 	.word	0x00003990


	//----- nvinfo : EIATTR_MAX_THREADS
	.align		4
.L_112:
        /*0188*/ 	.byte	0x04, 0x05
        /*018a*/ 	.short	(.L_114 - .L_113)
.L_113:
        /*018c*/ 	.word	0x00000100
        /*0190*/ 	.word	0x00000001
        /*0194*/ 	.word	0x00000001


	//----- nvinfo : EIATTR_CRS_STACK_SIZE
	.align		4
.L_114:
        /*0198*/ 	.byte	0x04, 0x1e
        /*019a*/ 	.short	(.L_116 - .L_115)
.L_115:
        /*019c*/ 	.word	0x00000000


	//----- nvinfo : EIATTR_CBANK_PARAM_SIZE
	.align		4
.L_116:
        /*01a0*/ 	.byte	0x03, 0x19
        /*01a2*/ 	.short	0x001d


	//----- nvinfo : EIATTR_PARAM_CBANK
	.align		4
        /*01a4*/ 	.byte	0x04, 0x0a
        /*01a6*/ 	.short	(.L_118 - .L_117)
	.align		4
.L_117:
        /*01a8*/ 	.word	index@(.nv.constant0._ZN3cub18CUB_300001_SM_10006detail6reduce28DeviceReduceSingleTileKernelINS2_10policy_hubIiyN4cuda3std3__44plusIiEEE10Policy1000EPiSC_iS9_iiNS7_10__identityEEEvT0_T1_T2_T3_T4_T6_)
        /*01ac*/ 	.short	0x0380
        /*01ae*/ 	.short	0x001d


	//----- nvinfo : EIATTR_SW_WAR
	.align		4
.L_118:
        /*01b0*/ 	.byte	0x04, 0x36
        /*01b2*/ 	.short	(.L_120 - .L_119)
.L_119:
        /*01b4*/ 	.word	0x00000008
.L_120:


//--------------------- .nv.info._ZN3cub18CUB_300001_SM_10006detail6reduce18DeviceReduceKernelINS2_10policy_hubIiyN4cuda3std3__44plusIiEEE10Policy1000EN6thrust24THRUST_300001_SM_1000_NS10device_ptrIiEEyS9_iNS7_10__identityEEEvT0_PT3_T1_NS0_13GridEvenShareISK_EET2_T4_ --------------------------
	.section	.nv.info._ZN3cub18CUB_300001_SM_10006detail6reduce18DeviceReduceKernelINS2_10policy_hubIiyN4cuda3std3__44plusIiEEE10Policy1000EN6thrust24THRUST_300001_SM_1000_NS10device_ptrIiEEyS9_iNS7_10__identityEEEvT0_PT3_T1_NS0_13GridEvenShareISK_EET2_T4_,"",@"SHT_CUDA_INFO"
	.sectionflags	@""
	.align	4


	//----- nvinfo : EIATTR_CUDA_API_VERSION
	.align		4
        /*0000*/ 	.byte	0x04, 0x37
        /*0002*/ 	.short	(.L_122 - .L_121)
.L_121:
        /*0004*/ 	.word	0x00000082


	//----- nvinfo : EIATTR_KPARAM_INFO
	.align		4
.L_122:
        /*0008*/ 	.byte	0x04, 0x17
        /*000a*/ 	.short	(.L_124 - .L_123)
.L_123:
        /*000c*/ 	.word	0x00000000
        /*0010*/ 	.short	0x0005
        /*0012*/ 	.short	0x0061
        /*0014*/ 	.byte	0x00, 0xf0, 0x05, 0x00


	//----- nvinfo : EIATTR_KPARAM_INFO
	.align		4
.L_124:
        /*0018*/ 	.byte	0x04, 0x17
        /*001a*/ 	.short	(.L_126 - .L_125)
.L_125:
        /*001c*/ 	.word	0x00000000
        /*0020*/ 	.short	0x0004
        /*0022*/ 	.short	0x0060
        /*0024*/ 	.byte	0x00, 0xf0, 0x05, 0x00


	//----- nvinfo : EIATTR_KPARAM_INFO
	.align		4
.L_126:
        /*0028*/ 	.byte	0x04, 0x17
        /*002a*/ 	.short	(.L_128 - .L_127)
.L_127:
        /*002c*/ 	.word	0x00000000
        /*0030*/ 	.short	0x0003
        /*0032*/ 	.short	0x0018
        /*0034*/ 	.byte	0x00, 0xf0, 0x21, 0x01


	//----- nvinfo : EIATTR_KPARAM_INFO
	.align		4
.L_128:
        /*0038*/ 	.byte	0x04, 0x17
        /*003a*/ 	.short	(.L_130 - .L_129)
.L_129:
        /*003c*/ 	.word	0x00000000
        /*0040*/ 	.short	0x0002
        /*0042*/ 	.short	0x0010
        /*0044*/ 	.byte	0x00, 0xf0, 0x21, 0x00


	//----- nvinfo : EIATTR_KPARAM_INFO
	.align		4
.L_130:
        /*0048*/ 	.byte	0x04, 0x17
        /*004a*/ 	.short	(.L_132 - .L_131)
.L_131:
        /*004c*/ 	.word	0x00000000
        /*0050*/ 	.short	0x0001
        /*0052*/ 	.short	0x0008
        /*0054*/ 	.byte	0x00, 0xf5, 0x21, 0x00


	//----- nvinfo : EIATTR_KPARAM_INFO
	.align		4
.L_132:
        /*0058*/ 	.byte	0x04, 0x17
        /*005a*/ 	.short	(.L_134 - .L_133)
.L_133:
        /*005c*/ 	.word	0x00000000
        /*0060*/ 	.short	0x0000
        /*0062*/ 	.short	0x0000
        /*0064*/ 	.byte	0x00, 0xf0, 0x21, 0x00


	//----- nvinfo : EIATTR_SPARSE_MMA_MASK
	.align		4
.L_134:
        /*0068*/ 	.byte	0x03, 0x50
        /*006a*/ 	.short	0x0000


	//----- nvinfo : EIATTR_MAXREG_COUNT
	.align		4
        /*006c*/ 	.byte	0x03, 0x1b
        /*006e*/ 	.short	0x00ff


	//----- nvinfo : EIATTR_NUM_BARRIERS
	.align		4
        /*0070*/ 	.byte	0x02, 0x4c
        /*0072*/ 	.byte	0x01
	.zero		1


	//----- nvinfo : EIATTR_MERCURY_ISA_VERSION
	.align		4
        /*0074*/ 	.byte	0x03, 0x5f
        /*0076*/ 	.short	0x0101


	//----- nvinfo : EIATTR_COOP_GROUP_MASK_REGIDS
	.align		4
        /*0078*/ 	.byte	0x04, 0x29
        /*007a*/ 	.short	(.L_136 - .L_135)


	//   ....[0]....
.L_135:
        /*007c*/ 	.word	0xffffffff


	//   ....[1]....
        /*0080*/ 	.word	0xffffffff


	//   ....[2]....
        /*0084*/ 	.word	0xffffffff


	//   ....[3]....
        /*0088*/ 	.word	0xffffffff


	//   ....[4]....
        /*008c*/ 	.word	0xffffffff


	//   ....[5]....
        /*0090*/ 	.word	0xffffffff


	//   ....[6]....
        /*0094*/ 	.word	0xffffffff


	//   ....[7]....
        /*0098*/ 	.word	0xffffffff


	//   ....[8]....
        /*009c*/ 	.word	0xffffffff


	//   ....[9]....
        /*00a0*/ 	.word	0xffffffff


	//   ....[10]....
        /*00a4*/ 	.word	0xffffffff


	//   ....[11]....
        /*00a8*/ 	.word	0xffffffff


	//   ....[12]....
        /*00ac*/ 	.word	0xffffffff


	//   ....[13]....
        /*00b0*/ 	.word	0xffffffff


	//   ....[14]....
        /*00b4*/ 	.word	0xffffffff


	//----- nvinfo : EIATTR_COOP_GROUP_INSTR_OFFSETS
	.align		4
.L_136:
        /*00b8*/ 	.byte	0x04, 0x28
        /*00ba*/ 	.short	(.L_138 - .L_137)


	//   ....[0]....
.L_137:
        /*00bc*/ 	.word	0x000008e0


	//   ....[1]....
        /*00c0*/ 	.word	0x00000940


	//   ....[2]....
        /*00c4*/ 	.word	0x000009a0


	//   ....[3]....
        /*00c8*/ 	.word	0x00000a00


	//   ....[4]....
        /*00cc*/ 	.word	0x00000a60


	//   ....[5]....
        /*00d0*/ 	.word	0x00000bf0


	//   ....[6]....
        /*00d4*/ 	.word	0x00000c90


	//   ....[7]....
        /*00d8*/ 	.word	0x00000d10


	//   ....[8]....
        /*00dc*/ 	.word	0x00000d70


	//   ....[9]....
        /*00e0*/ 	.word	0x00000db0


	//   ....[10]....
        /*00e4*/ 	.word	0x00001db0


	//   ....[11]....
        /*00e8*/ 	.word	0x00001e10


	//   ....[12]....
        /*00ec*/ 	.word	0x00001e70


	//   ....[13]....
        /*00f0*/ 	.word	0x00001ed0


	//   ....[14]....
        /*00f4*/ 	.word	0x00001f30


	//----- nvinfo : EIATTR_VRC_CTA_INIT_COUNT
	.align		4
.L_138:
        /*00f8*/ 	.byte	0x02, 0x4a
	.zero		1
	.zero		1


	//----- nvinfo : EIATTR_EXIT_INSTR_OFFSETS
	.align		4
        /*00fc*/ 	.byte	0x04, 0x1c
        /*00fe*/ 	.short	(.L_140 - .L_139)


	//   ....[0]....
.L_139:
        /*0100*/ 	.word	0x00002050


	//   ....[1]....
        /*0104*/ 	.word	0x000020b0


	//----- nvinfo : EIATTR_MAX_THREADS
	.align		4
.L_140:
        /*0108*/ 	.byte	0x04, 0x05
        /*010a*/ 	.short	(.L_142 - .L_141)
.L_141:
        /*010c*/ 	.word	0x00000100
        /*0110*/ 	.word	0x00000001
        /*0114*/ 	.word	0x00000001


	//----- nvinfo : EIATTR_CRS_STACK_SIZE
	.align		4
.L_142:
        /*0118*/ 	.byte	0x04, 0x1e
        /*011a*/ 	.short	(.L_144 - .L_143)
.L_143:
        /*011c*/ 	.word	0x00000000


	//----- nvinfo : EIATTR_CBANK_PARAM_SIZE
	.align		4
.L_144:
        /*0120*/ 	.byte	0x03, 0x19
        /*0122*/ 	.short	0x0062


	//----- nvinfo : EIATTR_PARAM_CBANK
	.align		4
        /*0124*/ 	.byte	0x04, 0x0a
        /*0126*/ 	.short	(.L_146 - .L_145)
	.align		4
.L_145:
        /*0128*/ 	.word	index@(.nv.constant0._ZN3cub18CUB_300001_SM_10006detail6reduce18DeviceReduceKernelINS2_10policy_hubIiyN4cuda3std3__44plusIiEEE10Policy1000EN6thrust24THRUST_300001_SM_1000_NS10device_ptrIiEEyS9_iNS7_10__identityEEEvT0_PT3_T1_NS0_13GridEvenShareISK_EET2_T4_)
        /*012c*/ 	.short	0x0380
        /*012e*/ 	.short	0x0062


	//----- nvinfo : EIATTR_SW_WAR
	.align		4
.L_146:
        /*0130*/ 	.byte	0x04, 0x36
        /*0132*/ 	.short	(.L_148 - .L_147)
.L_147:
        /*0134*/ 	.word	0x00000008
.L_148:


//--------------------- .nv.info._ZN3cub18CUB_300001_SM_10006detail6reduce28DeviceReduceSingleTileKernelINS2_10policy_hubIiyN4cuda3std3__44plusIiEEE10Policy1000EN6thrust24THRUST_300001_SM_1000_NS10device_ptrIiEEPiyS9_iiNS7_10__identityEEEvT0_T1_T2_T3_T4_T6_ --------------------------
	.section	.nv.info._ZN3cub18CUB_300001_SM_10006detail6reduce28DeviceReduceSingleTileKernelINS2_10policy_hubIiyN4cuda3std3__44plusIiEEE10Policy1000EN6thrust24THRUST_300001_SM_1000_NS10device_ptrIiEEPiyS9_iiNS7_10__identityEEEvT0_T1_T2_T3_T4_T6_,"",@"SHT_CUDA_INFO"
	.sectionflags	@""
	.align	4


	//----- nvinfo : EIATTR_CUDA_API_VERSION
	.align		4
        /*0000*/ 	.byte	0x04, 0x37
        /*0002*/ 	.short	(.L_150 - .L_149)
.L_149:
        /*0004*/ 	.word	0x00000082


	//----- nvinfo : EIATTR_KPARAM_INFO
	.align		4
.L_150:
        /*0008*/ 	.byte	0x04, 0x17
        /*000a*/ 	.short	(.L_152 - .L_151)
.L_151:
        /*000c*/ 	.word	0x00000000
        /*0010*/ 	.short	0x0005
        /*0012*/ 	.short	0x0020
        /*0014*/ 	.byte	0x00, 0xf0, 0x05, 0x00


	//----- nvinfo : EIATTR_KPARAM_INFO
	.align		4
.L_152:
        /*0018*/ 	.byte	0x04, 0x17
        /*001a*/ 	.short	(.L_154 - .L_153)
.L_153:
        /*001c*/ 	.word	0x00000000
        /*0020*/ 	.short	0x0004
        /*0022*/ 	.short	0x001c
        /*0024*/ 	.byte	0x00, 0xf0, 0x11, 0x00


	//----- nvinfo : EIATTR_KPARAM_INFO
	.align		4
.L_154:
        /*0028*/ 	.byte	0x04, 0x17
        /*002a*/ 	.short	(.L_156 - .L_155)
.L_155:
        /*002c*/ 	.word	0x00000000
        /*0030*/ 	.short	0x0003
        /*0032*/ 	.short	0x0018
        /*0034*/ 	.byte	0x00, 0xf0, 0x05, 0x00


	//----- nvinfo : EIATTR_KPARAM_INFO
	.align		4
.L_156:
        /*0038*/ 	.byte	0x04, 0x17
        /*003a*/ 	.short	(.L_158 - .L_157)
.L_157:
        /*003c*/ 	.word	0x00000000
        /*0040*/ 	.short	0x0002
        /*0042*/ 	.short	0x0010
        /*0044*/ 	.byte	0x00, 0xf0, 0x21, 0x00


	//----- nvinfo : EIATTR_KPARAM_INFO
	.align		4
.L_158:
        /*0048*/ 	.byte	0x04, 0x17
        /*004a*/ 	.short	(.L_160 - .L_159)
.L_159:
        /*004c*/ 	.word	0x00000000
        /*0050*/ 	.short	0x0001
        /*0052*/ 	.short	0x0008
        /*0054*/ 	.byte	0x00, 0xf5, 0x21, 0x00


	//----- nvinfo : EIATTR_KPARAM_INFO
	.align		4
.L_160:
        /*0058*/ 	.byte	0x04, 0x17
        /*005a*/ 	.short	(.L_162 - .L_161)
.L_161:
        /*005c*/ 	.word	0x00000000
        /*0060*/ 	.short	0x0000
        /*0062*/ 	.short	0x0000
        /*0064*/ 	.byte	0x00, 0xf0, 0x21, 0x00


	//----- nvinfo : EIATTR_SPARSE_MMA_MASK
	.align		4
.L_162:
        /*0068*/ 	.byte	0x03, 0x50
        /*006a*/ 	.short	0x0000


	//----- nvinfo : EIATTR_MAXREG_COUNT
	.align		4
        /*006c*/ 	.byte	0x03, 0x1b
        /*006e*/ 	.short	0x00ff


	//----- nvinfo : EIATTR_NUM_BARRIERS
	.align		4
        /*0070*/ 	.byte	0x02, 0x4c
        /*0072*/ 	.byte	0x01
	.zero		1


	//----- nvinfo : EIATTR_MERCURY_ISA_VERSION
	.align		4
        /*0074*/ 	.byte	0x03, 0x5f
        /*0076*/ 	.short	0x0101


	//----- nvinfo : EIATTR_COOP_GROUP_MASK_REGIDS
	.align		4
        /*0078*/ 	.byte	0x04, 0x29
        /*007a*/ 	.short	(.L_164 - .L_163)


	//   ....[0]....
.L_163:
        /*007c*/ 	.word	0xffffffff


	//   ....[1]....
        /*0080*/ 	.word	0xffffffff


	//   ....[2]....
        /*0084*/ 	.word	0xffffffff


	//   ....[3]....
        /*0088*/ 	.word	0xffffffff


	//   ....[4]....
        /*008c*/ 	.word	0xffffffff


	//   ....[5]....
        /*0090*/ 	.word	0xffffffff


	//   ....[6]....
        /*0094*/ 	.word	0xffffffff


	//   ....[7]....
        /*0098*/ 	.word	0xffffffff


	//   ....[8]....
        /*009c*/ 	.word	0xffffffff


	//   ....[9]....
        /*00a0*/ 	.word	0xffffffff


	//   ....[10]....
        /*00a4*/ 	.word	0xffffffff


	//   ....[11]....
        /*00a8*/ 	.word	0xffffffff


	//   ....[12]....
        /*00ac*/ 	.word	0xffffffff


	//   ....[13]....
        /*00b0*/ 	.word	0xffffffff


	//   ....[14]....
        /*00b4*/ 	.word	0xffffffff


	//----- nvinfo : EIATTR_COOP_GROUP_INSTR_OFFSETS
	.align		4
.L_164:
        /*00b8*/ 	.byte	0x04, 0x28
        /*00ba*/ 	.short	(.L_166 - .L_165)


	//   ....[0]....
.L_165:
        /*00bc*/ 	.word	0x00000850


	//   ....[1]....
        /*00c0*/ 	.word	0x000008b0


	//   ....[2]....
        /*00c4*/ 	.word	0x00000910


	//   ....[3]....
        /*00c8*/ 	.word	0x00000970


	//   ....[4]....
        /*00cc*/ 	.word	0x000009d0


	//   ....[5]....
        /*00d0*/ 	.word	0x00000b60


	//   ....[6]....
        /*00d4*/ 	.word	0x00000c00


	//   ....[7]....
        /*00d8*/ 	.word	0x00000c80


	//   ....[8]....
        /*00dc*/ 	.word	0x00000ce0


	//   ....[9]....
        /*00e0*/ 	.word	0x00000d20


	//   ....[10]....
        /*00e4*/ 	.word	0x00001b90


	//   ....[11]....
        /*00e8*/ 	.word	0x00001bf0


	//   ....[12]....
        /*00ec*/ 	.word	0x00001c50


	//   ....[13]....
        /*00f0*/ 	.word	0x00001cb0


	//   ....[14]....
        /*00f4*/ 	.word	0x00001d10


	//----- nvinfo : EIATTR_VRC_CTA_INIT_COUNT
	.align		4
.L_166:
        /*00f8*/ 	.byte	0x02, 0x4a
	.zero		1
	.zero		1


	//----- nvinfo : EIATTR_EXIT_INSTR_OFFSETS
	.align		4
        /*00fc*/ 	.byte	0x04, 0x1c
        /*00fe*/ 	.short	(.L_168 - .L_167)


	//   ....[0]....
.L_167:
        /*0100*/ 	.word	0x000000a0


	//   ....[1]....
        /*0104*/ 	.word	0x000000e0


	//   ....[2]....
        /*0108*/ 	.word	0x00001e20


	//   ....[3]....
        /*010c*/ 	.word	0x00001e70


	//----- nvinfo : EIATTR_MAX_THREADS
	.align		4
.L_168:
        /*0110*/ 	.byte	0x04, 0x05
        /*0112*/ 	.short	(.L_170 - .L_169)
.L_169:
        /*0114*/ 	.word	0x00000100
        /*0118*/ 	.word	0x00000001
        /*011c*/ 	.word	0x00000001


	//----- nvinfo : EIATTR_CRS_STACK_SIZE
	.align		4
.L_170:
        /*0120*/ 	.byte	0x04, 0x1e
        /*0122*/ 	.short	(.L_172 - .L_171)
.L_171:
        /*0124*/ 	.word	0x00000000


	//----- nvinfo : EIATTR_CBANK_PARAM_SIZE
	.align		4
.L_172:
        /*0128*/ 	.byte	0x03, 0x19
        /*012a*/ 	.short	0x0021


	//----- nvinfo : EIATTR_PARAM_CBANK
	.align		4
        /*012c*/ 	.byte	0x04, 0x0a
        /*012e*/ 	.short	(.L_174 - .L_173)
	.align		4
.L_173:
        /*0130*/ 	.word	index@(.nv.constant0._ZN3cub18CUB_300001_SM_10006detail6reduce28DeviceReduceSingleTileKernelINS2_10policy_hubIiyN4cuda3std3__44plusIiEEE10Policy1000EN6thrust24THRUST_300001_SM_1000_NS10device_ptrIiEEPiyS9_iiNS7_10__identityEEEvT0_T1_T2_T3_T4_T6_)
        /*0134*/ 	.short	0x0380
        /*0136*/ 	.short	0x0021


	//----- nvinfo : EIATTR_SW_WAR
	.align		4
.L_174:
        /*0138*/ 	.byte	0x04, 0x36
        /*013a*/ 	.short	(.L_176 - .L_175)
.L_175:
        /*013c*/ 	.word	0x00000008
.L_176:


//--------------------- .nv.info._ZN3cub18CUB_300001_SM_10006detail6reduce28DeviceReduceSingleTileKernelINS2_10policy_hubIijN4cuda3std3__44plusIiEEE10Policy1000EPiSC_iS9_iiNS7_10__identityEEEvT0_T1_T2_T3_T4_T6_ --------------------------
	.section	.nv.info._ZN3cub18CUB_300001_SM_10006detail6reduce28DeviceReduceSingleTileKernelINS2_10policy_hubIijN4cuda3std3__44plusIiEEE10Policy1000EPiSC_iS9_iiNS7_10__identityEEEvT0_T1_T2_T3_T4_T6_,"",@"SHT_CUDA_INFO"
	.sectionflags	@""
	.align	4


	//----- nvinfo : EIATTR_CUDA_API_VERSION
	.align		4
        /*0000*/ 	.byte	0x04, 0x37
        /*0002*/ 	.short	(.L_178 - .L_177)
.L_177:
        /*0004*/ 	.word	0x00000082


	//----- nvinfo : EIATTR_KPARAM_INFO
	.align		4
.L_178:
        /*0008*/ 	.byte	0x04, 0x17
        /*000a*/ 	.short	(.L_180 - .L_179)
.L_179:
        /*000c*/ 	.word	0x00000000
        /*0010*/ 	.short	0x0005
        /*0012*/ 	.short	0x001c
        /*0014*/ 	.byte	0x00, 0xf0, 0x05, 0x00


	//----- nvinfo : EIATTR_KPARAM_INFO
	.align		4
.L_180:
        /*0018*/ 	.byte	0x04, 0x17
        /*001a*/ 	.short	(.L_182 - .L_181)
.L_181:
        /*001c*/ 	.word	0x00000000
        /*0020*/ 	.short	0x0004
        /*0022*/ 	.short	0x0018
        /*0024*/ 	.byte	0x00, 0xf0, 0x11, 0x00


	//----- nvinfo : EIATTR_KPARAM_INFO
	.align		4
.L_182:
        /*0028*/ 	.byte	0x04, 0x17
        /*002a*/ 	.short	(.L_184 - .L_183)
.L_183:
        /*002c*/ 	.word	0x00000000
        /*0030*/ 	.short	0x0003
        /*0032*/ 	.short	0x0014
        /*0034*/ 	.byte	0x00, 0xf0, 0x05, 0x00


	//----- nvinfo : EIATTR_KPARAM_INFO
	.align		4
.L_184:
        /*0038*/ 	.byte	0x04, 0x17
        /*003a*/ 	.short	(.L_186 - .L_185)
.L_185:
        /*003c*/ 	.word	0x00000000
        /*0040*/ 	.short	0x0002
        /*0042*/ 	.short	0x0010
        /*0044*/ 	.byte	0x00, 0xf0, 0x11, 0x00


	//----- nvinfo : EIATTR_KPARAM_INFO
	.align		4
.L_186:
        /*0048*/ 	.byte	0x04, 0x17
        /*004a*/ 	.short	(.L_188 - .L_187)
.L_187:
        /*004c*/ 	.word	0x00000000
        /*0050*/ 	.short	0x0001
        /*0052*/ 	.short	0x0008
        /*0054*/ 	.byte	0x00, 0xf5, 0x21, 0x00


	//----- nvinfo : EIATTR_KPARAM_INFO
	.align		4
.L_188:
        /*0058*/ 	.byte	0x04, 0x17
        /*005a*/ 	.short	(.L_190 - .L_189)
.L_189:
        /*005c*/ 	.word	0x00000000
        /*0060*/ 	.short	0x0000
        /*0062*/ 	.short	0x0000
        /*0064*/ 	.byte	0x00, 0xf5, 0x21, 0x00


	//----- nvinfo : EIATTR_SPARSE_MMA_MASK
	.align		4
.L_190:
        /*0068*/ 	.byte	0x03, 0x50
        /*006a*/ 	.short	0x0000


	//----- nvinfo : EIATTR_MAXREG_COUNT
	.align		4
        /*006c*/ 	.byte	0x03, 0x1b
        /*006e*/ 	.short	0x00ff


	//----- nvinfo : EIATTR_NUM_BARRIERS
	.align		4
        /*0070*/ 	.byte	0x02, 0x4c
        /*0072*/ 	.byte	0x01
	.zero		1


	//----- nvinfo : EIATTR_MERCURY_ISA_VERSION
	.align		4
        /*0074*/ 	.byte	0x03, 0x5f
        /*0076*/ 	.short	0x0101


	//----- nvinfo : EIATTR_COOP_GROUP_MASK_REGIDS
	.align		4
        /*0078*/ 	.byte	0x04, 0x29
        /*007a*/ 	.short	(.L_192 - .L_191)


	//   ....[0]....
.L_191:
        /*007c*/ 	.word	0xffffffff


	//   ....[1]....
        /*0080*/ 	.word	0xffffffff


	//   ....[2]....
        /*0084*/ 	.word	0xffffffff


	//   ....[3]....
        /*0088*/ 	.word	0xffffffff


	//   ....[4]....
        /*008c*/ 	.word	0xffffffff


	//   ....[5]....
        /*0090*/ 	.word	0xffffffff


	//   ....[6]....
        /*0094*/ 	.word	0xffffffff


	//   ....[7]....
        /*0098*/ 	.word	0xffffffff


	//   ....[8]....
        /*009c*/ 	.word	0xffffffff


	//   ....[9]....
        /*00a0*/ 	.word	0xffffffff


	//   ....[10]....
        /*00a4*/ 	.word	0xffffffff


	//   ....[11]....
        /*00a8*/ 	.word	0xffffffff


	//   ....[12]....
        /*00ac*/ 	.word	0xffffffff


	//   ....[13]....
        /*00b0*/ 	.word	0xffffffff


	//   ....[14]....
        /*00b4*/ 	.word	0xffffffff


	//   ....[15]....
        /*00b8*/ 	.word	0xffffffff


	//   ....[16]....
        /*00bc*/ 	.word	0xffffffff


	//   ....[17]....
        /*00c0*/ 	.word	0xffffffff


	//   ....[18]....
        /*00c4*/ 	.word	0xffffffff


	//   ....[19]....
        /*00c8*/ 	.word	0xffffffff


	//   ....[20]....
        /*00cc*/ 	.word	0xffffffff


	//   ....[21]....
        /*00d0*/ 	.word	0xffffffff


	//   ....[22]....
        /*00d4*/ 	.word	0xffffffff


	//   ....[23]....
        /*00d8*/ 	.word	0xffffffff


	//   ....[24]....
        /*00dc*/ 	.word	0xffffffff


	//   ....[25]....
        /*00e0*/ 	.word	0xffffffff


	//   ....[26]....
        /*00e4*/ 	.word	0xffffffff


	//   ....[27]....
        /*00e8*/ 	.word	0xffffffff


	//   ....[28]....
        /*00ec*/ 	.word	0xffffffff


	//   ....[29]....
        /*00f0*/ 	.word	0xffffffff


	//----- nvinfo : EIATTR_COOP_GROUP_INSTR_OFFSETS
	.align		4
.L_192:
        /*00f4*/ 	.byte	0x04, 0x28
        /*00f6*/ 	.short	(.L_194 - .L_193)


	//   ....[0]....
.L_193:
        /*00f8*/ 	.word	0x00000890


	//   ....[1]....
        /*00fc*/ 	.word	0x000008f0


	//   ....[2]....
        /*0100*/ 	.word	0x00000940


	//   ....[3]....
        /*0104*/ 	.word	0x000009b0


	//   ....[4]....
        /*0108*/ 	.word	0x00000a10


	//   ....[5]....
        /*010c*/ 	.word	0x00000ba0


	//   ....[6]....
        /*0110*/ 	.word	0x00000c40


	//   ....[7]....
        /*0114*/ 	.word	0x00000cc0


	//   ....[8]....
        /*0118*/ 	.word	0x00000d20


	//   ....[9]....
        /*011c*/ 	.word	0x00000d60


	//   ....[10]....
        /*0120*/ 	.word	0x000019d0


	//   ....[11]....
        /*0124*/ 	.word	0x00001a30


	//   ....[12]....
        /*0128*/ 	.word	0x00001a90


	//   ....[13]....
        /*012c*/ 	.word	0x00001af0


	//   ....[14]....
        /*0130*/ 	.word	0x00001b50


	//   ....[15]....
        /*0134*/ 	.word	0x000023f0


	//   ....[16]....
        /*0138*/ 	.word	0x00002450


	//   ....[17]....
        /*013c*/ 	.word	0x000024a0


	//   ....[18]....
        /*0140*/ 	.word	0x00002510


	//   ....[19]....
        /*0144*/ 	.word	0x00002570


	//   ....[20]....
        /*0148*/ 	.word	0x00002700


	//   ....[21]....
        /*014c*/ 	.word	0x00002790


	//   ....[22]....
        /*0150*/ 	.word	0x000027e0


	//   ....[23]....
        /*0154*/ 	.word	0x00002850


	//   ....[24]....
        /*0158*/ 	.word	0x000028c0


	//   ....[25]....
        /*015c*/ 	.word	0x000036a0


	//   ....[26]....
        /*0160*/ 	.word	0x00003700


	//   ....[27]....
        /*0164*/ 	.word	0x00003760


	//   ....[28]....
        /*0168*/ 	.word	0x000037c0


	//   ....[29]....
        /*016c*/ 	.word	0x00003820


	//----- nvinfo : EIATTR_VRC_CTA_INIT_COUNT
	.align		4
.L_194:
        /*0170*/ 	.byte	0x02, 0x4a
	.zero		1
	.zero		1


	//----- nvinfo : EIATTR_EXIT_INSTR_OFFSETS
	.align		4
        /*0174*/ 	.byte	0x04, 0x1c
        /*0176*/ 	.short	(.L_196 - .L_195)


	//   ....[0]....
.L_195:
        /*0178*/ 	.word	0x00000080


	//   ....[1]....
        /*017c*/ 	.word	0x000000c0


	//   ....[2]....
        /*0180*/ 	.word	0x00003940


	//   ....[3]....
        /*0184*/ 	.word	0x00003990


	//----- nvinfo : EIATTR_MAX_THREADS
	.align		4
.L_196:
        /*0188*/ 	.byte	0x04, 0x05
        /*018a*/ 	.short	(.L_198 - .L_197)
.L_197:
        /*018c*/ 	.word	0x00000100
        /*0190*/ 	.word	0x00000001
        /*0194*/ 	.word	0x00000001


	//----- nvinfo : EIATTR_CRS_STACK_SIZE
	.align		4
.L_198:
        /*0198*/ 	.byte	0x04, 0x1e
        /*019a*/ 	.short	(.L_200 - .L_199)
.L_199:
        /*019c*/ 	.word	0x00000000


	//----- nvinfo : EIATTR_CBANK_PARAM_SIZE
	.align		4
.L_200:
        /*01a0*/ 	.byte	0x03, 0x19
        /*01a2*/ 	.short	0x001d


	//----- nvinfo : EIATTR_PARAM_CBANK
	.align		4
        /*01a4*/ 	.byte	0x04, 0x0a
        /*01a6*/ 	.short	(.L_202 - .L_201)
	.align		4
.L_201:
        /*01a8*/ 	.word	index@(.nv.constant0._ZN3cub18CUB_300001_SM_10006detail6reduce28DeviceReduceSingleTileKernelINS2_10policy_hubIijN4cuda3std3__44plusIiEEE10Policy1000EPiSC_iS9_iiNS7_10__identityEEEvT0_T1_T2_T3_T4_T6_)
        /*01ac*/ 	.short	0x0380
        /*01ae*/ 	.short	0x001d


	//----- nvinfo : EIATTR_SW_WAR
	.align		4
.L_202:
        /*01b0*/ 	.byte	0x04, 0x36
        /*01b2*/ 	.short	(.L_204 - .L_203)
.L_203:
        /*01b4*/ 	.word	0x00000008
.L_204:


//--------------------- .nv.info._ZN3cub18CUB_300001_SM_10006detail6reduce18DeviceReduceKernelINS2_10policy_hubIijN4cuda3std3__44plusIiEEE10Policy1000EN6thrust24THRUST_300001_SM_1000_NS10device_ptrIiEEjS9_iNS7_10__identityEEEvT0_PT3_T1_NS0_13GridEvenShareISK_EET2_T4_ --------------------------
	.section	.nv.info._ZN3cub18CUB_300001_SM_10006detail6reduce18DeviceReduceKernelINS2_10policy_hubIijN4cuda3std3__44plusIiEEE10Policy1000EN6thrust24THRUST_300001_SM_1000_NS10device_ptrIiEEjS9_iNS7_10__identityEEEvT0_PT3_T1_NS0_13GridEvenShareISK_EET2_T4_,"",@"SHT_CUDA_INFO"
	.sectionflags	@""
	.align	4


	//----- nvinfo : EIATTR_CUDA_API_VERSION
	.align		4
        /*0000*/ 	.byte	0x04, 0x37
        /*0002*/ 	.short	(.L_206 - .L_205)
.L_205:
        /*0004*/ 	.word	0x00000082


	//----- nvinfo : EIATTR_KPARAM_INFO
	.align		4
.L_206:
        /*0008*/ 	.byte	0x04, 0x17
        /*000a*/ 	.short	(.L_208 - .L_207)
.L_207:
        /*000c*/ 	.word	0x00000000
        /*0010*/ 	.short	0x0005
        /*0012*/ 	.short	0x003d
        /*0014*/ 	.byte	0x00, 0xf0, 0x05, 0x00


	//----- nvinfo : EIATTR_KPARAM_INFO
	.align		4
.L_208:
        /*0018*/ 	.byte	0x04, 0x17
        /*001a*/ 	.short	(.L_210 - .L_209)
.L_209:
        /*001c*/ 	.word	0x00000000
        /*0020*/ 	.short	0x0004
        /*0022*/ 	.short	0x003c
        /*0024*/ 	.byte	0x00, 0xf0, 0x05, 0x00


	//----- nvinfo : EIATTR_KPARAM_INFO
	.align		4
.L_210:
        /*0028*/ 	.byte	0x04, 0x17
        /*002a*/ 	.short	(.L_212 - .L_211)
.L_211:
        /*002c*/ 	.word	0x00000000
        /*0030*/ 	.short	0x0003
        /*0032*/ 	.short	0x0014
        /*0034*/ 	.byte	0x00, 0xf0, 0xa1, 0x00


	//----- nvinfo : EIATTR_KPARAM_INFO
	.align		4
.L_212:
        /*0038*/ 	.byte	0x04, 0x17
        /*003a*/ 	.short	(.L_214 - .L_213)
.L_213:
        /*003c*/ 	.word	0x00000000
        /*0040*/ 	.short	0x0002
        /*0042*/ 	.short	0x0010
        /*0044*/ 	.byte	0x00, 0xf0, 0x11, 0x00


	//----- nvinfo : EIATTR_KPARAM_INFO
	.align		4
.L_214:
        /*0048*/ 	.byte	0x04, 0x17
        /*004a*/ 	.short	(.L_216 - .L_215)
.L_215:
        /*004c*/ 	.word	0x00000000
        /*0050*/ 	.short	0x0001
        /*0052*/ 	.short	0x0008
        /*0054*/ 	.byte	0x00, 0xf5, 0x21, 0x00


	//----- nvinfo : EIATTR_KPARAM_INFO
	.align		4
.L_216:
        /*0058*/ 	.byte	0x04, 0x17
        /*005a*/ 	.short	(.L_218 - .L_217)
.L_217:
        /*005c*/ 	.word	0x00000000
        /*0060*/ 	.short	0x0000
        /*0062*/ 	.short	0x0000
        /*0064*/ 	.byte	0x00, 0xf0, 0x21, 0x00


	//----- nvinfo : EIATTR_SPARSE_MMA_MASK
	.align		4
.L_218:
        /*0068*/ 	.byte	0x03, 0x50
        /*006a*/ 	.short	0x0000


	//----- nvinfo : EIATTR_MAXREG_COUNT
	.align		4
        /*006c*/ 	.byte	0x03, 0x1b
        /*006e*/ 	.short	0x00ff


	//----- nvinfo : EIATTR_NUM_BARRIERS
	.align		4
        /*0070*/ 	.byte	0x02, 0x4c
        /*0072*/ 	.byte	0x01
	.zero		1


	//----- nvinfo : EIATTR_MERCURY_ISA_VERSION
	.align		4
        /*0074*/ 	.byte	0x03, 0x5f
        /*0076*/ 	.short	0x0101


	//----- nvinfo : EIATTR_COOP_GROUP_MASK_REGIDS
	.align		4
        /*0078*/ 	.byte	0x04, 0x29
        /*007a*/ 	.short	(.L_220 - .L_219)


	//   ....[0]....
.L_219:
        /*007c*/ 	.word	0xffffffff


	//   ....[1]....
        /*0080*/ 	.word	0xffffffff


	//   ....[2]....
        /*0084*/ 	.word	0xffffffff


	//   ....[3]....
        /*0088*/ 	.word	0xffffffff


	//   ....[4]....
        /*008c*/ 	.word	0xffffffff


	//   ....[5]....
        /*0090*/ 	.word	0xffffffff


	//   ....[6]....
        /*0094*/ 	.word	0xffffffff


	//   ....[7]....
        /*0098*/ 	.word	0xffffffff


	//   ....[8]....
        /*009c*/ 	.word	0xffffffff


	//   ....[9]....
        /*00a0*/ 	.word	0xffffffff


	//   ....[10]....
        /*00a4*/ 	.word	0xffffffff


	//   ....[11]....
        /*00a8*/ 	.word	0xffffffff


	//   ....[12]....
        /*00ac*/ 	.word	0xffffffff


	//   ....[13]....
        /*00b0*/ 	.word	0xffffffff


	//   ....[14]....
        /*00b4*/ 	.word	0xffffffff


	//----- nvinfo : EIATTR_COOP_GROUP_INSTR_OFFSETS
	.align		4
.L_220:
        /*00b8*/ 	.byte	0x04, 0x28
        /*00ba*/ 	.short	(.L_222 - .L_221)


	//   ....[0]....
.L_221:
        /*00bc*/ 	.word	0x00000b10


	//   ....[1]....
        /*00c0*/ 	.word	0x00000b70


	//   ....[2]....
        /*00c4*/ 	.word	0x00000bd0


	//   ....[3]....
        /*00c8*/ 	.word	0x00000c30


	//   ....[4]....
        /*00cc*/ 	.word	0x00000c90


	//   ....[5]....
        /*00d0*/ 	.word	0x00000e20


	//   ....[6]....
        /*00d4*/ 	.word	0x00000ec0


	//   ....[7]....
        /*00d8*/ 	.word	0x00000f20


	//   ....[8]....
        /*00dc*/ 	.word	0x00000f80


	//   ....[9]....
        /*00e0*/ 	.word	0x00000fe0


	//   ....[10]....
        /*00e4*/ 	.word	0x00002100


	//   ....[11]....
        /*00e8*/ 	.word	0x00002170


	//   ....[12]....
        /*00ec*/ 	.word	0x000021c0


	//   ....[13]....
        /*00f0*/ 	.word	0x00002210


	//   ....[14]....
        /*00f4*/ 	.word	0x00002280


	//----- nvinfo : EIATTR_VRC_CTA_INIT_COUNT
	.align		4
.L_222:
        /*00f8*/ 	.byte	0x02, 0x4a
	.zero		1
	.zero		1


	//----- nvinfo : EIATTR_EXIT_INSTR_OFFSETS
	.align		4
        /*00fc*/ 	.byte	0x04, 0x1c
        /*00fe*/ 	.short	(.L_224 - .L_223)


	//   ....[0]....
.L_223:
        /*0100*/ 	.word	0x000023b0


	//   ....[1]....
        /*0104*/ 	.word	0x000023f0


	//----- nvinfo : EIATTR_MAX_THREADS
	.align		4
.L_224:
        /*0108*/ 	.byte	0x04, 0x05
        /*010a*/ 	.short	(.L_226 - .L_225)
.L_225:
        /*010c*/ 	.word	0x00000100
        /*0110*/ 	.word	0x00000001
        /*0114*/ 	.word	0x00000001


	//----- nvinfo : EIATTR_CRS_STACK_SIZE
	.align		4
.L_226:
        /*0118*/ 	.byte	0x04, 0x1e
        /*011a*/ 	.short	(.L_228 - .L_227)
.L_227:
        /*011c*/ 	.word	0x00000000


	//----- nvinfo : EIATTR_CBANK_PARAM_SIZE
	.align		4
.L_228:
        /*0120*/ 	.byte	0x03, 0x19
        /*0122*/ 	.short	0x003e


	//----- nvinfo : EIATTR_PARAM_CBANK
	.align		4
        /*0124*/ 	.byte	0x04, 0x0a
        /*0126*/ 	.short	(.L_230 - .L_229)
	.align		4
.L_229:
        /*0128*/ 	.word	index@(.nv.constant0._ZN3cub18CUB_300001_SM_10006detail6reduce18DeviceReduceKernelINS2_10policy_hubIijN4cuda3std3__44plusIiEEE10Policy1000EN6thrust24THRUST_300001_SM_1000_NS10device_ptrIiEEjS9_iNS7_10__identityEEEvT0_PT3_T1_NS0_13GridEvenShareISK_EET2_T4_)
        /*012c*/ 	.short	0x0380
        /*012e*/ 	.short	0x003e


	//----- nvinfo : EIATTR_SW_WAR
	.align		4
.L_230:
        /*0130*/ 	.byte	0x04, 0x36
        /*0132*/ 	.short	(.L_232 - .L_231)
.L_231:
        /*0134*/ 	.word	0x00000008
.L_232:


//--------------------- .nv.info._ZN3cub18CUB_300001_SM_10006detail6reduce28DeviceReduceSingleTileKernelINS2_10policy_hubIijN4cuda3std3__44plusIiEEE10Policy1000EN6thrust24THRUST_300001_SM_1000_NS10device_ptrIiEEPijS9_iiNS7_10__identityEEEvT0_T1_T2_T3_T4_T6_ --------------------------
	.section	.nv.info._ZN3cub18CUB_300001_SM_10006detail6reduce28DeviceReduceSingleTileKernelINS2_10policy_hubIijN4cuda3std3__44plusIiEEE10Policy1000EN6thrust24THRUST_300001_SM_1000_NS10device_ptrIiEEPijS9_iiNS7_10__identityEEEvT0_T1_T2_T3_T4_T6_,"",@"SHT_CUDA_INFO"
	.sectionflags	@""
	.align	4


	//----- nvinfo : EIATTR_CUDA_API_VERSION
	.align		4
        /*0000*/ 	.byte	0x04, 0x37
        /*0002*/ 	.short	(.L_234 - .L_233)
.L_233:
        /*0004*/ 	.word	0x00000082


	//----- nvinfo : EIATTR_KPARAM_INFO
	.align		4
.L_234:
        /*0008*/ 	.byte	0x04, 0x17
        /*000a*/ 	.short	(.L_236 - .L_235)
.L_235:
        /*000c*/ 	.word	0x00000000
        /*0010*/ 	.short	0x0005
        /*0012*/ 	.short	0x001c
        /*0014*/ 	.byte	0x00, 0xf0, 0x05, 0x00


	//----- nvinfo : EIATTR_KPARAM_INFO
	.align		4
.L_236:
        /*0018*/ 	.byte	0x04, 0x17
        /*001a*/ 	.short	(.L_238 - .L_237)
.L_237:
        /*001c*/ 	.word	0x00000000
        /*0020*/ 	.short	0x0004
        /*0022*/ 	.short	0x0018
        /*0024*/ 	.byte	0x00, 0xf0, 0x11, 0x00


	//----- nvinfo : EIATTR_KPARAM_INFO
	.align		4
.L_238:
        /*0028*/ 	.byte	0x04, 0x17
        /*002a*/ 	.short	(.L_240 - .L_239)
.L_239:
        /*002c*/ 	.word	0x00000000
        /*0030*/ 	.short	0x0003
        /*0032*/ 	.short	0x0014
        /*0034*/ 	.byte	0x00, 0xf0, 0x05, 0x00


	//----- nvinfo : EIATTR_KPARAM_INFO
	.align		4
.L_240:
        /*0038*/ 	.byte	0x04, 0x17
        /*003a*/ 	.short	(.L_242 - .L_241)
.L_241:
        /*003c*/ 	.word	0x00000000
        /*0040*/ 	.short	0x0002
        /*0042*/ 	.short	0x0010
        /*0044*/ 	.byte	0x00, 0xf0, 0x11, 0x00


	//----- nvinfo : EIATTR_KPARAM_INFO
	.align		4
.L_242:
        /*0048*/ 	.byte	0x04, 0x17
        /*004a*/ 	.short	(.L_244 - .L_243)
.L_243:
        /*004c*/ 	.word	0x00000000
        /*0050*/ 	.short	0x0001
        /*0052*/ 	.short	0x0008
        /*0054*/ 	.byte	0x00, 0xf5, 0x21, 0x00


	//----- nvinfo : EIATTR_KPARAM_INFO
	.align		4
.L_244:
        /*0058*/ 	.byte	0x04, 0x17
        /*005a*/ 	.short	(.L_246 - .L_245)
.L_245:
        /*005c*/ 	.word	0x00000000
        /*0060*/ 	.short	0x0000
        /*0062*/ 	.short	0x0000
        /*0064*/ 	.byte	0x00, 0xf0, 0x21, 0x00


	//----- nvinfo : EIATTR_SPARSE_MMA_MASK
	.align		4
.L_246:
        /*0068*/ 	.byte	0x03, 0x50
        /*006a*/ 	.short	0x0000


	//----- nvinfo : EIATTR_MAXREG_COUNT
	.align		4
        /*006c*/ 	.byte	0x03, 0x1b
        /*006e*/ 	.short	0x00ff


	//----- nvinfo : EIATTR_NUM_BARRIERS
	.align		4
        /*0070*/ 	.byte	0x02, 0x4c
        /*0072*/ 	.byte	0x01
	.zero		1


	//----- nvinfo : EIATTR_MERCURY_ISA_VERSION
	.align		4
        /*0074*/ 	.byte	0x03, 0x5f
        /*0076*/ 	.short	0x0101


	//----- nvinfo : EIATTR_COOP_GROUP_MASK_REGIDS
	.align		4
        /*0078*/ 	.byte	0x04, 0x29
        /*007a*/ 	.short	(.L_248 - .L_247)


	//   ....[0]....
.L_247:
        /*007c*/ 	.word	0xffffffff


	//   ....[1]....
        /*0080*/ 	.word	0xffffffff


	//   ....[2]....
        /*0084*/ 	.word	0xffffffff


	//   ....[3]....
        /*0088*/ 	.word	0xffffffff


	//   ....[4]....
        /*008c*/ 	.word	0xffffffff


	//   ....[5]....
        /*0090*/ 	.word	0xffffffff


	//   ....[6]....
        /*0094*/ 	.word	0xffffffff


	//   ....[7]....
        /*0098*/ 	.word	0xffffffff


	//   ....[8]....
        /*009c*/ 	.word	0xffffffff


	//   ....[9]....
        /*00a0*/ 	.word	0xffffffff


	//   ....[10]....
        /*00a4*/ 	.word	0xffffffff


	//   ....[11]....
        /*00a8*/ 	.word	0xffffffff


	//   ....[12]....
        /*00ac*/ 	.word	0xffffffff


	//   ....[13]....
        /*00b0*/ 	.word	0xffffffff


	//   ....[14]....
        /*00b4*/ 	.word	0xffffffff


	//----- nvinfo : EIATTR_COOP_GROUP_INSTR_OFFSETS
	.align		4
.L_248:
        /*00b8*/ 	.byte	0x04, 0x28
        /*00ba*/ 	.short	(.L_250 - .L_249)


	//   ....[0]....
.L_249:
        /*00bc*/ 	.word	0x00000830


	//   ....[1]....
        /*00c0*/ 	.word	0x00000890


	//   ....[2]....
        /*00c4*/ 	.word	0x000008f0


	//   ....[3]....
        /*00c8*/ 	.word	0x00000950


	//   ....[4]....
        /*00cc*/ 	.word	0x000009b0


	//   ....[5]....
        /*00d0*/ 	.word	0x00000b40


	//   ....[6]....
        /*00d4*/ 	.word	0x00000be0


	//   ....[7]....
        /*00d8*/ 	.word	0x00000c60


	//   ....[8]....
        /*00dc*/ 	.word	0x00000cc0


	//   ....[9]....
        /*00e0*/ 	.word	0x00000d00


	//   ....[10]....
        /*00e4*/ 	.word	0x00001cc0


	//   ....[11]....
        /*00e8*/ 	.word	0x00001d20


	//   ....[12]....
        /*00ec*/ 	.word	0x00001d80


	//   ....[13]....
        /*00f0*/ 	.word	0x00001de0


	//   ....[14]....
        /*00f4*/ 	.word	0x00001e40


	//----- nvinfo : EIATTR_VRC_CTA_INIT_COUNT
	.align		4
.L_250:
        /*00f8*/ 	.byte	0x02, 0x4a
	.zero		1
	.zero		1


	//----- nvinfo : EIATTR_EXIT_INSTR_OFFSETS
	.align		4
        /*00fc*/ 	.byte	0x04, 0x1c
        /*00fe*/ 	.short	(.L_252 - .L_251)


	//   ....[0]....
.L_251:
        /*0100*/ 	.word	0x00000080


	//   ....[1]....
        /*0104*/ 	.word	0x000000c0


	//   ....[2]....
        /*0108*/ 	.word	0x00001f60


	//   ....[3]....
        /*010c*/ 	.word	0x00001fb0


	//----- nvinfo : EIATTR_MAX_THREADS
	.align		4
.L_252:
        /*0110*/ 	.byte	0x04, 0x05
        /*0112*/ 	.short	(.L_254 - .L_253)
.L_253:
        /*0114*/ 	.word	0x00000100
        /*0118*/ 	.word	0x00000001
        /*011c*/ 	.word	0x00000001


	//----- nvinfo : EIATTR_CRS_STACK_SIZE
	.align		4
.L_254:
        /*0120*/ 	.byte	0x04, 0x1e
        /*0122*/ 	.short	(.L_256 - .L_255)
.L_255:
        /*0124*/ 	.word	0x00000000


	//----- nvinfo : EIATTR_CBANK_PARAM_SIZE
	.align		4
.L_256:
        /*0128*/ 	.byte	0x03, 0x19
        /*012a*/ 	.short	0x001d


	//----- nvinfo : EIATTR_PARAM_CBANK
	.align		4
        /*012c*/ 	.byte	0x04, 0x0a
        /*012e*/ 	.short	(.L_258 - .L_257)
	.align		4
.L_257:
        /*0130*/ 	.word	index@(.nv.constant0._ZN3cub18CUB_300001_SM_10006detail6reduce28DeviceReduceSingleTileKernelINS2_10policy_hubIijN4cuda3std3__44plusIiEEE10Policy1000EN6thrust24THRUST_300001_SM_1000_NS10device_ptrIiEEPijS9_iiNS7_10__identityEEEvT0_T1_T2_T3_T4_T6_)
        /*0134*/ 	.short	0x0380
        /*0136*/ 	.short	0x001d


	//----- nvinfo : EIATTR_SW_WAR
	.align		4
.L_258:
        /*0138*/ 	.byte	0x04, 0x36
        /*013a*/ 	.short	(.L_260 - .L_259)
.L_259:
        /*013c*/ 	.word	0x00000008
.L_260:


//--------------------- .nv.info._ZN3cub18CUB_300001_SM_10006detail11EmptyKernelIvEEvv --------------------------
	.section	.nv.info._ZN3cub18CUB_300001_SM_10006detail11EmptyKernelIvEEvv,"",@"SHT_CUDA_INFO"
	.sectionflags	@""
	.align	4


	//----- nvinfo : EIATTR_CUDA_API_VERSION
	.align		4
        /*0000*/ 	.byte	0x04, 0x37
        /*0002*/ 	.short	(.L_262 - .L_261)
.L_261:
        /*0004*/ 	.word	0x00000082


	//----- nvinfo : EIATTR_SPARSE_MMA_MASK
	.align		4
.L_262:
        /*0008*/ 	.byte	0x03, 0x50
        /*000a*/ 	.short	0x0000


	//----- nvinfo : EIATTR_MAXREG_COUNT
	.align		4
        /*000c*/ 	.byte	0x03, 0x1b
        /*000e*/ 	.short	0x00ff


	//----- nvinfo : EIATTR_MERCURY_ISA_VERSION
	.align		4
        /*0010*/ 	.byte	0x03, 0x5f
        /*0012*/ 	.short	0x0101


	//----- nvinfo : EIATTR_VRC_CTA_INIT_COUNT
	.align		4
        /*0014*/ 	.byte	0x02, 0x4a
	.zero		1
	.zero		1


	//----- nvinfo : EIATTR_EXIT_INSTR_OFFSETS
	.align		4
        /*0018*/ 	.byte	0x04, 0x1c
        /*001a*/ 	.short	(.L_264 - .L_263)


	//   ....[0]....
.L_263:
        /*001c*/ 	.word	0x00000010


	//----- nvinfo : EIATTR_SW_WAR
	.align		4
.L_264:
        /*0020*/ 	.byte	0x04, 0x36
        /*0022*/ 	.short	(.L_266 - .L_265)
.L_265:
        /*0024*/ 	.word	0x00000008
.L_266:


//--------------------- .nv.info._Z7reduce6ILi256EEvPiS0_j --------------------------
	.section	.nv.info._Z7reduce6ILi256EEvPiS0_j,"",@"SHT_CUDA_INFO"
	.sectionflags	@""
	.align	4


	//----- nvinfo : EIATTR_CUDA_API_VERSION
	.align		4
        /*0000*/ 	.byte	0x04, 0x37
        /*0002*/ 	.short	(.L_268 - .L_267)
.L_267:
        /*0004*/ 	.word	0x00000082


	//----- nvinfo : EIATTR_KPARAM_INFO
	.align		4
.L_268:
        /*0008*/ 	.byte	0x04, 0x17
        /*000a*/ 	.short	(.L_270 - .L_269)
.L_269:
        /*000c*/ 	.word	0x00000000
        /*0010*/ 	.short	0x0002
        /*0012*/ 	.short	0x0010
        /*0014*/ 	.byte	0x00, 0xf0, 0x11, 0x00


	//----- nvinfo : EIATTR_KPARAM_INFO
	.align		4
.L_270:
        /*0018*/ 	.byte	0x04, 0x17
        /*001a*/ 	.short	(.L_272 - .L_271)
.L_271:
        /*001c*/ 	.word	0x00000000
        /*0020*/ 	.short	0x0001
        /*0022*/ 	.short	0x0008
        /*0024*/ 	.byte	0x00, 0xf5, 0x21, 0x00


	//----- nvinfo : EIATTR_KPARAM_INFO
	.align		4
.L_272:
        /*0028*/ 	.byte	0x04, 0x17
        /*002a*/ 	.short	(.L_274 - .L_273)
.L_273:
        /*002c*/ 	.word	0x00000000
        /*0030*/ 	.short	0x0000
        /*0032*/ 	.short	0x0000
        /*0034*/ 	.byte	0x00, 0xf5, 0x21, 0x00


	//----- nvinfo : EIATTR_SPARSE_MMA_MASK
	.align		4
.L_274:
        /*0038*/ 	.byte	0x03, 0x50
        /*003a*/ 	.short	0x0000


	//----- nvinfo : EIATTR_MAXREG_COUNT
	.align		4
        /*003c*/ 	.byte	0x03, 0x1b
        /*003e*/ 	.short	0x00ff


	//----- nvinfo : EIATTR_NUM_BARRIERS
	.align		4
        /*0040*/ 	.byte	0x02, 0x4c
        /*0042*/ 	.byte	0x01
	.zero		1


	//----- nvinfo : EIATTR_MERCURY_ISA_VERSION
	.align		4
        /*0044*/ 	.byte	0x03, 0x5f
        /*0046*/ 	.short	0x0101


	//----- nvinfo : EIATTR_COOP_GROUP_MASK_REGIDS
	.align		4
        /*0048*/ 	.byte	0x04, 0x29
        /*004a*/ 	.short	(.L_276 - .L_275)


	//   ....[0]....
.L_275:
        /*004c*/ 	.word	0xffffffff


	//   ....[1]....
        /*0050*/ 	.word	0xffffffff


	//   ....[2]....
        /*0054*/ 	.word	0xffffffff


	//   ....[3]....
        /*0058*/ 	.word	0xffffffff


	//   ....[4]....
        /*005c*/ 	.word	0xffffffff


	//----- nvinfo : EIATTR_COOP_GROUP_INSTR_OFFSETS
	.align		4
.L_276:
        /*0060*/ 	.byte	0x04, 0x28
        /*0062*/ 	.short	(.L_278 - .L_277)


	//   ....[0]....
.L_277:
        /*0064*/ 	.word	0x00000360


	//   ....[1]....
        /*0068*/ 	.word	0x00000380


	//   ....[2]....
        /*006c*/ 	.word	0x000003a0


	//   ....[3]....
        /*0070*/ 	.word	0x000003c0


	//   ....[4]....
        /*0074*/ 	.word	0x000003e0


	//----- nvinfo : EIATTR_VRC_CTA_INIT_COUNT
	.align		4
.L_278:
        /*0078*/ 	.byte	0x02, 0x4a
	.zero		1
	.zero		1


	//----- nvinfo : EIATTR_EXIT_INSTR_OFFSETS
	.align		4
        /*007c*/ 	.byte	0x04, 0x1c
        /*007e*/ 	.short	(.L_280 - .L_279)


	//   ....[0]....
.L_279:
        /*0080*/ 	.word	0x000002f0


	//   ....[1]....
        /*0084*/ 	.word	0x00000410


	//   ....[2]....
        /*0088*/ 	.word	0x00000460


	//----- nvinfo : EIATTR_CRS_STACK_SIZE
	.align		4
.L_280:
        /*008c*/ 	.byte	0x04, 0x1e
        /*008e*/ 	.short	(.L_282 - .L_281)
.L_281:
        /*0090*/ 	.word	0x00000000


	//----- nvinfo : EIATTR_CBANK_PARAM_SIZE
	.align		4
.L_282:
        /*0094*/ 	.byte	0x03, 0x19
        /*0096*/ 	.short	0x0014


	//----- nvinfo : EIATTR_PARAM_CBANK
	.align		4
        /*0098*/ 	.byte	0x04, 0x0a
        /*009a*/ 	.short	(.L_284 - .L_283)
	.align		4
.L_283:
        /*009c*/ 	.word	index@(.nv.constant0._Z7reduce6ILi256EEvPiS0_j)
        /*00a0*/ 	.short	0x0380
        /*00a2*/ 	.short	0x0014


	//----- nvinfo : EIATTR_SW_WAR
	.align		4
.L_284:
        /*00a4*/ 	.byte	0x04, 0x36
        /*00a6*/ 	.short	(.L_286 - .L_285)
.L_285:
        /*00a8*/ 	.word	0x00000008
.L_286:


//--------------------- .nv.callgraph             --------------------------
	.section	.nv.callgraph,"",@"SHT_CUDA_CALLGRAPH"
	.align	4
	.sectionentsize	8
	.align		4
        /*0000*/ 	.word	0x00000000
	.align		4
        /*0004*/ 	.word	0xffffffff
	.align		4
        /*0008*/ 	.word	0x00000000
	.align		4
        /*000c*/ 	.word	0xfffffffe
	.align		4
        /*0010*/ 	.word	0x00000000
	.align		4
        /*0014*/ 	.word	0xfffffffd
	.align		4
        /*0018*/ 	.word	0x00000000
	.align		4
        /*001c*/ 	.word	0xfffffffc


//--------------------- .nv.constant4             --------------------------
	.section	.nv.constant4,"a",@progbits
	.align	8
	.align		8
.nv.constant4:
        /*0000*/ 	.dword	_ZN30_INTERNAL_adedce1c_4_k_cu_main4cuda3std3__45__cpo5beginE
	.align		8
        /*0008*/ 	.dword	_ZN30_INTERNAL_adedce1c_4_k_cu_main4cuda3std3__45__cpo3endE
	.align		8
        /*0010*/ 	.dword	_ZN30_INTERNAL_adedce1c_4_k_cu_main4cuda3std3__45__cpo6cbeginE
	.align		8
        /*0018*/ 	.dword	_ZN30_INTERNAL_adedce1c_4_k_cu_main4cuda3std3__45__cpo4cendE
	.align		8
        /*0020*/ 	.dword	_ZN30_INTERNAL_adedce1c_4_k_cu_main4cuda3std3__45__cpo6rbeginE
	.align		8
        /*0028*/ 	.dword	_ZN30_INTERNAL_adedce1c_4_k_cu_main4cuda3std3__45__cpo4rendE
	.align		8
        /*0030*/ 	.dword	_ZN30_INTERNAL_adedce1c_4_k_cu_main4cuda3std3__45__cpo7crbeginE
	.align		8
        /*0038*/ 	.dword	_ZN30_INTERNAL_adedce1c_4_k_cu_main4cuda3std3__45__cpo5crendE
	.align		8
        /*0040*/ 	.dword	_ZN30_INTERNAL_adedce1c_4_k_cu_main4cuda3std3__432_GLOBAL__N__adedce1c_4_k_cu_main6ignoreE
	.align		8
        /*0048*/ 	.dword	_ZN30_INTERNAL_adedce1c_4_k_cu_main4cuda3std3__419piecewise_constructE
	.align		8
        /*0050*/ 	.dword	_ZN30_INTERNAL_adedce1c_4_k_cu_main4cuda3std3__48in_placeE
	.align		8
        /*0058*/ 	.dword	_ZN30_INTERNAL_adedce1c_4_k_cu_main4cuda3std3__420unreachable_sentinelE
	.align		8
        /*0060*/ 	.dword	_ZN30_INTERNAL_adedce1c_4_k_cu_main4cuda3std3__47nulloptE
	.align		8
        /*0068*/ 	.dword	_ZN30_INTERNAL_adedce1c_4_k_cu_main4cuda3std3__48unexpectE
	.align		8
        /*0070*/ 	.dword	_ZN30_INTERNAL_adedce1c_4_k_cu_main4cuda3std6ranges3__45__cpo4swapE
	.align		8
        /*0078*/ 	.dword	_ZN30_INTERNAL_adedce1c_4_k_cu_main4cuda3std6ranges3__45__cpo9iter_moveE
	.align		8
        /*0080*/ 	.dword	_ZN30_INTERNAL_adedce1c_4_k_cu_main4cuda3std6ranges3__45__cpo5beginE
	.align		8
        /*0088*/ 	.dword	_ZN30_INTERNAL_adedce1c_4_k_cu_main4cuda3std6ranges3__45__cpo3endE
	.align		8
        /*0090*/ 	.dword	_ZN30_INTERNAL_adedce1c_4_k_cu_main4cuda3std6ranges3__45__cpo6cbeginE
	.align		8
        /*0098*/ 	.dword	_ZN30_INTERNAL_adedce1c_4_k_cu_main4cuda3std6ranges3__45__cpo4cendE
	.align		8
        /*00a0*/ 	.dword	_ZN30_INTERNAL_adedce1c_4_k_cu_main4cuda3std6ranges3__45__cpo7advanceE
	.align		8
        /*00a8*/ 	.dword	_ZN30_INTERNAL_adedce1c_4_k_cu_main4cuda3std6ranges3__45__cpo9iter_swapE
	.align		8
        /*00b0*/ 	.dword	_ZN30_INTERNAL_adedce1c_4_k_cu_main4cuda3std6ranges3__45__cpo4nextE
	.align		8
        /*00b8*/ 	.dword	_ZN30_INTERNAL_adedce1c_4_k_cu_main4cuda3std6ranges3__45__cpo4prevE
	.align		8
        /*00c0*/ 	.dword	_ZN30_INTERNAL_adedce1c_4_k_cu_main4cuda3std6ranges3__45__cpo4dataE
	.align		8
        /*00c8*/ 	.dword	_ZN30_INTERNAL_adedce1c_4_k_cu_main4cuda3std6ranges3__45__cpo5cdataE
	.align		8
        /*00d0*/ 	.dword	_ZN30_INTERNAL_adedce1c_4_k_cu_main4cuda3std6ranges3__45__cpo4sizeE
	.align		8
        /*00d8*/ 	.dword	_ZN30_INTERNAL_adedce1c_4_k_cu_main4cuda3std6ranges3__45__cpo5ssizeE
	.align		8
        /*00e0*/ 	.dword	_ZN30_INTERNAL_adedce1c_4_k_cu_main4cuda3std6ranges3__45__cpo8distanceE
	.align		8
        /*00e8*/ 	.dword	_ZN30_INTERNAL_adedce1c_4_k_cu_main6thrust24THRUST_300001_SM_1000_NS8cuda_cub3parE
	.align		8
        /*00f0*/ 	.dword	_ZN30_INTERNAL_adedce1c_4_k_cu_main6thrust24THRUST_300001_SM_1000_NS8cuda_cub10par_nosyncE
	.align		8
        /*00f8*/ 	.dword	_ZN30_INTERNAL_adedce1c_4_k_cu_main6thrust24THRUST_300001_SM_1000_NS6system6detail10sequential3seqE
	.align		8
        /*0100*/ 	.dword	_ZN30_INTERNAL_adedce1c_4_k_cu_main6thrust24THRUST_300001_SM_1000_NS6system3cpp3parE
	.align		8
        /*0108*/ 	.dword	_ZN30_INTERNAL_adedce1c_4_k_cu_main6thrust24THRUST_300001_SM_1000_NS12placeholders2_1E
	.align		8
        /*0110*/ 	.dword	_ZN30_INTERNAL_adedce1c_4_k_cu_main6thrust24THRUST_300001_SM_1000_NS12placeholders2_2E
	.align		8
        /*0118*/ 	.dword	_ZN30_INTERNAL_adedce1c_4_k_cu_main6thrust24THRUST_300001_SM_1000_NS12placeholders2_3E
	.align		8
        /*0120*/ 	.dword	_ZN30_INTERNAL_adedce1c_4_k_cu_main6thrust24THRUST_300001_SM_1000_NS12placeholders2_4E
	.align		8
        /*0128*/ 	.dword	_ZN30_INTERNAL_adedce1c_4_k_cu_main6thrust24THRUST_300001_SM_1000_NS12placeholders2_5E
	.align		8
        /*0130*/ 	.dword	_ZN30_INTERNAL_adedce1c_4_k_cu_main6thrust24THRUST_300001_SM_1000_NS12placeholders2_6E
	.align		8
        /*0138*/ 	.dword	_ZN30_INTERNAL_adedce1c_4_k_cu_main6thrust24THRUST_300001_SM_1000_NS12placeholders2_7E
	.align		8
        /*0140*/ 	.dword	_ZN30_INTERNAL_adedce1c_4_k_cu_main6thrust24THRUST_300001_SM_1000_NS12placeholders2_8E
	.align		8
        /*0148*/ 	.dword	_ZN30_INTERNAL_adedce1c_4_k_cu_main6thrust24THRUST_300001_SM_1000_NS12placeholders2_9E
	.align		8
        /*0150*/ 	.dword	_ZN30_INTERNAL_adedce1c_4_k_cu_main6thrust24THRUST_300001_SM_1000_NS12placeholders3_10E
	.align		8
        /*0158*/ 	.dword	_ZN30_INTERNAL_adedce1c_4_k_cu_main6thrust24THRUST_300001_SM_1000_NS3seqE
	.align		8
        /*0160*/ 	.dword	_ZN30_INTERNAL_adedce1c_4_k_cu_main6thrust24THRUST_300001_SM_1000_NS6deviceE


//--------------------- .text._ZN3cub18CUB_300001_SM_10006detail6reduce28DeviceReduceSingleTileKernelINS2_10policy_hubIiyN4cuda3std3__44plusIiEEE10Policy1000EPiSC_iS9_iiNS7_10__identityEEEvT0_T1_T2_T3_T4_T6_ --------------------------
	.section	.text._ZN3cub18CUB_300001_SM_10006detail6reduce28DeviceReduceSingleTileKernelINS2_10policy_hubIiyN4cuda3std3__44plusIiEEE10Policy1000EPiSC_iS9_iiNS7_10__identityEEEvT0_T1_T2_T3_T4_T6_,"ax",@progbits
	.align	128
        .global         _ZN3cub18CUB_300001_SM_10006detail6reduce28DeviceReduceSingleTileKernelINS2_10policy_hubIiyN4cuda3std3__44plusIiEEE10Policy1000EPiSC_iS9_iiNS7_10__identityEEEvT0_T1_T2_T3_T4_T6_
        .type           _ZN3cub18CUB_300001_SM_10006detail6reduce28DeviceReduceSingleTileKernelINS2_10policy_hubIiyN4cuda3std3__44plusIiEEE10Policy1000EPiSC_iS9_iiNS7_10__identityEEEvT0_T1_T2_T3_T4_T6_,@function
        .size           _ZN3cub18CUB_300001_SM_10006detail6reduce28DeviceReduceSingleTileKernelINS2_10policy_hubIiyN4cuda3std3__44plusIiEEE10Policy1000EPiSC_iS9_iiNS7_10__identityEEEvT0_T1_T2_T3_T4_T6_,(.L_x_241 - _ZN3cub18CUB_300001_SM_10006detail6reduce28DeviceReduceSingleTileKernelINS2_10policy_hubIiyN4cuda3std3__44plusIiEEE10Policy1000EPiSC_iS9_iiNS7_10__identityEEEvT0_T1_T2_T3_T4_T6_)
        .other          _ZN3cub18CUB_300001_SM_10006detail6reduce28DeviceReduceSingleTileKernelINS2_10policy_hubIiyN4cuda3std3__44plusIiEEE10Policy1000EPiSC_iS9_iiNS7_10__identityEEEvT0_T1_T2_T3_T4_T6_,@"STO_CUDA_ENTRY STV_DEFAULT"
_ZN3cub18CUB_300001_SM_10006detail6reduce28DeviceReduceSingleTileKernelINS2_10policy_hubIiyN4cuda3std3__44plusIiEEE10Policy1000EPiSC_iS9_iiNS7_10__identityEEEvT0_T1_T2_T3_T4_T6_:
.text._ZN3cub18CUB_300001_SM_10006detail6reduce28DeviceReduceSingleTileKernelINS2_10policy_hubIiyN4cuda3std3__44plusIiEEE10Policy1000EPiSC_iS9_iiNS7_10__identityEEEvT0_T1_T2_T3_T4_T6_:
[----:B------:R-:W-:Y:S01]  /*0000*/  LDC R1, c[0x0][0x37c] ;  /* 0x0000df00ff017b82 */ /* 0x000fe20000000800 */
[----:B------:R-:W0:Y:S01]  /*0010*/  LDCU UR4, c[0x0][0x390] ;  /* 0x00007200ff0477ac */ /* 0x000e220008000800 */
[----:B------:R-:W1:Y:S01]  /*0020*/  LDCU.64 UR6, c[0x0][0x358] ;  /* 0x00006b00ff0677ac */ /* 0x000e620008000a00 */
[----:B0-----:R-:W-:-:S05]  /*0030*/  IMAD.U32 R20, RZ, RZ, UR4 ;  /* 0x00000004ff147e24 */ /* 0x001fca000f8e00ff */
[----:B------:R-:W-:-:S13]  /*0040*/  ISETP.NE.AND P0, PT, R20, RZ, PT ;  /* 0x000000ff1400720c */ /* 0x000fda0003f05270 */
[----:B-1----:R-:W-:Y:S05]  /*0050*/  @P0 BRA `(.L_x_0) ;  /* 0x00000000001c0947 */ /* 0x002fea0003800000 */
[----:B------:R-:W0:Y:S02]  /*0060*/  S2R R0, SR_TID.X ;  /* 0x0000000000007919 */ /* 0x000e240000002100 */
[----:B0-----:R-:W-:-:S13]  /*0070*/  ISETP.NE.AND P0, PT, R0, RZ, PT ;  /* 0x000000ff0000720c */ /* 0x001fda0003f05270 */
[----:B------:R-:W-:Y:S05]  /*0080*/  @P0 EXIT ;  /* 0x000000000000094d */ /* 0x000fea0003800000 */
[----:B------:R-:W0:Y:S08]  /*0090*/  LDC R5, c[0x0][0x398] ;  /* 0x0000e600ff057b82 */ /* 0x000e300000000800 */
[----:B------:R-:W0:Y:S02]  /*00a0*/  LDC.64 R2, c[0x0][0x388] ;  /* 0x0000e200ff027b82 */ /* 0x000e240000000a00 */
[----:B0-----:R-:W-:Y:S01]  /*00b0*/  STG.E desc[UR6][R2.64], R5 ;  /* 0x0000000502007986 */ /* 0x001fe2000c101906 */
[----:B------:R-:W-:Y:S05]  /*00c0*/  EXIT ;  /* 0x000000000000794d */ /* 0x000fea0003800000 */
.L_x_0:
[----:B------:R-:W0:Y:S01]  /*00d0*/  LDCU UR4, c[0x0][0x380] ;  /* 0x00007000ff0477ac */ /* 0x000e220008000800 */
[----:B------:R-:W-:Y:S01]  /*00e0*/  BSSY.RECONVERGENT B0, `(.L_x_1) ;  /* 0x0000385000007945 */ /* 0x000fe20003800200 */
[----:B0-----:R-:W-:-:S09]  /*00f0*/  ULOP3.LUT UP0, URZ, UR4, 0xf, URZ, 0xc0, !UPT ;  /* 0x0000000f04ff7892 */ /* 0x001fd2000f80c0ff */
[----:B------:R-:W-:Y:S05]  /*0100*/  BRA.U UP0, `(.L_x_2) ;  /* 0x0000001900d87547 */ /* 0x000fea000b800000 */
[----:B------:R-:W-:-:S13]  /*0110*/  ISETP.GT.AND P0, PT, R20, 0xfff, PT ;  /* 0x00000fff1400780c */ /* 0x000fda0003f04270 */
[----:B------:R-:W-:Y:S05]  /*0120*/  @P0 BRA `(.L_x_3) ;  /* 0x0000000c008c0947 */ /* 0x000fea0003800000 */
[----:B------:R-:W0:Y:S01]  /*0130*/  S2R R9, SR_TID.X ;  /* 0x0000000000097919 */ /* 0x000e220000002100 */
[----:B------:R-:W-:Y:S01]  /*0140*/  BSSY.RECONVERGENT B1, `(.L_x_4) ;  /* 0x0000009000017945 */ /* 0x000fe20003800200 */
[----:B------:R-:W-:Y:S01]  /*0150*/  IMAD.MOV.U32 R0, RZ, RZ, RZ ;  /* 0x000000ffff007224 */ /* 0x000fe200078e00ff */
[----:B0-----:R-:W-:Y:S01]  /*0160*/  ISETP.GE.AND P0, PT, R9, R20, PT ;  /* 0x000000140900720c */ /* 0x001fe20003f06270 */
[----:B------:R-:W-:-:S12]  /*0170*/  IMAD.MOV.U32 R11, RZ, RZ, R9 ;  /* 0x000000ffff0b7224 */ /* 0x000fd800078e0009 */
[----:B------:R-:W-:Y:S05]  /*0180*/  @P0 BRA `(.L_x_5) ;  /* 0x0000000000100947 */ /* 0x000fea0003800000 */
[----:B------:R-:W0:Y:S02]  /*0190*/  LDC.64 R2, c[0x0][0x380] ;  /* 0x0000e000ff027b82 */ /* 0x000e240000000a00 */
[----:B0-----:R-:W-:-:S05]  /*01a0*/  IMAD.WIDE.U32 R2, R9, 0x4, R2 ;  /* 0x0000000409027825 */ /* 0x001fca00078e0002 */
[----:B------:R0:W5:Y:S01]  /*01b0*/  LDG.E.CONSTANT R0, desc[UR6][R2.64] ;  /* 0x0000000602007981 */ /* 0x000162000c1e9900 */
[----:B------:R-:W-:-:S07]  /*01c0*/  VIADD R11, R9, 0x100 ;  /* 0x00000100090b7836 */ /* 0x000fce0000000000 */
.L_x_5:
[----:B------:R-:W-:Y:S05]  /*01d0*/  BSYNC.RECONVERGENT B1 ;  /* 0x0000000000017941 */ /* 0x000fea0003800200 */
.L_x_4:
[----:B------:R-:W-:Y:S01]  /*01e0*/  ISETP.GE.AND P0, PT, R11, R20, PT ;  /* 0x000000140b00720c */ /* 0x000fe20003f06270 */
[----:B------:R-:W-:-:S12]  /*01f0*/  BSSY.RECONVERGENT B1, `(.L_x_6) ;  /* 0x0000066000017945 */ /* 0x000fd80003800200 */
[----:B------:R-:W-:Y:S05]  /*0200*/  @P0 BRA `(.L_x_7) ;  /* 0x0000000400900947 */ /* 0x000fea0003800000 */
[----:B0-----:R-:W-:Y:S01]  /*0210*/  LOP3.LUT R3, RZ, R11, RZ, 0x33, !PT ;  /* 0x0000000bff037212 */ /* 0x001fe200078e33ff */
[----:B------:R-:W-:Y:S04]  /*0220*/  BSSY.RECONVERGENT B2, `(.L_x_8) ;  /* 0x0000015000027945 */ /* 0x000fe80003800200 */
[----:B------:R-:W-:-:S05]  /*0230*/  IMAD.IADD R4, R3, 0x1, R20 ;  /* 0x0000000103047824 */ /* 0x000fca00078e0214 */
[C---:B------:R-:W-:Y:S02]  /*0240*/  LOP3.LUT R2, R4.reuse, 0x300, RZ, 0xc0, !PT ;  /* 0x0000030004027812 */ /* 0x040fe400078ec0ff */
[----:B------:R-:W-:Y:S02]  /*0250*/  ISETP.GE.U32.AND P1, PT, R4, 0x300, PT ;  /* 0x000003000400780c */ /* 0x000fe40003f26070 */
[----:B------:R-:W-:-:S13]  /*0260*/  ISETP.NE.AND P0, PT, R2, 0x300, PT ;  /* 0x000003000200780c */ /* 0x000fda0003f05270 */
[----:B------:R-:W-:Y:S05]  /*0270*/  @!P0 BRA `(.L_x_9) ;  /* 0x00000000003c8947 */ /* 0x000fea0003800000 */
[----:B------:R-:W0:Y:S01]  /*0280*/  LDC.64 R2, c[0x0][0x380] ;  /* 0x0000e000ff027b82 */ /* 0x000e220000000a00 */
[----:B------:R-:W-:-:S04]  /*0290*/  LEA.HI R4, R4, 0x1, RZ, 0x18 ;  /* 0x0000000104047811 */ /* 0x000fc800078fc0ff */
[----:B------:R-:W-:-:S05]  /*02a0*/  LOP3.LUT R4, R4, 0x3, RZ, 0xc0, !PT ;  /* 0x0000000304047812 */ /* 0x000fca00078ec0ff */
[----:B------:R-:W-:Y:S02]  /*02b0*/  IMAD.MOV R4, RZ, RZ, -R4 ;  /* 0x000000ffff047224 */ /* 0x000fe400078e0a04 */
[----:B0-----:R-:W-:-:S04]  /*02c0*/  IMAD.WIDE.U32 R2, R11, 0x4, R2 ;  /* 0x000000040b027825 */ /* 0x001fc800078e0002 */
[----:B------:R-:W-:-:S07]  /*02d0*/  IMAD.MOV.U32 R5, RZ, RZ, R3 ;  /* 0x000000ffff057224 */ /* 0x000fce00078e0003 */
.L_x_10:
[----:B------:R-:W-:-:S06]  /*02e0*/  IMAD.MOV.U32 R3, RZ, RZ, R5 ;  /* 0x000000ffff037224 */ /* 0x000fcc00078e0005 */
[----:B------:R0:W2:Y:S01]  /*02f0*/  LDG.E.CONSTANT R3, desc[UR6][R2.64] ;  /* 0x0000000602037981 */ /* 0x0000a2000c1e9900 */
[----:B------:R-:W-:Y:S02]  /*0300*/  VIADD R4, R4, 0x1 ;  /* 0x0000000104047836 */ /* 0x000fe40000000000 */
[----:B------:R-:W-:-:S03]  /*0310*/  VIADD R11, R11, 0x100 ;  /* 0x000001000b0b7836 */ /* 0x000fc60000000000 */
[----:B------:R-:W-:Y:S02]  /*0320*/  ISETP.NE.AND P0, PT, R4, RZ, PT ;  /* 0x000000ff0400720c */ /* 0x000fe40003f05270 */
[----:B0-----:R-:W-:-:S05]  /*0330*/  IADD3 R2, P2, PT, R2, 0x400, RZ ;  /* 0x0000040002027810 */ /* 0x001fca0007f5e0ff */
[----:B------:R-:W-:Y:S02]  /*0340*/  IMAD.X R5, RZ, RZ, R5, P2 ;  /* 0x000000ffff057224 */ /* 0x000fe400010e0605 */
[----:B--2--5:R-:W-:-:S04]  /*0350*/  IMAD.IADD R0, R3, 0x1, R0 ;  /* 0x0000000103007824 */ /* 0x024fc800078e0200 */
[----:B------:R-:W-:Y:S05]  /*0360*/  @P0 BRA `(.L_x_10) ;  /* 0xfffffffc00dc0947 */ /* 0x000fea000383ffff */
.L_x_9:
[----:B------:R-:W-:Y:S05]  /*0370*/  BSYNC.RECONVERGENT B2 ;  /* 0x0000000000027941 */ /* 0x000fea0003800200 */
.L_x_8:
[----:B------:R-:W-:Y:S05]  /*0380*/  @!P1 BRA `(.L_x_7) ;  /* 0x0000000400309947 */ /* 0x000fea0003800000 */
[----:B------:R-:W-:Y:S01]  /*0390*/  IMAD.IADD R2, R20, 0x1, -R11 ;  /* 0x0000000114027824 */ /* 0x000fe200078e0a0b */
[----:B------:R-:W-:Y:S01]  /*03a0*/  BSSY.RECONVERGENT B2, `(.L_x_11) ;  /* 0x0000029000027945 */ /* 0x000fe20003800200 */
[----:B------:R-:W-:-:S03]  /*03b0*/  PLOP3.LUT P0, PT, PT, PT, PT, 0x80, 0x8 ;  /* 0x000000000008781c */ /* 0x000fc60003f0f070 */
[----:B------:R-:W-:-:S13]  /*03c0*/  ISETP.GT.AND P1, PT, R2, 0xc00, PT ;  /* 0x00000c000200780c */ /* 0x000fda0003f24270 */
[----:B------:R-:W-:Y:S05]  /*03d0*/  @!P1 BRA `(.L_x_12) ;  /* 0x0000000000949947 */ /* 0x000fea0003800000 */
[----:B------:R-:W-:Y:S01]  /*03e0*/  PLOP3.LUT P0, PT, PT, PT, PT, 0x8, 0x80 ;  /* 0x000000000080781c */ /* 0x000fe20003f0e170 */
[----:B------:R-:W-:-:S12]  /*03f0*/  VIADD R8, R20, 0xfffff400 ;  /* 0xfffff40014087836 */ /* 0x000fd80000000000 */
.L_x_13:
[----:B------:R-:W0:Y:S01]  /*0400*/  LDC.64 R4, c[0x0][0x380] ;  /* 0x0000e000ff047b82 */ /* 0x000e220000000a00 */
[C---:B------:R-:W-:Y:S02]  /*0410*/  VIADD R7, R11.reuse, 0x400 ;  /* 0x000004000b077836 */ /* 0x040fe40000000000 */
[C---:B------:R-:W-:Y:S02]  /*0420*/  VIADD R3, R11.reuse, 0x800 ;  /* 0x000008000b037836 */ /* 0x040fe40000000000 */
[----:B0-----:R-:W-:-:S05]  /*0430*/  IMAD.WIDE R22, R11, 0x4, R4 ;  /* 0x000000040b167825 */ /* 0x001fca00078e0204 */
[----:B------:R-:W2:Y:S01]  /*0440*/  LDG.E.CONSTANT R13, desc[UR6][R22.64] ;  /* 0x00000006160d7981 */ /* 0x000ea2000c1e9900 */
[----:B------:R-:W-:-:S03]  /*0450*/  IMAD.WIDE R6, R7, 0x4, R4 ;  /* 0x0000000407067825 */ /* 0x000fc600078e0204 */
[----:B------:R-:W2:Y:S04]  /*0460*/  LDG.E.CONSTANT R10, desc[UR6][R22.64+0x400] ;  /* 0x00040006160a7981 */ /* 0x000ea8000c1e9900 */
[----:B------:R-:W3:Y:S04]  /*0470*/  LDG.E.CONSTANT R12, desc[UR6][R22.64+0x800] ;  /* 0x00080006160c7981 */ /* 0x000ee8000c1e9900 */
[----:B------:R-:W3:Y:S01]  /*0480*/  LDG.E.CONSTANT R19, desc[UR6][R22.64+0xc00] ;  /* 0x000c000616137981 */ /* 0x000ee2000c1e9900 */
[----:B------:R-:W-:-:S03]  /*0490*/  IMAD.WIDE R2, R3, 0x4, R4 ;  /* 0x0000000403027825 */ /* 0x000fc600078e0204 */
[----:B------:R-:W4:Y:S04]  /*04a0*/  LDG.E.CONSTANT R16, desc[UR6][R6.64] ;  /* 0x0000000606107981 */ /* 0x000f28000c1e9900 */
[----:B------:R-:W4:Y:S01]  /*04b0*/  LDG.E.CONSTANT R15, desc[UR6][R6.64+0x400] ;  /* 0x00040006060f7981 */ /* 0x000f22000c1e9900 */
[----:B------:R-:W-:-:S03]  /*04c0*/  VIADD R25, R11, 0xc00 ;  /* 0x00000c000b197836 */ /* 0x000fc60000000000 */
[----:B------:R-:W4:Y:S04]  /*04d0*/  LDG.E.CONSTANT R14, desc[UR6][R6.64+0x800] ;  /* 0x00080006060e7981 */ /* 0x000f28000c1e9900 */
[----:B------:R-:W4:Y:S01]  /*04e0*/  LDG.E.CONSTANT R21, desc[UR6][R6.64+0xc00] ;  /* 0x000c000606157981 */ /* 0x000f22000c1e9900 */
[----:B------:R-:W-:-:S03]  /*04f0*/  IMAD.WIDE R4, R25, 0x4, R4 ;  /* 0x0000000419047825 */ /* 0x000fc600078e0204 */
[----:B------:R-:W4:Y:S04]  /*0500*/  LDG.E.CONSTANT R18, desc[UR6][R2.64] ;  /* 0x0000000602127981 */ /* 0x000f28000c1e9900 */
[----:B------:R-:W4:Y:S04]  /*0510*/  LDG.E.CONSTANT R17, desc[UR6][R2.64+0x400] ;  /* 0x0004000602117981 */ /* 0x000f28000c1e9900 */
[----:B------:R-:W4:Y:S04]  /*0520*/  LDG.E.CONSTANT R23, desc[UR6][R2.64+0x800] ;  /* 0x0008000602177981 */ /* 0x000f28000c1e9900 */
[----:B------:R-:W4:Y:S04]  /*0530*/  LDG.E.CONSTANT R24, desc[UR6][R2.64+0xc00] ;  /* 0x000c000602187981 */ /* 0x000f28000c1e9900 */
[----:B------:R-:W4:Y:S04]  /*0540*/  LDG.E.CONSTANT R25, desc[UR6][R4.64] ;  /* 0x0000000604197981 */ /* 0x000f28000c1e9900 */
[----:B------:R-:W4:Y:S04]  /*0550*/  LDG.E.CONSTANT R26, desc[UR6][R4.64+0x400] ;  /* 0x00040006041a7981 */ /* 0x000f28000c1e9900 */
[----:B------:R-:W4:Y:S04]  /*0560*/  LDG.E.CONSTANT R22, desc[UR6][R4.64+0x800] ;  /* 0x0008000604167981 */ /* 0x000f28000c1e9900 */
[----:B------:R-:W4:Y:S01]  /*0570*/  LDG.E.CONSTANT R27, desc[UR6][R4.64+0xc00] ;  /* 0x000c0006041b7981 */ /* 0x000f22000c1e9900 */
[----:B------:R-:W-:-:S05]  /*0580*/  VIADD R11, R11, 0x1000 ;  /* 0x000010000b0b7836 */ /* 0x000fca0000000000 */
[----:B------:R-:W-:Y:S02]  /*0590*/  ISETP.GE.AND P1, PT, R11, R8, PT ;  /* 0x000000080b00720c */ /* 0x000fe40003f26270 */
[----:B--2--5:R-:W-:-:S04]  /*05a0*/  IADD3 R10, PT, PT, R10, R13, R0 ;  /* 0x0000000d0a0a7210 */ /* 0x024fc80007ffe000 */
[----:B---3--:R-:W-:-:S04]  /*05b0*/  IADD3 R10, PT, PT, R19, R12, R10 ;  /* 0x0000000c130a7210 */ /* 0x008fc80007ffe00a */
[----:B----4-:R-:W-:-:S04]  /*05c0*/  IADD3 R10, PT, PT, R15, R16, R10 ;  /* 0x000000100f0a7210 */ /* 0x010fc80007ffe00a */
[----:B------:R-:W-:-:S04]  /*05d0*/  IADD3 R10, PT, PT, R21, R14, R10 ;  /* 0x0000000e150a7210 */ /* 0x000fc80007ffe00a */
[----:B------:R-:W-:-:S04]  /*05e0*/  IADD3 R10, PT, PT, R17, R18, R10 ;  /* 0x00000012110a7210 */ /* 0x000fc80007ffe00a */
[----:B------:R-:W-:-:S04]  /*05f0*/  IADD3 R10, PT, PT, R24, R23, R10 ;  /* 0x00000017180a7210 */ /* 0x000fc80007ffe00a */
[----:B------:R-:W-:-:S04]  /*0600*/  IADD3 R25, PT, PT, R26, R25, R10 ;  /* 0x000000191a197210 */ /* 0x000fc80007ffe00a */
[----:B------:R-:W-:Y:S01]  /*0610*/  IADD3 R0, PT, PT, R27, R22, R25 ;  /* 0x000000161b007210 */ /* 0x000fe20007ffe019 */
[----:B------:R-:W-:Y:S06]  /*0620*/  @!P1 BRA `(.L_x_13) ;  /* 0xfffffffc00749947 */ /* 0x000fec000383ffff */
.L_x_12:
[----:B------:R-:W-:Y:S05]  /*0630*/  BSYNC.RECONVERGENT B2 ;  /* 0x0000000000027941 */ /* 0x000fea0003800200 */
.L_x_11:
[----:B------:R-:W-:Y:S01]  /*0640*/  IMAD.IADD R2, R20, 0x1, -R11 ;  /* 0x0000000114027824 */ /* 0x000fe200078e0a0b */
[----:B------:R-:W-:Y:S04]  /*0650*/  BSSY.RECONVERGENT B2, `(.L_x_14) ;  /* 0x0000015000027945 */ /* 0x000fe80003800200 */
[----:B------:R-:W-:-:S13]  /*0660*/  ISETP.GT.AND P1, PT, R2, 0x400, PT ;  /* 0x000004000200780c */ /* 0x000fda0003f24270 */
[----:B------:R-:W-:Y:S05]  /*0670*/  @!P1 BRA `(.L_x_15) ;  /* 0x0000000000489947 */ /* 0x000fea0003800000 */
[----:B------:R-:W0:Y:S01]  /*0680*/  LDC.64 R4, c[0x0][0x380] ;  /* 0x0000e000ff047b82 */ /* 0x000e220000000a00 */
[C---:B------:R-:W-:Y:S02]  /*0690*/  VIADD R13, R11.reuse, 0x400 ;  /* 0x000004000b0d7836 */ /* 0x040fe40000000000 */
[----:B0-----:R-:W-:-:S05]  /*06a0*/  IMAD.WIDE R2, R11, 0x4, R4 ;  /* 0x000000040b027825 */ /* 0x001fca00078e0204 */
[----:B------:R-:W2:Y:S01]  /*06b0*/  LDG.E.CONSTANT R7, desc[UR6][R2.64] ;  /* 0x0000000602077981 */ /* 0x000ea2000c1e9900 */
[----:B------:R-:W-:-:S03]  /*06c0*/  IMAD.WIDE R4, R13, 0x4, R4 ;  /* 0x000000040d047825 */ /* 0x000fc600078e0204 */
[----:B------:R-:W2:Y:S04]  /*06d0*/  LDG.E.CONSTANT R6, desc[UR6][R2.64+0x400] ;  /* 0x0004000602067981 */ /* 0x000ea8000c1e9900 */
[----:B------:R-:W3:Y:S04]  /*06e0*/  LDG.E.CONSTANT R13, desc[UR6][R2.64+0x800] ;  /* 0x00080006020d7981 */ /* 0x000ee8000c1e9900 */
[----:B------:R-:W3:Y:S04]  /*06f0*/  LDG.E.CONSTANT R8, desc[UR6][R2.64+0xc00] ;  /* 0x000c000602087981 */ /* 0x000ee8000c1e9900 */
[----:B------:R-:W4:Y:S04]  /*0700*/  LDG.E.CONSTANT R15, desc[UR6][R4.64] ;  /* 0x00000006040f7981 */ /* 0x000f28000c1e9900 */
[----:B------:R-:W4:Y:S04]  /*0710*/  LDG.E.CONSTANT R10, desc[UR6][R4.64+0x400] ;  /* 0x00040006040a7981 */ /* 0x000f28000c1e9900 */
[----:B------:R-:W4:Y:S04]  /*0720*/  LDG.E.CONSTANT R17, desc[UR6][R4.64+0x800] ;  /* 0x0008000604117981 */ /* 0x000f28000c1e9900 */
[----:B------:R-:W4:Y:S01]  /*0730*/  LDG.E.CONSTANT R12, desc[UR6][R4.64+0xc00] ;  /* 0x000c0006040c7981 */ /* 0x000f22000c1e9900 */
[----:B------:R-:W-:Y:S01]  /*0740*/  PLOP3.LUT P0, PT, PT, PT, PT, 0x8, 0x80 ;  /* 0x000000000080781c */ /* 0x000fe20003f0e170 */
[----:B------:R-:W-:Y:S01]  /*0750*/  VIADD R11, R11, 0x800 ;  /* 0x000008000b0b7836 */ /* 0x000fe20000000000 */
[----:B--2--5:R-:W-:-:S04]  /*0760*/  IADD3 R6, PT, PT, R6, R7, R0 ;  /* 0x0000000706067210 */ /* 0x024fc80007ffe000 */
[----:B---3--:R-:W-:-:S04]  /*0770*/  IADD3 R6, PT, PT, R8, R13, R6 ;  /* 0x0000000d08067210 */ /* 0x008fc80007ffe006 */
[----:B----4-:R-:W-:-:S04]  /*0780*/  IADD3 R6, PT, PT, R10, R15, R6 ;  /* 0x0000000f0a067210 */ /* 0x010fc80007ffe006 */
[----:B------:R-:W-:-:S07]  /*0790*/  IADD3 R0, PT, PT, R12, R17, R6 ;  /* 0x000000110c007210 */ /* 0x000fce0007ffe006 */
.L_x_15:
[----:B------:R-:W-:Y:S05]  /*07a0*/  BSYNC.RECONVERGENT B2 ;  /* 0x0000000000027941 */ /* 0x000fea0003800200 */
.L_x_14:
[----:B------:R-:W-:-:S13]  /*07b0*/  ISETP.LT.OR P0, PT, R11, R20, P0 ;  /* 0x000000140b00720c */ /* 0x000fda0000701670 */
[----:B------:R-:W-:Y:S05]  /*07c0*/  @!P0 BRA `(.L_x_7) ;  /* 0x0000000000208947 */ /* 0x000fea0003800000 */
[----:B------:R-:W0:Y:S02]  /*07d0*/  LDC.64 R2, c[0x0][0x380] ;  /* 0x0000e000ff027b82 */ /* 0x000e240000000a00 */
[----:B0-----:R-:W-:-:S05]  /*07e0*/  IMAD.WIDE R2, R11, 0x4, R2 ;  /* 0x000000040b027825 */ /* 0x001fca00078e0202 */
[----:B------:R-:W2:Y:S04]  /*07f0*/  LDG.E.CONSTANT R5, desc[UR6][R2.64] ;  /* 0x0000000602057981 */ /* 0x000ea8000c1e9900 */
[----:B------:R-:W2:Y:S04]  /*0800*/  LDG.E.CONSTANT R4, desc[UR6][R2.64+0x400] ;  /* 0x0004000602047981 */ /* 0x000ea8000c1e9900 */
[----:B------:R-:W3:Y:S04]  /*0810*/  LDG.E.CONSTANT R7, desc[UR6][R2.64+0x800] ;  /* 0x0008000602077981 */ /* 0x000ee8000c1e9900 */
[----:B------:R-:W3:Y:S01]  /*0820*/  LDG.E.CONSTANT R6, desc[UR6][R2.64+0xc00] ;  /* 0x000c000602067981 */ /* 0x000ee2000c1e9900 */
[----:B--2--5:R-:W-:-:S04]  /*0830*/  IADD3 R0, PT, PT, R4, R5, R0 ;  /* 0x0000000504007210 */ /* 0x024fc80007ffe000 */
[----:B---3--:R-:W-:-:S07]  /*0840*/  IADD3 R0, PT, PT, R6, R7, R0 ;  /* 0x0000000706007210 */ /* 0x008fce0007ffe000 */
.L_x_7:
[----:B------:R-:W-:Y:S05]  /*0850*/  BSYNC.RECONVERGENT B1 ;  /* 0x0000000000017941 */ /* 0x000fea0003800200 */
.L_x_6:
[----:B------:R-:W-:-:S13]  /*0860*/  ISETP.GE.AND P0, PT, R20, 0x100, PT ;  /* 0x000001001400780c */ /* 0x000fda0003f06270 */
[----:B------:R-:W-:Y:S05]  /*0870*/  @!P0 BRA `(.L_x_16) ;  /* 0x0000000000ac8947 */ /* 0x000fea0003800000 */
[----:B------:R-:W1:Y:S01]  /*0880*/  S2R R6, SR_LANEID ;  /* 0x0000000000067919 */ /* 0x000e620000000000 */
[----:B0----5:R-:W0:Y:S01]  /*0890*/  SHFL.DOWN PT, R2, R0, 0x1, 0x1f ;  /* 0x08201f0000027f89 */ /* 0x021e2200000e0000 */
[C---:B-1----:R-:W-:Y:S02]  /*08a0*/  ISETP.GT.AND P0, PT, R6.reuse, 0x1e, PT ;  /* 0x0000001e0600780c */ /* 0x042fe40003f04270 */
[----:B------:R-:W-:Y:S02]  /*08b0*/  ISETP.NE.AND P1, PT, R6, RZ, PT ;  /* 0x000000ff0600720c */ /* 0x000fe40003f25270 */
[----:B0-----:R-:W-:Y:S02]  /*08c0*/  SEL R3, R2, RZ, !P0 ;  /* 0x000000ff02037207 */ /* 0x001fe40004000000 */
[----:B------:R-:W-:-:S03]  /*08d0*/  ISETP.GT.AND P0, PT, R6, 0x1d, PT ;  /* 0x0000001d0600780c */ /* 0x000fc60003f04270 */
[----:B------:R-:W-:-:S05]  /*08e0*/  IMAD.IADD R3, R3, 0x1, R0 ;  /* 0x0000000103037824 */ /* 0x000fca00078e0200 */
[----:B------:R-:W0:Y:S01]  /*08f0*/  SHFL.DOWN PT, R2, R3, 0x2, 0x1f ;  /* 0x08401f0003027f89 */ /* 0x000e2200000e0000 */
[----:B------:R-:W1:Y:S01]  /*0900*/  @!P1 S2R R7, SR_CgaCtaId ;  /* 0x0000000000079919 */ /* 0x000e620000008800 */
[----:B0-----:R-:W-:Y:S02]  /*0910*/  SEL R2, R2, RZ, !P0 ;  /* 0x000000ff02027207 */ /* 0x001fe40004000000 */
[----:B------:R-:W-:-:S03]  /*0920*/  ISETP.GT.AND P0, PT, R6, 0x1b, PT ;  /* 0x0000001b0600780c */ /* 0x000fc60003f04270 */
[----:B------:R-:W-:-:S05]  /*0930*/  IMAD.IADD R2, R3, 0x1, R2 ;  /* 0x0000000103027824 */ /* 0x000fca00078e0202 */
[----:B------:R-:W0:Y:S02]  /*0940*/  SHFL.DOWN PT, R4, R2, 0x4, 0x1f ;  /* 0x08801f0002047f89 */ /* 0x000e2400000e0000 */
[----:B0-----:R-:W-:Y:S02]  /*0950*/  SEL R5, R4, RZ, !P0 ;  /* 0x000000ff04057207 */ /* 0x001fe40004000000 */
[----:B------:R-:W-:Y:S02]  /*0960*/  ISETP.GT.AND P0, PT, R6, 0x17, PT ;  /* 0x000000170600780c */ /* 0x000fe40003f04270 */
[----:B------:R-:W-:Y:S01]  /*0970*/  @!P1 MOV R4, 0x400 ;  /* 0x0000040000049802 */ /* 0x000fe20000000f00 */
[----:B------:R-:W-:Y:S01]  /*0980*/  IMAD.IADD R5, R2, 0x1, R5 ;  /* 0x0000000102057824 */ /* 0x000fe200078e0205 */
[----:B------:R-:W-:Y:S02]  /*0990*/  @!P1 SHF.R.U32.HI R2, RZ, 0x3, R9 ;  /* 0x00000003ff029819 */ /* 0x000fe40000011609 */
[----:B-1----:R-:W-:-:S02]  /*09a0*/  @!P1 LEA R7, R7, R4, 0x18 ;  /* 0x0000000407079211 */ /* 0x002fc400078ec0ff */
[----:B------:R-:W0:Y:S01]  /*09b0*/  SHFL.DOWN PT, R0, R5, 0x8, 0x1f ;  /* 0x09001f0005007f89 */ /* 0x000e2200000e0000 */
[----:B------:R-:W-:-:S05]  /*09c0*/  @!P1 LOP3.LUT R2, R2, 0x7c, RZ, 0xc0, !PT ;  /* 0x0000007c02029812 */ /* 0x000fca00078ec0ff */
[----:B------:R-:W-:Y:S01]  /*09d0*/  @!P1 IMAD.IADD R2, R2, 0x1, R7 ;  /* 0x0000000102029824 */ /* 0x000fe200078e0207 */
[----:B0-----:R-:W-:Y:S02]  /*09e0*/  SEL R0, R0, RZ, !P0 ;  /* 0x000000ff00007207 */ /* 0x001fe40004000000 */
[----:B------:R-:W-:-:S03]  /*09f0*/  ISETP.GT.AND P0, PT, R6, 0xf, PT ;  /* 0x0000000f0600780c */ /* 0x000fc60003f04270 */
[----:B------:R-:W-:-:S05]  /*0a00*/  IMAD.IADD R0, R5, 0x1, R0 ;  /* 0x0000000105007824 */ /* 0x000fca00078e0200 */
[----:B------:R-:W0:Y:S02]  /*0a10*/  SHFL.DOWN PT, R3, R0, 0x10, 0x1f ;  /* 0x0a001f0000037f89 */ /* 0x000e2400000e0000 */
[----:B0-----:R-:W-:Y:S02]  /*0a20*/  SEL R3, R3, RZ, !P0 ;  /* 0x000000ff03037207 */ /* 0x001fe40004000000 */
[----:B------:R-:W-:-:S03]  /*0a30*/  ISETP.NE.AND P0, PT, R9, RZ, PT ;  /* 0x000000ff0900720c */ /* 0x000fc60003f05270 */
[----:B------:R-:W-:-:S05]  /*0a40*/  IMAD.IADD R3, R0, 0x1, R3 ;  /* 0x0000000100037824 */ /* 0x000fca00078e0203 */
[----:B------:R0:W-:Y:S01]  /*0a50*/  @!P1 STS [R2+0x8], R3 ;  /* 0x0000080302009388 */ /* 0x0001e20000000800 */
[----:B------:R-:W-:Y:S06]  /*0a60*/  BAR.SYNC.DEFER_BLOCKING 0x0 ;  /* 0x0000000000007b1d */ /* 0x000fec0000010000 */
[----:B------:R-:W-:Y:S05]  /*0a70*/  @P0 BRA `(.L_x_17) ;  /* 0x0000002c00ac0947 */ /* 0x000fea0003800000 */
[----:B------:R-:W1:Y:S01]  /*0a80*/  S2UR UR5, SR_CgaCtaId ;  /* 0x00000000000579c3 */ /* 0x000e620000008800 */
[----:B------:R-:W-:Y:S02]  /*0a90*/  UMOV UR4, 0x400 ;  /* 0x0000040000047882 */ /* 0x000fe40000000000 */
[----:B-1----:R-:W-:-:S09]  /*0aa0*/  ULEA UR4, UR5, UR4, 0x18 ;  /* 0x0000000405047291 */ /* 0x002fd2000f8ec0ff */
[----:B------:R-:W-:Y:S04]  /*0ab0*/  LDS R0, [UR4+0xc] ;  /* 0x00000c04ff007984 */ /* 0x000fe80008000800 */
[----:B------:R-:W1:Y:S04]  /*0ac0*/  LDS.128 R4, [UR4+0x10] ;  /* 0x00001004ff047984 */ /* 0x000e680008000c00 */
[----:B------:R-:W2:Y:S01]  /*0ad0*/  LDS.64 R8, [UR4+0x20] ;  /* 0x00002004ff087984 */ /* 0x000ea20008000a00 */
[----:B-1----:R-:W-:-:S04]  /*0ae0*/  IADD3 R0, PT, PT, R4, R0, R3 ;  /* 0x0000000004007210 */ /* 0x002fc80007ffe003 */
[----:B------:R-:W-:-:S04]  /*0af0*/  IADD3 R0, PT, PT, R6, R0, R5 ;  /* 0x0000000006007210 */ /* 0x000fc80007ffe005 */
[----:B--2---:R-:W-:-:S05]  /*0b00*/  IADD3 R0, PT, PT, R8, R0, R7 ;  /* 0x0000000008007210 */ /* 0x004fca0007ffe007 */
[----:B0-----:R-:W-:Y:S01]  /*0b10*/  IMAD.IADD R3, R0, 0x1, R9 ;  /* 0x0000000100037824 */ /* 0x001fe200078e0209 */
[----:B------:R-:W-:Y:S06]  /*0b20*/  BRA `(.L_x_17) ;  /* 0x0000002c00807947 */ /* 0x000fec0003800000 */
.L_x_16:
[----:B0-----:R-:W-:Y:S01]  /*0b30*/  LOP3.LUT R2, R9, 0x3e0, RZ, 0xc0, !PT ;  /* 0x000003e009027812 */ /* 0x001fe200078ec0ff */
[----:B------:R-:W0:Y:S03]  /*0b40*/  S2R R8, SR_LANEID ;  /* 0x0000000000087919 */ /* 0x000e260000000000 */
[----:B------:R-:W-:Y:S01]  /*0b50*/  LOP3.LUT R5, RZ, R2, RZ, 0x33, !PT ;  /* 0x00000002ff057212 */ /* 0x000fe200078e33ff */
[----:B------:R-:W-:-:S04]  /*0b60*/  VIADD R3, R2, 0x20 ;  /* 0x0000002002037836 */ /* 0x000fc80000000000 */
[----:B------:R-:W-:Y:S01]  /*0b70*/  IMAD.IADD R5, R5, 0x1, R20 ;  /* 0x0000000105057824 */ /* 0x000fe200078e0214 */
[----:B------:R-:W-:-:S04]  /*0b80*/  ISETP.GT.AND P0, PT, R3, R20, PT ;  /* 0x000000140300720c */ /* 0x000fc80003f04270 */
[----:B------:R-:W-:-:S05]  /*0b90*/  SEL R5, R5, 0x1f, P0 ;  /* 0x0000001f05057807 */ /* 0x000fca0000000000 */
[----:B-----5:R-:W1:Y:S01]  /*0ba0*/  SHFL.DOWN PT, R2, R0, 0x1, R5 ;  /* 0x0820000000027989 */ /* 0x020e6200000e0005 */
[CC--:B0-----:R-:W-:Y:S01]  /*0bb0*/  ISETP.GE.AND P0, PT, R8.reuse, R5.reuse, PT ;  /* 0x000000050800720c */ /* 0x0c1fe20003f06270 */
[C---:B------:R-:W-:Y:S01]  /*0bc0*/  VIADD R4, R8.reuse, 0x2 ;  /* 0x0000000208047836 */ /* 0x040fe20000000000 */
[C---:B------:R-:W-:Y:S01]  /*0bd0*/  ISETP.NE.AND P1, PT, R8.reuse, RZ, PT ;  /* 0x000000ff0800720c */ /* 0x040fe20003f25270 */
[----:B------:R-:W-:Y:S01]  /*0be0*/  VIADD R6, R8, 0x4 ;  /* 0x0000000408067836 */ /* 0x000fe20000000000 */
[----:B-1----:R-:W-:Y:S02]  /*0bf0*/  SEL R3, R2, RZ, !P0 ;  /* 0x000000ff02037207 */ /* 0x002fe40004000000 */
[----:B------:R-:W-:-:S03]  /*0c00*/  ISETP.GT.AND P0, PT, R4, R5, PT ;  /* 0x000000050400720c */ /* 0x000fc60003f04270 */
[----:B------:R-:W-:-:S06]  /*0c10*/  IMAD.IADD R2, R3, 0x1, R0 ;  /* 0x0000000103027824 */ /* 0x000fcc00078e0200 */
[----:B------:R-:W0:Y:S01]  /*0c20*/  @!P1 S2R R10, SR_CgaCtaId ;  /* 0x00000000000a9919 */ /* 0x000e220000008800 */
[----:B------:R-:W-:Y:S01]  /*0c30*/  @!P1 MOV R7, 0x400 ;  /* 0x0000040000079802 */ /* 0x000fe20000000f00 */
[----:B------:R-:W1:Y:S02]  /*0c40*/  SHFL.DOWN PT, R3, R2, 0x2, R5 ;  /* 0x0840000002037989 */ /* 0x000e6400000e0005 */
[----:B-1----:R-:W-:Y:S02]  /*0c50*/  SEL R3, R3, RZ, !P0 ;  /* 0x000000ff03037207 */ /* 0x002fe40004000000 */
[----:B------:R-:W-:Y:S02]  /*0c60*/  ISETP.GT.AND P0, PT, R6, R5, PT ;  /* 0x000000050600720c */ /* 0x000fe40003f04270 */
[----:B------:R-:W-:Y:S01]  /*0c70*/  @!P1 SHF.R.U32.HI R6, RZ, 0x3, R9 ;  /* 0x00000003ff069819 */ /* 0x000fe20000011609 */
[----:B------:R-:W-:Y:S01]  /*0c80*/  IMAD.IADD R4, R2, 0x1, R3 ;  /* 0x0000000102047824 */ /* 0x000fe200078e0203 */
[----:B0-----:R-:W-:Y:S01]  /*0c90*/  @!P1 LEA R7, R10, R7, 0x18 ;  /* 0x000000070a079211 */ /* 0x001fe200078ec0ff */
[----:B------:R-:W-:Y:S01]  /*0ca0*/  VIADD R2, R8, 0x8 ;  /* 0x0000000808027836 */ /* 0x000fe20000000000 */
[----:B------:R-:W-:-:S02]  /*0cb0*/  @!P1 LOP3.LUT R6, R6, 0x7c, RZ, 0xc0, !PT ;  /* 0x0000007c06069812 */ /* 0x000fc400078ec0ff */
[----:B------:R-:W0:Y:S03]  /*0cc0*/  SHFL.DOWN PT, R3, R4, 0x4, R5 ;  /* 0x0880000004037989 */ /* 0x000e2600000e0005 */
[----:B------:R-:W-:Y:S01]  /*0cd0*/  @!P1 IMAD.IADD R6, R6, 0x1, R7 ;  /* 0x0000000106069824 */ /* 0x000fe200078e0207 */
[----:B0-----:R-:W-:Y:S02]  /*0ce0*/  SEL R3, R3, RZ, !P0 ;  /* 0x000000ff03037207 */ /* 0x001fe40004000000 */
[----:B------:R-:W-:-:S03]  /*0cf0*/  ISETP.GT.AND P0, PT, R2, R5, PT ;  /* 0x000000050200720c */ /* 0x000fc60003f04270 */
[----:B------:R-:W-:Y:S02]  /*0d00*/  IMAD.IADD R0, R4, 0x1, R3 ;  /* 0x0000000104007824 */ /* 0x000fe400078e0203 */
[----:B------:R-:W-:-:S03]  /*0d10*/  VIADD R4, R8, 0x10 ;  /* 0x0000001008047836 */ /* 0x000fc60000000000 */
[----:B------:R-:W0:Y:S02]  /*0d20*/  SHFL.DOWN PT, R3, R0, 0x8, R5 ;  /* 0x0900000000037989 */ /* 0x000e2400000e0005 */
[----:B0-----:R-:W-:Y:S02]  /*0d30*/  SEL R3, R3, RZ, !P0 ;  /* 0x000000ff03037207 */ /* 0x001fe40004000000 */
[----:B------:R-:W-:-:S03]  /*0d40*/  ISETP.GT.AND P0, PT, R4, R5, PT ;  /* 0x000000050400720c */ /* 0x000fc60003f04270 */
[----:B------:R-:W-:-:S05]  /*0d50*/  IMAD.IADD R2, R0, 0x1, R3 ;  /* 0x0000000100027824 */ /* 0x000fca00078e0203 */
[----:B------:R-:W0:Y:S02]  /*0d60*/  SHFL.DOWN PT, R3, R2, 0x10, R5 ;  /* 0x0a00000002037989 */ /* 0x000e2400000e0005 */
[----:B0-----:R-:W-:Y:S02]  /*0d70*/  SEL R3, R3, RZ, !P0 ;  /* 0x000000ff03037207 */ /* 0x001fe40004000000 */
[----:B------:R-:W-:-:S03]  /*0d80*/  ISETP.NE.AND P0, PT, R9, RZ, PT ;  /* 0x000000ff0900720c */ /* 0x000fc60003f05270 */
[----:B------:R-:W-:-:S05]  /*0d90*/  IMAD.IADD R3, R2, 0x1, R3 ;  /* 0x0000000102037824 */ /* 0x000fca00078e0203 */
[----:B------:R4:W-:Y:S01]  /*0da0*/  @!P1 STS [R6+0x8], R3 ;  /* 0x0000080306009388 */ /* 0x0009e20000000800 */
[----:B------:R-:W-:Y:S06]  /*0db0*/  BAR.SYNC.DEFER_BLOCKING 0x0 ;  /* 0x0000000000007b1d */ /* 0x000fec0000010000 */
[----:B------:R-:W-:Y:S05]  /*0dc0*/  @P0 BRA `(.L_x_17) ;  /* 0x0000002800d80947 */ /* 0x000fea0003800000 */
[----:B------:R-:W0:Y:S01]  /*0dd0*/  S2UR UR5, SR_CgaCtaId ;  /* 0x00000000000579c3 */ /* 0x000e220000008800 */
[----:B------:R-:W-:Y:S01]  /*0de0*/  UMOV UR4, 0x400 ;  /* 0x0000040000047882 */ /* 0x000fe20000000000 */
[C---:B------:R-:W-:Y:S02]  /*0df0*/  ISETP.GT.AND P2, PT, R20.reuse, 0x40, PT ;  /* 0x000000401400780c */ /* 0x040fe40003f44270 */
[C---:B------:R-:W-:Y:S02]  /*0e00*/  ISETP.GT.AND P1, PT, R20.reuse, 0x20, PT ;  /* 0x000000201400780c */ /* 0x040fe40003f24270 */
[----:B------:R-:W-:Y:S01]  /*0e10*/  ISETP.GT.AND P3, PT, R20, 0x80, PT ;  /* 0x000000801400780c */ /* 0x000fe20003f64270 */
[----:B0-----:R-:W-:-:S09]  /*0e20*/  ULEA UR4, UR5, UR4, 0x18 ;  /* 0x0000000405047291 */ /* 0x001fd2000f8ec0ff */
[----:B----4-:R-:W0:Y:S04]  /*0e30*/  LDS.128 R4, [UR4+0x10] ;  /* 0x00001004ff047984 */ /* 0x010e280008000c00 */
[----:B------:R-:W1:Y:S04]  /*0e40*/  LDS R0, [UR4+0xc] ;  /* 0x00000c04ff007984 */ /* 0x000e680008000800 */
[----:B------:R-:W2:Y:S01]  /*0e50*/  LDS.64 R8, [UR4+0x20] ;  /* 0x00002004ff087984 */ /* 0x000ea20008000a00 */
[----:B0-----:R-:W-:Y:S02]  /*0e60*/  SEL R4, R4, RZ, P2 ;  /* 0x000000ff04047207 */ /* 0x001fe40001000000 */
[----:B------:R-:W-:-:S02]  /*0e70*/  ISETP.GT.AND P2, PT, R20, 0x60, PT ;  /* 0x000000601400780c */ /* 0x000fc40003f44270 */
[----:B-1----:R-:W-:Y:S02]  /*0e80*/  SEL R0, R0, RZ, P1 ;  /* 0x000000ff00007207 */ /* 0x002fe40000800000 */
[----:B------:R-:W-:Y:S02]  /*0e90*/  SEL R5, R5, RZ, P2 ;  /* 0x000000ff05057207 */ /* 0x000fe40001000000 */
[----:B------:R-:W-:Y:S02]  /*0ea0*/  IADD3 R0, PT, PT, R4, R0, R3 ;  /* 0x0000000004007210 */ /* 0x000fe40007ffe003 */
[----:B------:R-:W-:Y:S02]  /*0eb0*/  ISETP.GT.AND P1, PT, R20, 0xa0, PT ;  /* 0x000000a01400780c */ /* 0x000fe40003f24270 */
[----:B------:R-:W-:Y:S02]  /*0ec0*/  SEL R6, R6, RZ, P3 ;  /* 0x000000ff06067207 */ /* 0x000fe40001800000 */
[----:B------:R-:W-:-:S02]  /*0ed0*/  ISETP.GT.AND P2, PT, R20, 0xc0, PT ;  /* 0x000000c01400780c */ /* 0x000fc40003f44270 */
[----:B------:R-:W-:Y:S02]  /*0ee0*/  ISETP.GT.AND P3, PT, R20, 0xe0, PT ;  /* 0x000000e01400780c */ /* 0x000fe40003f64270 */
[----:B------:R-:W-:Y:S02]  /*0ef0*/  SEL R7, R7, RZ, P1 ;  /* 0x000000ff07077207 */ /* 0x000fe40000800000 */
[----:B------:R-:W-:Y:S02]  /*0f00*/  IADD3 R0, PT, PT, R6, R0, R5 ;  /* 0x0000000006007210 */ /* 0x000fe40007ffe005 */
[----:B--2---:R-:W-:Y:S02]  /*0f10*/  SEL R8, R8, RZ, P2 ;  /* 0x000000ff08087207 */ /* 0x004fe40001000000 */
[----:B------:R-:W-:Y:S02]  /*0f20*/  SEL R9, R9, RZ, P3 ;  /* 0x000000ff09097207 */ /* 0x000fe40001800000 */
[----:B------:R-:W-:-:S05]  /*0f30*/  IADD3 R0, PT, PT, R8, R0, R7 ;  /* 0x0000000008007210 */ /* 0x000fca0007ffe007 */
[----:B------:R-:W-:Y:S01]  /*0f40*/  IMAD.IADD R3, R0, 0x1, R9 ;  /* 0x0000000100037824 */ /* 0x000fe200078e0209 */
[----:B------:R-:W-:Y:S06]  /*0f50*/  BRA `(.L_x_17) ;  /* 0x0000002800747947 */ /* 0x000fec0003800000 */
.L_x_3:
[----:B------:R-:W0:Y:S01]  /*0f60*/  S2R R0, SR_TID.X ;  /* 0x0000000000007919 */ /* 0x000e220000002100 */
[----:B------:R-:W1:Y:S01]  /*0f70*/  LDC.64 R2, c[0x0][0x380] ;  /* 0x0000e000ff027b82 */ /* 0x000e620000000a00 */
[----:B0-----:R-:W-:-:S04]  /*0f80*/  IMAD.SHL.U32 R5, R0, 0x4, RZ ;  /* 0x0000000400057824 */ /* 0x001fc800078e00ff */
[----:B-1----:R-:W-:-:S05]  /*0f90*/  IMAD.WIDE.U32 R2, R5, 0x4, R2 ;  /* 0x0000000405027825 */ /* 0x002fca00078e0002 */
[----:B------:R-:W2:Y:S04]  /*0fa0*/  LDG.E.128.CONSTANT R4, desc[UR6][R2.64] ;  /* 0x0000000602047981 */ /* 0x000ea8000c1e9d00 */
[----:B------:R-:W3:Y:S04]  /*0fb0*/  LDG.E.128.CONSTANT R8, desc[UR6][R2.64+0x1000] ;  /* 0x0010000602087981 */ /* 0x000ee8000c1e9d00 */
[----:B------:R-:W4:Y:S04]  /*0fc0*/  LDG.E.128.CONSTANT R12, desc[UR6][R2.64+0x2000] ;  /* 0x00200006020c7981 */ /* 0x000f28000c1e9d00 */
[----:B------:R-:W5:Y:S01]  /*0fd0*/  LDG.E.128.CONSTANT R16, desc[UR6][R2.64+0x3000] ;  /* 0x0030000602107981 */ /* 0x000f62000c1e9d00 */
[----:B------:R-:W-:Y:S01]  /*0fe0*/  ISETP.GE.U32.AND P0, PT, R20, 0x2000, PT ;  /* 0x000020001400780c */ /* 0x000fe20003f06070 */
[----:B------:R-:W-:Y:S01]  /*0ff0*/  IMAD.MOV.U32 R23, RZ, RZ, 0x1000 ;  /* 0x00001000ff177424 */ /* 0x000fe200078e00ff */
[----:B--2---:R-:W-:-:S04]  /*1000*/  IADD3 R5, PT, PT, R6, R5, R4 ;  /* 0x0000000506057210 */ /* 0x004fc80007ffe004 */
[----:B---3--:R-:W-:-:S04]  /*1010*/  IADD3 R5, PT, PT, R8, R7, R5 ;  /* 0x0000000708057210 */ /* 0x008fc80007ffe005 */
[----:B------:R-:W-:-:S04]  /*1020*/  IADD3 R5, PT, PT, R10, R9, R5 ;  /* 0x000000090a057210 */ /* 0x000fc80007ffe005 */
[----:B----4-:R-:W-:-:S04]  /*1030*/  IADD3 R5, PT, PT, R12, R11, R5 ;  /* 0x0000000b0c057210 */ /* 0x010fc80007ffe005 */
[----:B------:R-:W-:-:S04]  /*1040*/  IADD3 R5, PT, PT, R14, R13, R5 ;  /* 0x0000000d0e057210 */ /* 0x000fc80007ffe005 */
[----:B-----5:R-:W-:-:S04]  /*1050*/  IADD3 R5, PT, PT, R16, R15, R5 ;  /* 0x0000000f10057210 */ /* 0x020fc80007ffe005 */
[----:B------:R-:W-:-:S05]  /*1060*/  IADD3 R5, PT, PT, R18, R17, R5 ;  /* 0x0000001112057210 */ /* 0x000fca0007ffe005 */
[----:B------:R-:W-:Y:S01]  /*1070*/  IMAD.IADD R21, R19, 0x1, R5 ;  /* 0x0000000113157824 */ /* 0x000fe200078e0205 */
[----:B------:R-:W-:Y:S06]  /*1080*/  @!P0 BRA `(.L_x_18) ;  /* 0x00000000005c8947 */ /* 0x000fec0003800000 */
[----:B------:R-:W0:Y:S01]  /*1090*/  LDC R24, c[0x0][0x390] ;  /* 0x0000e400ff187b82 */ /* 0x000e220000000800 */
[----:B------:R-:W-:Y:S02]  /*10a0*/  VIADD R22, R20, 0xfffff000 ;  /* 0xfffff00014167836 */ /* 0x000fe40000000000 */
[----:B------:R-:W-:-:S07]  /*10b0*/  IMAD.MOV.U32 R23, RZ, RZ, 0x1000 ;  /* 0x00001000ff177424 */ /* 0x000fce00078e00ff */
.L_x_20:
[----:B------:R-:W-:-:S05]  /*10c0*/  IMAD.WIDE R26, R23, 0x4, R2 ;  /* 0x00000004171a7825 */ /* 0x000fca00078e0202 */
[----:B------:R-:W2:Y:S04]  /*10d0*/  LDG.E.128.CONSTANT R12, desc[UR6][R26.64] ;  /* 0x000000061a0c7981 */ /* 0x000ea8000c1e9d00 */
[----:B------:R-:W3:Y:S04]  /*10e0*/  LDG.E.128.CONSTANT R16, desc[UR6][R26.64+0x1000] ;  /* 0x001000061a107981 */ /* 0x000ee8000c1e9d00 */
[----:B------:R-:W4:Y:S04]  /*10f0*/  LDG.E.128.CONSTANT R4, desc[UR6][R26.64+0x2000] ;  /* 0x002000061a047981 */ /* 0x000f28000c1e9d00 */
[----:B------:R-:W5:Y:S01]  /*1100*/  LDG.E.128.CONSTANT R8, desc[UR6][R26.64+0x3000] ;  /* 0x003000061a087981 */ /* 0x000f62000c1e9d00 */
[----:B0-----:R-:W-:Y:S01]  /*1110*/  IMAD.MOV.U32 R20, RZ, RZ, R24 ;  /* 0x000000ffff147224 */ /* 0x001fe200078e0018 */
[----:B--2---:R-:W-:-:S04]  /*1120*/  IADD3 R13, PT, PT, R13, R12, R21 ;  /* 0x0000000c0d0d7210 */ /* 0x004fc80007ffe015 */
[----:B------:R-:W-:-:S04]  /*1130*/  IADD3 R13, PT, PT, R15, R14, R13 ;  /* 0x0000000e0f0d7210 */ /* 0x000fc80007ffe00d */
[----:B---3--:R-:W-:-:S04]  /*1140*/  IADD3 R13, PT, PT, R17, R16, R13 ;  /* 0x00000010110d7210 */ /* 0x008fc80007ffe00d */
[----:B------:R-:W-:-:S04]  /*1150*/  IADD3 R13, PT, PT, R19, R18, R13 ;  /* 0x00000012130d7210 */ /* 0x000fc80007ffe00d */
[----:B----4-:R-:W-:Y:S01]  /*1160*/  IADD3 R13, PT, PT, R5, R4, R13 ;  /* 0x00000004050d7210 */ /* 0x010fe20007ffe00d */
[----:B------:R-:W-:-:S03]  /*1170*/  IMAD.IADD R4, R20, 0x1, -R23 ;  /* 0x0000000114047824 */ /* 0x000fc600078e0a17 */
[----:B------:R-:W-:Y:S02]  /*1180*/  IADD3 R13, PT, PT, R7, R6, R13 ;  /* 0x00000006070d7210 */ /* 0x000fe40007ffe00d */
[----:B------:R-:W-:Y:S02]  /*1190*/  ISETP.GE.AND P0, PT, R4, 0x1000, PT ;  /* 0x000010000400780c */ /* 0x000fe40003f06270 */
[----:B-----5:R-:W-:-:S04]  /*11a0*/  IADD3 R13, PT, PT, R9, R8, R13 ;  /* 0x00000008090d7210 */ /* 0x020fc80007ffe00d */
[----:B------:R-:W-:-:S07]  /*11b0*/  IADD3 R21, PT, PT, R11, R10, R13 ;  /* 0x0000000a0b157210 */ /* 0x000fce0007ffe00d */
[----:B------:R-:W-:Y:S05]  /*11c0*/  @!P0 BRA `(.L_x_19) ;  /* 0x0000000400fc8947 */ /* 0x000fea0003800000 */
[----:B------:R-:W-:-:S05]  /*11d0*/  VIADD R23, R23, 0x1000 ;  /* 0x0000100017177836 */ /* 0x000fca0000000000 */
[----:B------:R-:W-:-:S13]  /*11e0*/  ISETP.GT.AND P0, PT, R23, R22, PT ;  /* 0x000000161700720c */ /* 0x000fda0003f04270 */
[----:B------:R-:W-:Y:S05]  /*11f0*/  @!P0 BRA `(.L_x_20) ;  /* 0xfffffffc00b08947 */ /* 0x000fea000383ffff */
.L_x_18:
[----:B------:R-:W-:-:S13]  /*1200*/  ISETP.GE.AND P0, PT, R23, R20, PT ;  /* 0x000000141700720c */ /* 0x000fda0003f06270 */
[----:B------:R-:W-:Y:S05]  /*1210*/  @P0 BRA `(.L_x_19) ;  /* 0x0000000400e80947 */ /* 0x000fea0003800000 */
[----:B------:R-:W-:Y:S01]  /*1220*/  IMAD.IADD R9, R20, 0x1, -R23 ;  /* 0x0000000114097824 */ /* 0x000fe200078e0a17 */
[----:B------:R-:W-:Y:S04]  /*1230*/  BSSY.RECONVERGENT B1, `(.L_x_19) ;  /* 0x0000078000017945 */ /* 0x000fe80003800200 */
[----:B------:R-:W-:-:S13]  /*1240*/  ISETP.GE.AND P0, PT, R0, R9, PT ;  /* 0x000000090000720c */ /* 0x000fda0003f06270 */
[----:B------:R-:W-:Y:S05]  /*1250*/  @P0 BRA `(.L_x_21) ;  /* 0x0000000400d40947 */ /* 0x000fea0003800000 */
[----:B------:R-:W-:Y:S01]  /*1260*/  LOP3.LUT R2, RZ, R0, RZ, 0x33, !PT ;  /* 0x00000000ff027212 */ /* 0x000fe200078e33ff */
[----:B------:R-:W-:Y:S01]  /*1270*/  BSSY.RECONVERGENT B2, `(.L_x_22) ;  /* 0x0000015000027945 */ /* 0x000fe20003800200 */
[----:B------:R-:W-:Y:S02]  /*1280*/  IMAD.MOV.U32 R8, RZ, RZ, R0 ;  /* 0x000000ffff087224 */ /* 0x000fe400078e0000 */
[----:B------:R-:W-:-:S04]  /*1290*/  IADD3 R2, PT, PT, -R23, R20, R2 ;  /* 0x0000001417027210 */ /* 0x000fc80007ffe102 */
[C---:B------:R-:W-:Y:S02]  /*12a0*/  LOP3.LUT R3, R2.reuse, 0x300, RZ, 0xc0, !PT ;  /* 0x0000030002037812 */ /* 0x040fe400078ec0ff */
[----:B------:R-:W-:Y:S02]  /*12b0*/  ISETP.GE.U32.AND P1, PT, R2, 0x300, PT ;  /* 0x000003000200780c */ /* 0x000fe40003f26070 */
[----:B------:R-:W-:-:S13]  /*12c0*/  ISETP.NE.AND P0, PT, R3, 0x300, PT ;  /* 0x000003000300780c */ /* 0x000fda0003f05270 */
[----:B------:R-:W-:Y:S05]  /*12d0*/  @!P0 BRA `(.L_x_23) ;  /* 0x0000000000388947 */ /* 0x000fea0003800000 */
[----:B------:R-:W0:Y:S01]  /*12e0*/  LDC.64 R4, c[0x0][0x380] ;  /* 0x0000e000ff047b82 */ /* 0x000e220000000a00 */
[----:B------:R-:W-:Y:S01]  /*12f0*/  LEA.HI R2, R2, 0x1, RZ, 0x18 ;  /* 0x0000000102027811 */ /* 0x000fe200078fc0ff */
[----:B------:R-:W-:Y:S02]  /*1300*/  IMAD.IADD R7, R0, 0x1, R23 ;  /* 0x0000000100077824 */ /* 0x000fe400078e0217 */
[----:B------:R-:W-:Y:S01]  /*1310*/  IMAD.MOV.U32 R8, RZ, RZ, R0 ;  /* 0x000000ffff087224 */ /* 0x000fe200078e0000 */
[----:B------:R-:W-:-:S05]  /*1320*/  LOP3.LUT R2, R2, 0x3, RZ, 0xc0, !PT ;  /* 0x0000000302027812 */ /* 0x000fca00078ec0ff */
[----:B------:R-:W-:-:S07]  /*1330*/  IMAD.MOV R6, RZ, RZ, -R2 ;  /* 0x000000ffff067224 */ /* 0x000fce00078e0a02 */
.L_x_24:
[----:B0-----:R-:W-:-:S06]  /*1340*/  IMAD.WIDE.U32 R2, R7, 0x4, R4 ;  /* 0x0000000407027825 */ /* 0x001fcc00078e0004 */
[----:B------:R-:W2:Y:S01]  /*1350*/  LDG.E.CONSTANT R2, desc[UR6][R2.64] ;  /* 0x0000000602027981 */ /* 0x000ea2000c1e9900 */
[----:B------:R-:W-:Y:S02]  /*1360*/  VIADD R6, R6, 0x1 ;  /* 0x0000000106067836 */ /* 0x000fe40000000000 */
[----:B------:R-:W-:Y:S02]  /*1370*/  VIADD R8, R8, 0x100 ;  /* 0x0000010008087836 */ /* 0x000fe40000000000 */
[----:B------:R-:W-:Y:S01]  /*1380*/  VIADD R7, R7, 0x100 ;  /* 0x0000010007077836 */ /* 0x000fe20000000000 */
[----:B------:R-:W-:Y:S01]  /*1390*/  ISETP.NE.AND P0, PT, R6, RZ, PT ;  /* 0x000000ff0600720c */ /* 0x000fe20003f05270 */
[----:B--2---:R-:W-:-:S12]  /*13a0*/  IMAD.IADD R21, R2, 0x1, R21 ;  /* 0x0000000102157824 */ /* 0x004fd800078e0215 */
[----:B------:R-:W-:Y:S05]  /*13b0*/  @P0 BRA `(.L_x_24) ;  /* 0xfffffffc00e00947 */ /* 0x000fea000383ffff */
.L_x_23:
[----:B------:R-:W-:Y:S05]  /*13c0*/  BSYNC.RECONVERGENT B2 ;  /* 0x0000000000027941 */ /* 0x000fea0003800200 */
.L_x_22:
[----:B------:R-:W-:Y:S05]  /*13d0*/  @!P1 BRA `(.L_x_21) ;  /* 0x0000000400749947 */ /* 0x000fea0003800000 */
[----:B------:R-:W0:Y:S01]  /*13e0*/  LDCU.64 UR4, c[0x0][0x380] ;  /* 0x00007000ff0477ac */ /* 0x000e220008000a00 */
[----:B------:R-:W-:Y:S01]  /*13f0*/  IMAD.IADD R5, R9, 0x1, -R8 ;  /* 0x0000000109057824 */ /* 0x000fe200078e0a08 */
[C---:B------:R-:W-:Y:S01]  /*1400*/  IADD3 R3, P0, PT, R8.reuse, R23, RZ ;  /* 0x0000001708037210 */ /* 0x040fe20007f1e0ff */
[----:B------:R-:W-:Y:S01]  /*1410*/  BSSY.RECONVERGENT B2, `(.L_x_25) ;  /* 0x0000033000027945 */ /* 0x000fe20003800200 */
[----:B------:R-:W-:Y:S02]  /*1420*/  IMAD.IADD R23, R8, 0x1, R23 ;  /* 0x0000000108177824 */ /* 0x000fe400078e0217 */
[----:B------:R-:W-:Y:S01]  /*1430*/  ISETP.GT.AND P1, PT, R5, 0xc00, PT ;  /* 0x00000c000500780c */ /* 0x000fe20003f24270 */
[----:B------:R-:W-:Y:S01]  /*1440*/  IMAD.X R4, RZ, RZ, RZ, P0 ;  /* 0x000000ffff047224 */ /* 0x000fe200000e06ff */
[----:B0-----:R-:W-:-:S04]  /*1450*/  LEA R2, P0, R3, UR4, 0x2 ;  /* 0x0000000403027c11 */ /* 0x001fc8000f8010ff */
[----:B------:R-:W-:Y:S02]  /*1460*/  LEA.HI.X R3, R3, UR5, R4, 0x2, P0 ;  /* 0x0000000503037c11 */ /* 0x000fe400080f1404 */
[----:B------:R-:W-:-:S05]  /*1470*/  IADD3 R2, P0, PT, R2, 0x800, RZ ;  /* 0x0000080002027810 */ /* 0x000fca0007f1e0ff */
[----:B------:R-:W-:Y:S01]  /*1480*/  IMAD.X R3, RZ, RZ, R3, P0 ;  /* 0x000000ffff037224 */ /* 0x000fe200000e0603 */
[----:B------:R-:W-:Y:S01]  /*1490*/  PLOP3.LUT P0, PT, PT, PT, PT, 0x80, 0x8 ;  /* 0x000000000008781c */ /* 0x000fe20003f0f070 */
[----:B------:R-:W-:-:S12]  /*14a0*/  @!P1 BRA `(.L_x_26) ;  /* 0x0000000000a49947 */ /* 0x000fd80003800000 */
[----:B------:R-:W-:Y:S01]  /*14b0*/  PLOP3.LUT P0, PT, PT, PT, PT, 0x8, 0x80 ;  /* 0x000000000080781c */ /* 0x000fe20003f0e170 */
[----:B------:R-:W-:-:S12]  /*14c0*/  VIADD R11, R9, 0xfffff400 ;  /* 0xfffff400090b7836 */ /* 0x000fd80000000000 */
.L_x_27:
[----:B------:R-:W0:Y:S01]  /*14d0*/  LDC.64 R4, c[0x0][0x380] ;  /* 0x0000e000ff047b82 */ /* 0x000e220000000a00 */
[C---:B------:R-:W-:Y:S01]  /*14e0*/  VIADD R27, R23.reuse, 0x400 ;  /* 0x00000400171b7836 */ /* 0x040fe20000000000 */
[----:B------:R-:W2:Y:S01]  /*14f0*/  LDG.E.CONSTANT R12, desc[UR6][R2.64+-0x400] ;  /* 0xfffc0006020c7981 */ /* 0x000ea2000c1e9900 */
[----:B------:R-:W-:-:S03]  /*1500*/  VIADD R7, R23, 0x800 ;  /* 0x0000080017077836 */ /* 0x000fc60000000000 */
[----:B------:R-:W3:Y:S04]  /*1510*/  LDG.E.CONSTANT R18, desc[UR6][R2.64] ;  /* 0x0000000602127981 */ /* 0x000ee8000c1e9900 */
[----:B------:R-:W3:Y:S04]  /*1520*/  LDG.E.CONSTANT R17, desc[UR6][R2.64+0x400] ;  /* 0x0004000602117981 */ /* 0x000ee8000c1e9900 */
[----:B------:R-:W4:Y:S01]  /*1530*/  LDG.E.CONSTANT R15, desc[UR6][R2.64+0xc00] ;  /* 0x000c0006020f7981 */ /* 0x000f22000c1e9900 */
[----:B------:R-:W-:-:S03]  /*1540*/  VIADD R29, R23, 0xc00 ;  /* 0x00000c00171d7836 */ /* 0x000fc60000000000 */
[----:B------:R-:W5:Y:S04]  /*1550*/  LDG.E.CONSTANT R14, desc[UR6][R2.64+0x1000] ;  /* 0x00100006020e7981 */ /* 0x000f68000c1e9900 */
[----:B------:R-:W5:Y:S01]  /*1560*/  LDG.E.CONSTANT R13, desc[UR6][R2.64+0x1400] ;  /* 0x00140006020d7981 */ /* 0x000f62000c1e9900 */
[----:B0-----:R-:W-:-:S03]  /*1570*/  IMAD.WIDE.U32 R24, R23, 0x4, R4 ;  /* 0x0000000417187825 */ /* 0x001fc600078e0004 */
[----:B------:R-:W5:Y:S04]  /*1580*/  LDG.E.CONSTANT R19, desc[UR6][R2.64+0x1c00] ;  /* 0x001c000602137981 */ /* 0x000f68000c1e9900 */
[----:B------:R-:W2:Y:S01]  /*1590*/  LDG.E.CONSTANT R10, desc[UR6][R24.64] ;  /* 0x00000006180a7981 */ /* 0x000ea2000c1e9900 */
[----:B------:R-:W-:-:S03]  /*15a0*/  IMAD.WIDE.U32 R26, R27, 0x4, R4 ;  /* 0x000000041b1a7825 */ /* 0x000fc600078e0004 */
[----:B------:R-:W5:Y:S01]  /*15b0*/  LDG.E.CONSTANT R20, desc[UR6][R2.64+0x2400] ;  /* 0x0024000602147981 */ /* 0x000f62000c1e9900 */
[----:B------:R-:W-:-:S03]  /*15c0*/  IMAD.WIDE.U32 R6, R7, 0x4, R4 ;  /* 0x0000000407067825 */ /* 0x000fc600078e0004 */
[----:B------:R-:W4:Y:S01]  /*15d0*/  LDG.E.CONSTANT R16, desc[UR6][R26.64] ;  /* 0x000000061a107981 */ /* 0x000f22000c1e9900 */
[----:B------:R-:W-:-:S03]  /*15e0*/  IMAD.WIDE.U32 R4, R29, 0x4, R4 ;  /* 0x000000041d047825 */ /* 0x000fc600078e0004 */
[----:B------:R-:W5:Y:S04]  /*15f0*/  LDG.E.CONSTANT R6, desc[UR6][R6.64] ;  /* 0x0000000606067981 */ /* 0x000f68000c1e9900 */
[----:B------:R-:W5:Y:S04]  /*1600*/  LDG.E.CONSTANT R25, desc[UR6][R2.64+0x2000] ;  /* 0x0020000602197981 */ /* 0x000f68000c1e9900 */
[----:B------:R0:W5:Y:S04]  /*1610*/  LDG.E.CONSTANT R5, desc[UR6][R4.64] ;  /* 0x0000000604057981 */ /* 0x000168000c1e9900 */
[----:B------:R-:W5:Y:S04]  /*1620*/  LDG.E.CONSTANT R24, desc[UR6][R2.64+0x2c00] ;  /* 0x002c000602187981 */ /* 0x000f68000c1e9900 */
[----:B------:R-:W5:Y:S04]  /*1630*/  LDG.E.CONSTANT R27, desc[UR6][R2.64+0x3000] ;  /* 0x00300006021b7981 */ /* 0x000f68000c1e9900 */
[----:B------:R1:W5:Y:S01]  /*1640*/  LDG.E.CONSTANT R22, desc[UR6][R2.64+0x3400] ;  /* 0x0034000602167981 */ /* 0x000362000c1e9900 */
[----:B------:R-:W-:-:S05]  /*1650*/  VIADD R8, R8, 0x1000 ;  /* 0x0000100008087836 */ /* 0x000fca0000000000 */
[----:B------:R-:W-:Y:S02]  /*1660*/  ISETP.GE.AND P1, PT, R8, R11, PT ;  /* 0x0000000b0800720c */ /* 0x000fe40003f26270 */
[----:B0-----:R-:W-:Y:S01]  /*1670*/  IADD3 R4, P2, PT, R2, 0x4000, RZ ;  /* 0x0000400002047810 */ /* 0x001fe20007f5e0ff */
[----:B------:R-:W-:-:S04]  /*1680*/  VIADD R23, R23, 0x1000 ;  /* 0x0000100017177836 */ /* 0x000fc80000000000 */
[----:B-1----:R-:W-:Y:S02]  /*1690*/  IMAD.X R3, RZ, RZ, R3, P2 ;  /* 0x000000ffff037224 */ /* 0x002fe400010e0603 */
[----:B------:R-:W-:Y:S01]  /*16a0*/  IMAD.MOV.U32 R2, RZ, RZ, R4 ;  /* 0x000000ffff027224 */ /* 0x000fe200078e0004 */
[----:B--2---:R-:W-:-:S04]  /*16b0*/  IADD3 R10, PT, PT, R12, R10, R21 ;  /* 0x0000000a0c0a7210 */ /* 0x004fc80007ffe015 */
[----:B---3--:R-:W-:-:S04]  /*16c0*/  IADD3 R10, PT, PT, R17, R18, R10 ;  /* 0x00000012110a7210 */ /* 0x008fc80007ffe00a */
[----:B----4-:R-:W-:-:S04]  /*16d0*/  IADD3 R10, PT, PT, R15, R16, R10 ;  /* 0x000000100f0a7210 */ /* 0x010fc80007ffe00a */
[----:B-----5:R-:W-:-:S04]  /*16e0*/  IADD3 R10, PT, PT, R13, R14, R10 ;  /* 0x0000000e0d0a7210 */ /* 0x020fc80007ffe00a */
[----:B------:R-:W-:-:S04]  /*16f0*/  IADD3 R6, PT, PT, R19, R6, R10 ;  /* 0x0000000613067210 */ /* 0x000fc80007ffe00a */
[----:B------:R-:W-:-:S04]  /*1700*/  IADD3 R6, PT, PT, R20, R25, R6 ;  /* 0x0000001914067210 */ /* 0x000fc80007ffe006 */
[----:B------:R-:W-:-:S04]  /*1710*/  IADD3 R5, PT, PT, R24, R5, R6 ;  /* 0x0000000518057210 */ /* 0x000fc80007ffe006 */
[----:B------:R-:W-:Y:S01]  /*1720*/  IADD3 R21, PT, PT, R22, R27, R5 ;  /* 0x0000001b16157210 */ /* 0x000fe20007ffe005 */
[----:B------:R-:W-:Y:S06]  /*1730*/  @!P1 BRA `(.L_x_27) ;  /* 0xfffffffc00649947 */ /* 0x000fec000383ffff */
.L_x_26:
[----:B------:R-:W-:Y:S05]  /*1740*/  BSYNC.RECONVERGENT B2 ;  /* 0x0000000000027941 */ /* 0x000fea0003800200 */
.L_x_25:
[----:B------:R-:W-:Y:S01]  /*1750*/  IMAD.IADD R4, R9, 0x1, -R8 ;  /* 0x0000000109047824 */ /* 0x000fe200078e0a08 */
[----:B------:R-:W-:Y:S04]  /*1760*/  BSSY.RECONVERGENT B2, `(.L_x_28) ;  /* 0x000001a000027945 */ /* 0x000fe80003800200 */
[----:B------:R-:W-:-:S13]  /*1770*/  ISETP.GT.AND P1, PT, R4, 0x400, PT ;  /* 0x000004000400780c */ /* 0x000fda0003f24270 */
[----:B------:R-:W-:Y:S05]  /*1780*/  @!P1 BRA `(.L_x_29) ;  /* 0x00000000005c9947 */ /* 0x000fea0003800000 */
[----:B------:R-:W0:Y:S01]  /*1790*/  LDC.64 R6, c[0x0][0x380] ;  /* 0x0000e000ff067b82 */ /* 0x000e220000000a00 */
[C---:B------:R-:W-:Y:S01]  /*17a0*/  VIADD R11, R23.reuse, 0x400 ;  /* 0x00000400170b7836 */ /* 0x040fe20000000000 */
[----:B------:R-:W2:Y:S04]  /*17b0*/  LDG.E.CONSTANT R10, desc[UR6][R2.64+-0x400] ;  /* 0xfffc0006020a7981 */ /* 0x000ea8000c1e9900 */
[----:B------:R-:W3:Y:S04]  /*17c0*/  LDG.E.CONSTANT R12, desc[UR6][R2.64+0x400] ;  /* 0x00040006020c7981 */ /* 0x000ee8000c1e9900 */
[----:B------:R-:W4:Y:S04]  /*17d0*/  LDG.E.CONSTANT R13, desc[UR6][R2.64+0xc00] ;  /* 0x000c0006020d7981 */ /* 0x000f28000c1e9900 */
[----:B------:R-:W5:Y:S04]  /*17e0*/  LDG.E.CONSTANT R15, desc[UR6][R2.64+0x1000] ;  /* 0x00100006020f7981 */ /* 0x000f68000c1e9900 */
[----:B------:R1:W5:Y:S01]  /*17f0*/  LDG.E.CONSTANT R14, desc[UR6][R2.64+0x1400] ;  /* 0x00140006020e7981 */ /* 0x000362000c1e9900 */
[----:B0-----:R-:W-:-:S04]  /*1800*/  IMAD.WIDE.U32 R4, R23, 0x4, R6 ;  /* 0x0000000417047825 */ /* 0x001fc800078e0006 */
[----:B------:R-:W-:Y:S02]  /*1810*/  IMAD.WIDE.U32 R6, R11, 0x4, R6 ;  /* 0x000000040b067825 */ /* 0x000fe400078e0006 */
[----:B------:R-:W2:Y:S04]  /*1820*/  LDG.E.CONSTANT R4, desc[UR6][R4.64] ;  /* 0x0000000604047981 */ /* 0x000ea8000c1e9900 */
[----:B------:R-:W3:Y:S04]  /*1830*/  LDG.E.CONSTANT R11, desc[UR6][R2.64] ;  /* 0x00000006020b7981 */ /* 0x000ee8000c1e9900 */
[----:B------:R-:W4:Y:S01]  /*1840*/  LDG.E.CONSTANT R7, desc[UR6][R6.64] ;  /* 0x0000000606077981 */ /* 0x000f22000c1e9900 */
[----:B------:R-:W-:Y:S01]  /*1850*/  PLOP3.LUT P0, PT, PT, PT, PT, 0x8, 0x80 ;  /* 0x000000000080781c */ /* 0x000fe20003f0e170 */
[----:B------:R-:W-:-:S02]  /*1860*/  VIADD R8, R8, 0x800 ;  /* 0x0000080008087836 */ /* 0x000fc40000000000 */
[----:B------:R-:W-:Y:S01]  /*1870*/  VIADD R23, R23, 0x800 ;  /* 0x0000080017177836 */ /* 0x000fe20000000000 */
[----:B--2---:R-:W-:Y:S02]  /*1880*/  IADD3 R10, PT, PT, R10, R4, R21 ;  /* 0x000000040a0a7210 */ /* 0x004fe40007ffe015 */
[----:B------:R-:W-:Y:S02]  /*1890*/  IADD3 R4, P1, PT, R2, 0x2000, RZ ;  /* 0x0000200002047810 */ /* 0x000fe40007f3e0ff */
[----:B---3--:R-:W-:-:S03]  /*18a0*/  IADD3 R10, PT, PT, R12, R11, R10 ;  /* 0x0000000b0c0a7210 */ /* 0x008fc60007ffe00a */
[----:B------:R-:W-:Y:S01]  /*18b0*/  IMAD.X R5, RZ, RZ, R3, P1 ;  /* 0x000000ffff057224 */ /* 0x000fe200008e0603 */
[----:B----4-:R-:W-:Y:S01]  /*18c0*/  IADD3 R10, PT, PT, R13, R7, R10 ;  /* 0x000000070d0a7210 */ /* 0x010fe20007ffe00a */
[----:B-1----:R-:W-:Y:S02]  /*18d0*/  IMAD.MOV.U32 R2, RZ, RZ, R4 ;  /* 0x000000ffff027224 */ /* 0x002fe400078e0004 */
[----:B------:R-:W-:Y:S01]  /*18e0*/  IMAD.MOV.U32 R3, RZ, RZ, R5 ;  /* 0x000000ffff037224 */ /* 0x000fe200078e0005 */
[----:B-----5:R-:W-:-:S07]  /*18f0*/  IADD3 R21, PT, PT, R14, R15, R10 ;  /* 0x0000000f0e157210 */ /* 0x020fce0007ffe00a */
.L_x_29:
[----:B------:R-:W-:Y:S05]  /*1900*/  BSYNC.RECONVERGENT B2 ;  /* 0x0000000000027941 */ /* 0x000fea0003800200 */
.L_x_28:
[----:B------:R-:W-:-:S13]  /*1910*/  ISETP.LT.OR P0, PT, R8, R9, P0 ;  /* 0x000000090800720c */ /* 0x000fda0000701670 */
[----:B------:R-:W-:Y:S05]  /*1920*/  @!P0 BRA `(.L_x_21) ;  /* 0x0000000000208947 */ /* 0x000fea0003800000 */
[----:B------:R-:W0:Y:S01]  /*1930*/  LDC.64 R4, c[0x0][0x380] ;  /* 0x0000e000ff047b82 */ /* 0x000e220000000a00 */
[----:B------:R-:W2:Y:S04]  /*1940*/  LDG.E.CONSTANT R6, desc[UR6][R2.64+-0x400] ;  /* 0xfffc000602067981 */ /* 0x000ea8000c1e9900 */
[----:B------:R-:W3:Y:S04]  /*1950*/  LDG.E.CONSTANT R7, desc[UR6][R2.64] ;  /* 0x0000000602077981 */ /* 0x000ee8000c1e9900 */
[----:B------:R-:W3:Y:S01]  /*1960*/  LDG.E.CONSTANT R8, desc[UR6][R2.64+0x400] ;  /* 0x0004000602087981 */ /* 0x000ee2000c1e9900 */
[----:B0-----:R-:W-:-:S06]  /*1970*/  IMAD.WIDE.U32 R4, R23, 0x4, R4 ;  /* 0x0000000417047825 */ /* 0x001fcc00078e0004 */
[----:B------:R-:W2:Y:S02]  /*1980*/  LDG.E.CONSTANT R4, desc[UR6][R4.64] ;  /* 0x0000000604047981 */ /* 0x000ea4000c1e9900 */
[----:B--2---:R-:W-:-:S04]  /*1990*/  IADD3 R6, PT, PT, R6, R4, R21 ;  /* 0x0000000406067210 */ /* 0x004fc80007ffe015 */
[----:B---3--:R-:W-:-:S07]  /*19a0*/  IADD3 R21, PT, PT, R8, R7, R6 ;  /* 0x0000000708157210 */ /* 0x008fce0007ffe006 */
.L_x_21:
[----:B------:R-:W-:Y:S05]  /*19b0*/  BSYNC.RECONVERGENT B1 ;  /* 0x0000000000017941 */ /* 0x000fea0003800200 */
.L_x_19:
[----:B------:R-:W0:Y:S01]  /*19c0*/  S2R R8, SR_LANEID ;  /* 0x0000000000087919 */ /* 0x000e220000000000 */
[----:B------:R-:W1:Y:S01]  /*19d0*/  SHFL.DOWN PT, R2, R21, 0x1, 0x1f ;  /* 0x08201f0015027f89 */ /* 0x000e6200000e0000 */
[C---:B0-----:R-:W-:Y:S02]  /*19e0*/  ISETP.GT.AND P0, PT, R8.reuse, 0x1e, PT ;  /* 0x0000001e0800780c */ /* 0x041fe40003f04270 */
[----:B------:R-:W-:Y:S02]  /*19f0*/  ISETP.NE.AND P1, PT, R8, RZ, PT ;  /* 0x000000ff0800720c */ /* 0x000fe40003f25270 */
[----:B-1----:R-:W-:Y:S02]  /*1a00*/  SEL R2, R2, RZ, !P0 ;  /* 0x000000ff02027207 */ /* 0x002fe40004000000 */
[----:B------:R-:W-:-:S03]  /*1a10*/  ISETP.GT.AND P0, PT, R8, 0x1d, PT ;  /* 0x0000001d0800780c */ /* 0x000fc60003f04270 */
[----:B------:R-:W-:-:S05]  /*1a20*/  IMAD.IADD R2, R2, 0x1, R21 ;  /* 0x0000000102027824 */ /* 0x000fca00078e0215 */
[----:B------:R-:W0:Y:S01]  /*1a30*/  SHFL.DOWN PT, R3, R2, 0x2, 0x1f ;  /* 0x08401f0002037f89 */ /* 0x000e2200000e0000 */
[----:B------:R-:W-:Y:S01]  /*1a40*/  @!P1 MOV R6, 0x400 ;  /* 0x0000040000069802 */ /* 0x000fe20000000f00 */
[----:B------:R-:W1:Y:S01]  /*1a50*/  @!P1 S2R R7, SR_CgaCtaId ;  /* 0x0000000000079919 */ /* 0x000e620000008800 */
[----:B0-----:R-:W-:Y:S02]  /*1a60*/  SEL R3, R3, RZ, !P0 ;  /* 0x000000ff03037207 */ /* 0x001fe40004000000 */
[----:B------:R-:W-:-:S03]  /*1a70*/  ISETP.GT.AND P0, PT, R8, 0x1b, PT ;  /* 0x0000001b0800780c */ /* 0x000fc60003f04270 */
[----:B------:R-:W-:-:S05]  /*1a80*/  IMAD.IADD R3, R2, 0x1, R3 ;  /* 0x0000000102037824 */ /* 0x000fca00078e0203 */
[----:B------:R-:W0:Y:S01]  /*1a90*/  SHFL.DOWN PT, R4, R3, 0x4, 0x1f ;  /* 0x08801f0003047f89 */ /* 0x000e2200000e0000 */
[----:B-1----:R-:W-:Y:S02]  /*1aa0*/  @!P1 LEA R6, R7, R6, 0x18 ;  /* 0x0000000607069211 */ /* 0x002fe400078ec0ff */
[----:B0-----:R-:W-:Y:S02]  /*1ab0*/  SEL R4, R4, RZ, !P0 ;  /* 0x000000ff04047207 */ /* 0x001fe40004000000 */
[----:B------:R-:W-:-:S03]  /*1ac0*/  ISETP.GT.AND P0, PT, R8, 0x17, PT ;  /* 0x000000170800780c */ /* 0x000fc60003f04270 */
[----:B------:R-:W-:Y:S01]  /*1ad0*/  IMAD.IADD R4, R3, 0x1, R4 ;  /* 0x0000000103047824 */ /* 0x000fe200078e0204 */
[----:B------:R-:W-:-:S04]  /*1ae0*/  @!P1 SHF.R.U32.HI R3, RZ, 0x3, R0 ;  /* 0x00000003ff039819 */ /* 0x000fc80000011600 */
        /* <DEDUP_REMOVED lines=13> */
[----:B------:R-:W0:Y:S01]  /*1bc0*/  S2UR UR5, SR_CgaCtaId ;  /* 0x00000000000579c3 */ /* 0x000e220000008800 */
[----:B------:R-:W-:Y:S02]  /*1bd0*/  UMOV UR4, 0x400 ;  /* 0x0000040000047882 */ /* 0x000fe40000000000 */
[----:B0-----:R-:W-:-:S09]  /*1be0*/  ULEA UR4, UR5, UR4, 0x18 ;  /* 0x0000000405047291 */ /* 0x001fd2000f8ec0ff */
[----:B------:R-:W-:Y:S04]  /*1bf0*/  LDS R0, [UR4+0xc] ;  /* 0x00000c04ff007984 */ /* 0x000fe80008000800 */
[----:B---3--:R-:W0:Y:S04]  /*1c00*/  LDS.128 R4, [UR4+0x10] ;  /* 0x00001004ff047984 */ /* 0x008e280008000c00 */
[----:B------:R-:W1:Y:S01]  /*1c10*/  LDS.64 R8, [UR4+0x20] ;  /* 0x00002004ff087984 */ /* 0x000e620008000a00 */
[----:B0-----:R-:W-:-:S04]  /*1c20*/  IADD3 R0, PT, PT, R4, R0, R3 ;  /* 0x0000000004007210 */ /* 0x001fc80007ffe003 */
[----:B------:R-:W-:-:S04]  /*1c30*/  IADD3 R0, PT, PT, R6, R0, R5 ;  /* 0x0000000006007210 */ /* 0x000fc80007ffe005 */
[----:B-1----:R-:W-:-:S05]  /*1c40*/  IADD3 R0, PT, PT, R8, R0, R7 ;  /* 0x0000000008007210 */ /* 0x002fca0007ffe007 */
[----:B------:R-:W-:Y:S01]  /*1c50*/  IMAD.IADD R3, R0, 0x1, R9 ;  /* 0x0000000100037824 */ /* 0x000fe200078e0209 */
[----:B------:R-:W-:Y:S06]  /*1c60*/  BRA `(.L_x_17) ;  /* 0x0000001c00307947 */ /* 0x000fec0003800000 */
.L_x_2:
        /* <DEDUP_REMOVED lines=12> */
.L_x_32:
[----:B------:R-:W-:Y:S05]  /*1d30*/  BSYNC.RECONVERGENT B1 ;  /* 0x0000000000017941 */ /* 0x000fea0003800200 */
.L_x_31:
        /* <DEDUP_REMOVED lines=16> */
.L_x_37:
        /* <DEDUP_REMOVED lines=9> */
.L_x_36:
[----:B------:R-:W-:Y:S05]  /*1ed0*/  BSYNC.RECONVERGENT B2 ;  /* 0x0000000000027941 */ /* 0x000fea0003800200 */
.L_x_35:
        /* <DEDUP_REMOVED lines=8> */
.L_x_40:
        /* <DEDUP_REMOVED lines=35> */
.L_x_39:
[----:B------:R-:W-:Y:S05]  /*2190*/  BSYNC.RECONVERGENT B2 ;  /* 0x0000000000027941 */ /* 0x000fea0003800200 */
.L_x_38:
        /* <DEDUP_REMOVED lines=22> */
.L_x_42:
[----:B------:R-:W-:Y:S05]  /*2300*/  BSYNC.RECONVERGENT B2 ;  /* 0x0000000000027941 */ /* 0x000fea0003800200 */
.L_x_41:
        /* <DEDUP_REMOVED lines=10> */
.L_x_34:
[----:B------:R-:W-:Y:S05]  /*23b0*/  BSYNC.RECONVERGENT B1 ;  /* 0x0000000000017941 */ /* 0x000fea0003800200 */
.L_x_33:
        /* <DEDUP_REMOVED lines=38> */
[----:B------:R-:W0:Y:S04]  /*2620*/  LDS.128 R4, [UR4+0x10] ;  /* 0x00001004ff047984 */ /* 0x000e280008000c00 */
[----:B------:R-:W1:Y:S01]  /*2630*/  LDS.64 R8, [UR4+0x20] ;  /* 0x00002004ff087984 */ /* 0x000e620008000a00 */
[----:B0-----:R-:W-:-:S04]  /*2640*/  IADD3 R0, PT, PT, R4, R0, R3 ;  /* 0x0000000004007210 */ /* 0x001fc80007ffe003 */
[----:B------:R-:W-:-:S04]  /*2650*/  IADD3 R0, PT, PT, R6, R0, R5 ;  /* 0x0000000006007210 */ /* 0x000fc80007ffe005 */
[----:B-1----:R-:W-:-:S05]  /*2660*/  IADD3 R0, PT, PT, R8, R0, R7 ;  /* 0x0000000008007210 */ /* 0x002fca0007ffe007 */
[----:B--2---:R-:W-:Y:S01]  /*2670*/  IMAD.IADD R3, R0, 0x1, R9 ;  /* 0x0000000100037824 */ /* 0x004fe200078e0209 */
[----:B------:R-:W-:Y:S06]  /*2680*/  BRA `(.L_x_17) ;  /* 0x0000001000a87947 */ /* 0x000fec0003800000 */
.L_x_43:
        /* <DEDUP_REMOVED lines=16> */
[----:B------:R-:W1:Y:S02]  /*2790*/  SHFL.DOWN PT, R2, R3, 0x2, R7 ;  /* 0x0840000003027989 */ /* 0x000e6400000e0007 */
[----:B-1----:R-:W-:Y:S02]  /*27a0*/  SEL R2, R2, RZ, !P0 ;  /* 0x000000ff02027207 */ /* 0x002fe40004000000 */
[----:B------:R-:W-:-:S03]  /*27b0*/  ISETP.GT.AND P0, PT, R8, R7, PT ;  /* 0x000000070800720c */ /* 0x000fc60003f04270 */
[----:B------:R-:W-:Y:S01]  /*27c0*/  IMAD.IADD R2, R3, 0x1, R2 ;  /* 0x0000000103027824 */ /* 0x000fe200078e0202 */
[----:B------:R-:W-:-:S04]  /*27d0*/  @!P1 SHF.R.U32.HI R3, RZ, 0x3, R9 ;  /* 0x00000003ff039819 */ /* 0x000fc80000011609 */
[----:B------:R-:W1:Y:S02]  /*27e0*/  SHFL.DOWN PT, R4, R2, 0x4, R7 ;  /* 0x0880000002047989 */ /* 0x000e6400000e0007 */
[----:B-1----:R-:W-:Y:S01]  /*27f0*/  SEL R5, R4, RZ, !P0 ;  /* 0x000000ff04057207 */ /* 0x002fe20004000000 */
[C---:B------:R-:W-:Y:S02]  /*2800*/  VIADD R4, R6.reuse, 0x8 ;  /* 0x0000000806047836 */ /* 0x040fe40000000000 */
[----:B------:R-:W-:Y:S02]  /*2810*/  VIADD R6, R6, 0x10 ;  /* 0x0000001006067836 */ /* 0x000fe40000000000 */
[----:B------:R-:W-:Y:S01]  /*2820*/  IMAD.IADD R5, R2, 0x1, R5 ;  /* 0x0000000102057824 */ /* 0x000fe200078e0205 */
[----:B------:R-:W-:Y:S02]  /*2830*/  ISETP.GT.AND P0, PT, R4, R7, PT ;  /* 0x000000070400720c */ /* 0x000fe40003f04270 */
[----:B------:R-:W-:-:S02]  /*2840*/  @!P1 MOV R4, 0x400 ;  /* 0x0000040000049802 */ /* 0x000fc40000000f00 */
[----:B------:R-:W1:Y:S02]  /*2850*/  SHFL.DOWN PT, R0, R5, 0x8, R7 ;  /* 0x0900000005007989 */ /* 0x000e6400000e0007 */
[----:B0-----:R-:W-:Y:S02]  /*2860*/  @!P1 LEA R11, R11, R4, 0x18 ;  /* 0x000000040b0b9211 */ /* 0x001fe400078ec0ff */
[----:B------:R-:W-:-:S05]  /*2870*/  @!P1 LOP3.LUT R4, R3, 0x7c, RZ, 0xc0, !PT ;  /* 0x0000007c03049812 */ /* 0x000fca00078ec0ff */
[----:B------:R-:W-:Y:S01]  /*2880*/  @!P1 IMAD.IADD R4, R4, 0x1, R11 ;  /* 0x0000000104049824 */ /* 0x000fe200078e020b */
[----:B-1----:R-:W-:Y:S02]  /*2890*/  SEL R0, R0, RZ, !P0 ;  /* 0x000000ff00007207 */ /* 0x002fe40004000000 */
        /* <DEDUP_REMOVED lines=15> */
[----:B-1----:R-:W0:Y:S04]  /*2990*/  LDS.128 R4, [UR4+0x10] ;  /* 0x00001004ff047984 */ /* 0x002e280008000c00 */
        /* <DEDUP_REMOVED lines=18> */
.L_x_30:
[----:B------:R-:W0:Y:S01]  /*2ac0*/  S2R R0, SR_TID.X ;  /* 0x0000000000007919 */ /* 0x000e220000002100 */
[----:B------:R-:W0:Y:S02]  /*2ad0*/  LDC.64 R2, c[0x0][0x380] ;  /* 0x0000e000ff027b82 */ /* 0x000e240000000a00 */
[----:B0-----:R-:W-:-:S05]  /*2ae0*/  IMAD.WIDE.U32 R2, R0, 0x4, R2 ;  /* 0x0000000400027825 */ /* 0x001fca00078e0002 */
[----:B------:R-:W2:Y:S04]  /*2af0*/  LDG.E.CONSTANT R19, desc[UR6][R2.64] ;  /* 0x0000000602137981 */ /* 0x000ea8000c1e9900 */
[----:B------:R-:W2:Y:S04]  /*2b00*/  LDG.E.CONSTANT R4, desc[UR6][R2.64+0x400] ;  /* 0x0004000602047981 */ /* 0x000ea8000c1e9900 */
[----:B------:R-:W2:Y:S04]  /*2b10*/  LDG.E.CONSTANT R5, desc[UR6][R2.64+0x800] ;  /* 0x0008000602057981 */ /* 0x000ea8000c1e9900 */
[----:B------:R-:W3:Y:S04]  /*2b20*/  LDG.E.CONSTANT R6, desc[UR6][R2.64+0xc00] ;  /* 0x000c000602067981 */ /* 0x000ee8000c1e9900 */
[----:B------:R-:W3:Y:S04]  /*2b30*/  LDG.E.CONSTANT R7, desc[UR6][R2.64+0x1000] ;  /* 0x0010000602077981 */ /* 0x000ee8000c1e9900 */
[----:B------:R-:W4:Y:S04]  /*2b40*/  LDG.E.CONSTANT R8, desc[UR6][R2.64+0x1400] ;  /* 0x0014000602087981 */ /* 0x000f28000c1e9900 */
[----:B------:R-:W4:Y:S04]  /*2b50*/  LDG.E.CONSTANT R9, desc[UR6][R2.64+0x1800] ;  /* 0x0018000602097981 */ /* 0x000f28000c1e9900 */
[----:B------:R-:W5:Y:S04]  /*2b60*/  LDG.E.CONSTANT R10, desc[UR6][R2.64+0x1c00] ;  /* 0x001c0006020a7981 */ /* 0x000f68000c1e9900 */
[----:B------:R-:W5:Y:S04]  /*2b70*/  LDG.E.CONSTANT R11, desc[UR6][R2.64+0x2000] ;  /* 0x00200006020b7981 */ /* 0x000f68000c1e9900 */
[----:B------:R-:W5:Y:S04]  /*2b80*/  LDG.E.CONSTANT R12, desc[UR6][R2.64+0x2400] ;  /* 0x00240006020c7981 */ /* 0x000f68000c1e9900 */
[----:B------:R-:W5:Y:S04]  /*2b90*/  LDG.E.CONSTANT R13, desc[UR6][R2.64+0x2800] ;  /* 0x00280006020d7981 */ /* 0x000f68000c1e9900 */
[----:B------:R-:W5:Y:S04]  /*2ba0*/  LDG.E.CONSTANT R14, desc[UR6][R2.64+0x2c00] ;  /* 0x002c0006020e7981 */ /* 0x000f68000c1e9900 */
[----:B------:R-:W5:Y:S04]  /*2bb0*/  LDG.E.CONSTANT R15, desc[UR6][R2.64+0x3000] ;  /* 0x00300006020f7981 */ /* 0x000f68000c1e9900 */
[----:B------:R-:W5:Y:S04]  /*2bc0*/  LDG.E.CONSTANT R16, desc[UR6][R2.64+0x3400] ;  /* 0x0034000602107981 */ /* 0x000f68000c1e9900 */
[----:B------:R-:W5:Y:S04]  /*2bd0*/  LDG.E.CONSTANT R17, desc[UR6][R2.64+0x3800] ;  /* 0x0038000602117981 */ /* 0x000f68000c1e9900 */
[----:B------:R-:W5:Y:S01]  /*2be0*/  LDG.E.CONSTANT R18, desc[UR6][R2.64+0x3c00] ;  /* 0x003c000602127981 */ /* 0x000f62000c1e9900 */
[----:B------:R-:W-:-:S02]  /*2bf0*/  ISETP.GE.U32.AND P0, PT, R20, 0x2000, PT ;  /* 0x000020001400780c */ /* 0x000fc40003f06070 */
[----:B--2---:R-:W-:-:S04]  /*2c00*/  IADD3 R4, PT, PT, R5, R4, R19 ;  /* 0x0000000405047210 */ /* 0x004fc80007ffe013 */
[----:B---3--:R-:W-:-:S04]  /*2c10*/  IADD3 R4, PT, PT, R7, R6, R4 ;  /* 0x0000000607047210 */ /* 0x008fc80007ffe004 */
[----:B----4-:R-:W-:-:S04]  /*2c20*/  IADD3 R4, PT, PT, R9, R8, R4 ;  /* 0x0000000809047210 */ /* 0x010fc80007ffe004 */
[----:B-----5:R-:W-:Y:S01]  /*2c30*/  IADD3 R4, PT, PT, R11, R10, R4 ;  /* 0x0000000a0b047210 */ /* 0x020fe20007ffe004 */
[----:B------:R-:W-:-:S03]  /*2c40*/  IMAD.MOV.U32 R11, RZ, RZ, 0x1000 ;  /* 0x00001000ff0b7424 */ /* 0x000fc600078e00ff */
[----:B------:R-:W-:-:S04]  /*2c50*/  IADD3 R4, PT, PT, R13, R12, R4 ;  /* 0x0000000c0d047210 */ /* 0x000fc80007ffe004 */
[----:B------:R-:W-:-:S04]  /*2c60*/  IADD3 R4, PT, PT, R15, R14, R4 ;  /* 0x0000000e0f047210 */ /* 0x000fc80007ffe004 */
[----:B------:R-:W-:-:S05]  /*2c70*/  IADD3 R17, PT, PT, R17, R16, R4 ;  /* 0x0000001011117210 */ /* 0x000fca0007ffe004 */
[----:B------:R-:W-:Y:S01]  /*2c80*/  IMAD.IADD R8, R18, 0x1, R17 ;  /* 0x0000000112087824 */ /* 0x000fe200078e0211 */
[----:B------:R-:W-:Y:S06]  /*2c90*/  @!P0 BRA `(.L_x_44) ;  /* 0x00000000008c8947 */ /* 0x000fec0003800000 */
[----:B------:R-:W0:Y:S01]  /*2ca0*/  LDC R7, c[0x0][0x390] ;  /* 0x0000e400ff077b82 */ /* 0x000e220000000800 */
[----:B------:R-:W-:Y:S02]  /*2cb0*/  VIADD R6, R20, 0xfffff000 ;  /* 0xfffff00014067836 */ /* 0x000fe40000000000 */
[----:B------:R-:W-:-:S07]  /*2cc0*/  IMAD.MOV.U32 R11, RZ, RZ, 0x1000 ;  /* 0x00001000ff0b7424 */ /* 0x000fce00078e00ff */
.L_x_46:
[----:B------:R-:W-:-:S05]  /*2cd0*/  IMAD.WIDE R4, R11, 0x4, R2 ;  /* 0x000000040b047825 */ /* 0x000fca00078e0202 */
        /* <DEDUP_REMOVED lines=16> */
[----:B--2---:R-:W-:-:S04]  /*2de0*/  IADD3 R18, PT, PT, R18, R19, R8 ;  /* 0x0000001312127210 */ /* 0x004fc80007ffe008 */
[----:B---3--:R-:W-:Y:S01]  /*2df0*/  IADD3 R18, PT, PT, R21, R20, R18 ;  /* 0x0000001415127210 */ /* 0x008fe20007ffe012 */
[----:B0-----:R-:W-:-:S04]  /*2e00*/  IMAD.MOV.U32 R20, RZ, RZ, R7 ;  /* 0x000000ffff147224 */ /* 0x001fc800078e0007 */
[----:B------:R-:W-:Y:S01]  /*2e10*/  IMAD.IADD R8, R20, 0x1, -R11 ;  /* 0x0000000114087824 */ /* 0x000fe200078e0a0b */
[----:B----4-:R-:W-:-:S04]  /*2e20*/  IADD3 R18, PT, PT, R23, R22, R18 ;  /* 0x0000001617127210 */ /* 0x010fc80007ffe012 */
[----:B------:R-:W-:Y:S02]  /*2e30*/  ISETP.GE.AND P0, PT, R8, 0x1000, PT ;  /* 0x000010000800780c */ /* 0x000fe40003f06270 */
[----:B-----5:R-:W-:-:S04]  /*2e40*/  IADD3 R18, PT, PT, R25, R24, R18 ;  /* 0x0000001819127210 */ /* 0x020fc80007ffe012 */
[----:B------:R-:W-:-:S04]  /*2e50*/  IADD3 R14, PT, PT, R14, R17, R18 ;  /* 0x000000110e0e7210 */ /* 0x000fc80007ffe012 */
[----:B------:R-:W-:-:S04]  /*2e60*/  IADD3 R12, PT, PT, R15, R12, R14 ;  /* 0x0000000c0f0c7210 */ /* 0x000fc80007ffe00e */
[----:B------:R-:W-:-:S04]  /*2e70*/  IADD3 R10, PT, PT, R10, R13, R12 ;  /* 0x0000000d0a0a7210 */ /* 0x000fc80007ffe00c */
[----:B------:R-:W-:Y:S01]  /*2e80*/  IADD3 R8, PT, PT, R16, R9, R10 ;  /* 0x0000000910087210 */ /* 0x000fe20007ffe00a */
[----:B------:R-:W-:Y:S06]  /*2e90*/  @!P0 BRA `(.L_x_45) ;  /* 0x0000000400fc8947 */ /* 0x000fec0003800000 */
[----:B------:R-:W-:-:S05]  /*2ea0*/  VIADD R11, R11, 0x1000 ;  /* 0x000010000b0b7836 */ /* 0x000fca0000000000 */
[----:B------:R-:W-:-:S13]  /*2eb0*/  ISETP.GT.AND P0, PT, R11, R6, PT ;  /* 0x000000060b00720c */ /* 0x000fda0003f04270 */
[----:B------:R-:W-:Y:S05]  /*2ec0*/  @!P0 BRA `(.L_x_46) ;  /* 0xfffffffc00808947 */ /* 0x000fea000383ffff */
.L_x_44:
        /* <DEDUP_REMOVED lines=20> */
.L_x_50:
        /* <DEDUP_REMOVED lines=8> */
.L_x_49:
[----:B------:R-:W-:Y:S05]  /*3090*/  BSYNC.RECONVERGENT B2 ;  /* 0x0000000000027941 */ /* 0x000fea0003800200 */
.L_x_48:
        /* <DEDUP_REMOVED lines=16> */
.L_x_53:
        /* <DEDUP_REMOVED lines=20> */
[----:B------:R-:W5:Y:S04]  /*32e0*/  LDG.E.CONSTANT R22, desc[UR6][R2.64+0x2400] ;  /* 0x0024000602167981 */ /* 0x000f68000c1e9900 */
[----:B------:R0:W5:Y:S04]  /*32f0*/  LDG.E.CONSTANT R5, desc[UR6][R4.64] ;  /* 0x0000000604057981 */ /* 0x000168000c1e9900 */
        /* <DEDUP_REMOVED lines=17> */
.L_x_52:
[----:B------:R-:W-:Y:S05]  /*3410*/  BSYNC.RECONVERGENT B2 ;  /* 0x0000000000027941 */ /* 0x000fea0003800200 */
.L_x_51:
        /* <DEDUP_REMOVED lines=10> */
[----:B------:R-:W5:Y:S01]  /*34c0*/  LDG.E.CONSTANT R16, desc[UR6][R2.64+0x1400] ;  /* 0x0014000602107981 */ /* 0x000f62000c1e9900 */
[----:B0-----:R-:W-:-:S04]  /*34d0*/  IMAD.WIDE.U32 R4, R11, 0x4, R6 ;  /* 0x000000040b047825 */ /* 0x001fc800078e0006 */
[----:B------:R-:W-:Y:S02]  /*34e0*/  IMAD.WIDE.U32 R6, R13, 0x4, R6 ;  /* 0x000000040d067825 */ /* 0x000fe400078e0006 */
[----:B------:R0:W2:Y:S04]  /*34f0*/  LDG.E.CONSTANT R5, desc[UR6][R4.64] ;  /* 0x0000000604057981 */ /* 0x0000a8000c1e9900 */
[----:B------:R1:W3:Y:S04]  /*3500*/  LDG.E.CONSTANT R13, desc[UR6][R2.64] ;  /* 0x00000006020d7981 */ /* 0x0002e8000c1e9900 */
[----:B------:R-:W4:Y:S01]  /*3510*/  LDG.E.CONSTANT R7, desc[UR6][R6.64] ;  /* 0x0000000606077981 */ /* 0x000f22000c1e9900 */
[----:B0-----:R-:W-:Y:S01]  /*3520*/  IADD3 R4, P1, PT, R2, 0x2000, RZ ;  /* 0x0000200002047810 */ /* 0x001fe20007f3e0ff */
[----:B------:R-:W-:Y:S01]  /*3530*/  VIADD R10, R10, 0x800 ;  /* 0x000008000a0a7836 */ /* 0x000fe20000000000 */
[----:B------:R-:W-:Y:S01]  /*3540*/  PLOP3.LUT P0, PT, PT, PT, PT, 0x8, 0x80 ;  /* 0x000000000080781c */ /* 0x000fe20003f0e170 */
[----:B------:R-:W-:-:S02]  /*3550*/  VIADD R11, R11, 0x800 ;  /* 0x000008000b0b7836 */ /* 0x000fc40000000000 */
[----:B-1----:R-:W-:Y:S01]  /*3560*/  IMAD.MOV.U32 R2, RZ, RZ, R4 ;  /* 0x000000ffff027224 */ /* 0x002fe200078e0004 */
[----:B--2---:R-:W-:-:S04]  /*3570*/  IADD3 R12, PT, PT, R12, R5, R8 ;  /* 0x000000050c0c7210 */ /* 0x004fc80007ffe008 */
[----:B---3--:R-:W-:Y:S01]  /*3580*/  IADD3 R12, PT, PT, R14, R13, R12 ;  /* 0x0000000d0e0c7210 */ /* 0x008fe20007ffe00c */
[----:B------:R-:W-:-:S03]  /*3590*/  IMAD.X R5, RZ, RZ, R3, P1 ;  /* 0x000000ffff057224 */ /* 0x000fc600008e0603 */
[----:B----4-:R-:W-:Y:S01]  /*35a0*/  IADD3 R12, PT, PT, R15, R7, R12 ;  /* 0x000000070f0c7210 */ /* 0x010fe20007ffe00c */
[----:B------:R-:W-:-:S03]  /*35b0*/  IMAD.MOV.U32 R3, RZ, RZ, R5 ;  /* 0x000000ffff037224 */ /* 0x000fc600078e0005 */
[----:B-----5:R-:W-:-:S07]  /*35c0*/  IADD3 R8, PT, PT, R16, R17, R12 ;  /* 0x0000001110087210 */ /* 0x020fce0007ffe00c */
.L_x_55:
[----:B------:R-:W-:Y:S05]  /*35d0*/  BSYNC.RECONVERGENT B2 ;  /* 0x0000000000027941 */ /* 0x000fea0003800200 */
.L_x_54:
        /* <DEDUP_REMOVED lines=10> */
.L_x_47:
[----:B------:R-:W-:Y:S05]  /*3680*/  BSYNC.RECONVERGENT B1 ;  /* 0x0000000000017941 */ /* 0x000fea0003800200 */
.L_x_45:
[----:B------:R-:W0:Y:S01]  /*3690*/  S2R R9, SR_LANEID ;  /* 0x0000000000097919 */ /* 0x000e220000000000 */
[----:B------:R-:W1:Y:S01]  /*36a0*/  SHFL.DOWN PT, R2, R8, 0x1, 0x1f ;  /* 0x08201f0008027f89 */ /* 0x000e6200000e0000 */
[C---:B0-----:R-:W-:Y:S02]  /*36b0*/  ISETP.GT.AND P0, PT, R9.reuse, 0x1e, PT ;  /* 0x0000001e0900780c */ /* 0x041fe40003f04270 */
[C---:B------:R-:W-:Y:S02]  /*36c0*/  ISETP.NE.AND P1, PT, R9.reuse, RZ, PT ;  /* 0x000000ff0900720c */ /* 0x040fe40003f25270 */
        /* <DEDUP_REMOVED lines=37> */
[----:B0-----:R-:W-:-:S07]  /*3920*/  IMAD.IADD R3, R0, 0x1, R9 ;  /* 0x0000000100037824 */ /* 0x001fce00078e0209 */
.L_x_17:
[----:B------:R-:W-:Y:S05]  /*3930*/  BSYNC.RECONVERGENT B0 ;  /* 0x0000000000007941 */ /* 0x000fea0003800200 */
.L_x_1:
[----:B------:R-:W-:Y:S05]  /*3940*/  @P0 EXIT ;  /* 0x000000000000094d */ /* 0x000fea0003800000 */
[----:B-1----:R-:W1:Y:S01]  /*3950*/  LDC.64 R4, c[0x0][0x388] ;  /* 0x0000e200ff047b82 */ /* 0x002e620000000a00 */
[----:B------:R-:W0:Y:S02]  /*3960*/  LDCU UR4, c[0x0][0x398] ;  /* 0x00007300ff0477ac */ /* 0x000e240008000800 */
[----:B0-234-:R-:W-:-:S05]  /*3970*/  VIADD R3, R3, UR4 ;  /* 0x0000000403037c36 */ /* 0x01dfca0008000000 */
[----:B-1----:R-:W-:Y:S01]  /*3980*/  STG.E desc[UR6][R4.64], R3 ;  /* 0x0000000304007986 */ /* 0x002fe2000c101906 */
[----:B------:R-:W-:Y:S05]  /*3990*/  EXIT ;  /* 0x000000000000794d */ /* 0x000fea0003800000 */
.L_x_56:
[----:B------:R-:W-:-:S00]  /*39a0*/  BRA `(.L_x_56) ;  /* 0xfffffffc00fc7947 */ /* 0x000fc0000383ffff */
[----:B------:R-:W-:-:S00]  /*39b0*/  NOP ;  /* 0x0000000000007918 */ /* 0x000fc00000000000 */
        /* <DEDUP_REMOVED lines=12> */
.L_x_241:


//--------------------- .text._ZN3cub18CUB_300001_SM_10006detail6reduce18DeviceReduceKernelINS2_10policy_hubIiyN4cuda3std3__44plusIiEEE10Policy1000EN6thrust24THRUST_300001_SM_1000_NS10device_ptrIiEEyS9_iNS7_10__identityEEEvT0_PT3_T1_NS0_13GridEvenShareISK_EET2_T4_ --------------------------
	.section	.text._ZN3cub18CUB_300001_SM_10006detail6reduce18DeviceReduceKernelINS2_10policy_hubIiyN4cuda3std3__44plusIiEEE10Policy1000EN6thrust24THRUST_300001_SM_1000_NS10device_ptrIiEEyS9_iNS7_10__identityEEEvT0_PT3_T1_NS0_13GridEvenShareISK_EET2_T4_,"ax",@progbits
	.align	128
        .global         _ZN3cub18CUB_300001_SM_10006detail6reduce18DeviceReduceKernelINS2_10policy_hubIiyN4cuda3std3__44plusIiEEE10Policy1000EN6thrust24THRUST_300001_SM_1000_NS10device_ptrIiEEyS9_iNS7_10__identityEEEvT0_PT3_T1_NS0_13GridEvenShareISK_EET2_T4_
        .type           _ZN3cub18CUB_300001_SM_10006detail6reduce18DeviceReduceKernelINS2_10policy_hubIiyN4cuda3std3__44plusIiEEE10Policy1000EN6thrust24THRUST_300001_SM_1000_NS10device_ptrIiEEyS9_iNS7_10__identityEEEvT0_PT3_T1_NS0_13GridEvenShareISK_EET2_T4_,@function
        .size           _ZN3cub18CUB_300001_SM_10006detail6reduce18DeviceReduceKernelINS2_10policy_hubIiyN4cuda3std3__44plusIiEEE10Policy1000EN6thrust24THRUST_300001_SM_1000_NS10device_ptrIiEEyS9_iNS7_10__identityEEEvT0_PT3_T1_NS0_13GridEvenShareISK_EET2_T4_,(.L_x_242 - _ZN3cub18CUB_300001_SM_10006detail6reduce18DeviceReduceKernelINS2_10policy_hubIiyN4cuda3std3__44plusIiEEE10Policy1000EN6thrust24THRUST_300001_SM_1000_NS10device_ptrIiEEyS9_iNS7_10__identityEEEvT0_PT3_T1_NS0_13GridEvenShareISK_EET2_T4_)
        .other          _ZN3cub18CUB_300001_SM_10006detail6reduce18DeviceReduceKernelINS2_10policy_hubIiyN4cuda3std3__44plusIiEEE10Policy1000EN6thrust24THRUST_300001_SM_1000_NS10device_ptrIiEEyS9_iNS7_10__identityEEEvT0_PT3_T1_NS0_13GridEvenShareISK_EET2_T4_,@"STO_CUDA_ENTRY STV_DEFAULT"
_ZN3cub18CUB_300001_SM_10006detail6reduce18DeviceReduceKernelINS2_10policy_hubIiyN4cuda3std3__44plusIiEEE10Policy1000EN6thrust24THRUST_300001_SM_1000_NS10device_ptrIiEEyS9_iNS7_10__identityEEEvT0_PT3_T1_NS0_13GridEvenShareISK_EET2_T4_:
.text._ZN3cub18CUB_300001_SM_10006detail6reduce18DeviceReduceKernelINS2_10policy_hubIiyN4cuda3std3__44plusIiEEE10Policy1000EN6thrust24THRUST_300001_SM_1000_NS10device_ptrIiEEyS9_iNS7_10__identityEEEvT0_PT3_T1_NS0_13GridEvenShareISK_EET2_T4_:
[----:B------:R-:W-:Y:S08]  /*0000*/  LDC R1, c[0x0][0x37c] ;  /* 0x0000df00ff017b82 */ /* 0x000ff00000000800 */
[----:B------:R-:W0:Y:S01]  /*0010*/  S2UR UR16, SR_CTAID.X ;  /* 0x00000000001079c3 */ /* 0x000e220000002500 */
[----:B------:R-:W1:Y:S01]  /*0020*/  LDCU.64 UR8, c[0x0][0x3b8] ;  /* 0x00007700ff0877ac */ /* 0x000e620008000a00 */
[----:B------:R-:W-:Y:S01]  /*0030*/  BSSY.RECONVERGENT B0, `(.L_x_57) ;  /* 0x0000201000007945 */ /* 0x000fe20003800200 */
[----:B------:R-:W2:Y:S01]  /*0040*/  LDCU UR5, c[0x0][0x3c0] ;  /* 0x00007800ff0577ac */ /* 0x000ea20008000800 */
[----:B------:R-:W3:Y:S01]  /*0050*/  LDCU.64 UR14, c[0x0][0x358] ;  /* 0x00006b00ff0e77ac */ /* 0x000ee20008000a00 */
[----:B-1----:R-:W-:-:S02]  /*0060*/  IMAD.U32 R2, RZ, RZ, UR8 ;  /* 0x00000008ff027e24 */ /* 0x002fc4000f8e00ff */
[----:B------:R-:W-:Y:S01]  /*0070*/  IMAD.U32 R3, RZ, RZ, UR9 ;  /* 0x00000009ff037e24 */ /* 0x000fe2000f8e00ff */
[----:B--2---:R-:W-:Y:S02]  /*0080*/  USHF.L.U32 UR5, UR5, 0xc, URZ ;  /* 0x0000000c05057899 */ /* 0x004fe400080006ff */
[----:B0-----:R-:W-:Y:S02]  /*0090*/  USHF.L.U32 UR7, UR16, 0xc, URZ ;  /* 0x0000000c10077899 */ /* 0x001fe400080006ff */
[----:B------:R-:W-:-:S04]  /*00a0*/  USHF.R.S32.HI UR4, URZ, 0x1f, UR5 ;  /* 0x0000001fff047899 */ /* 0x000fc80008011405 */
[----:B------:R-:W-:-:S04]  /*00b0*/  IADD3 R23, P1, PT, R2, -UR7, RZ ;  /* 0x8000000702177c10 */ /* 0x000fc8000ff3e0ff */
[----:B------:R-:W-:Y:S02]  /*00c0*/  ISETP.GT.U32.AND P0, PT, R23, 0xfff, PT ;  /* 0x00000fff1700780c */ /* 0x000fe40003f04070 */
[----:B------:R-:W-:-:S04]  /*00d0*/  IADD3.X R22, PT, PT, R3, -0x1, RZ, P1, !PT ;  /* 0xffffffff03167810 */ /* 0x000fc80000ffe4ff */
[----:B------:R-:W-:-:S13]  /*00e0*/  ISETP.GT.U32.AND.EX P0, PT, R22, RZ, PT, P0 ;  /* 0x000000ff1600720c */ /* 0x000fda0003f04100 */
[----:B---3--:R-:W-:Y:S05]  /*00f0*/  @P0 BRA `(.L_x_58) ;  /* 0x0000000c00ac0947 */ /* 0x008fea0003800000 */
[----:B------:R-:W0:Y:S01]  /*0100*/  S2R R3, SR_TID.X ;  /* 0x0000000000037919 */ /* 0x000e220000002100 */
[----:B------:R-:W-:Y:S01]  /*0110*/  VIADD R0, R2, -UR7 ;  /* 0x8000000702007c36 */ /* 0x000fe20008000000 */
[----:B------:R-:W-:Y:S01]  /*0120*/  BSSY.RECONVERGENT B1, `(.L_x_59) ;  /* 0x000000a000017945 */ /* 0x000fe20003800200 */
[----:B------:R-:W-:-:S03]  /*0130*/  IMAD.MOV.U32 R4, RZ, RZ, RZ ;  /* 0x000000ffff047224 */ /* 0x000fc600078e00ff */
[----:B0-----:R-:W-:Y:S01]  /*0140*/  ISETP.GE.AND P0, PT, R3, R0, PT ;  /* 0x000000000300720c */ /* 0x001fe20003f06270 */
[----:B------:R-:W-:-:S12]  /*0150*/  IMAD.MOV.U32 R5, RZ, RZ, R3 ;  /* 0x000000ffff057224 */ /* 0x000fd800078e0003 */
[----:B------:R-:W-:Y:S05]  /*0160*/  @P0 BRA `(.L_x_60) ;  /* 0x0000000000140947 */ /* 0x000fea0003800000 */
[----:B------:R-:W0:Y:S01]  /*0170*/  LDC.64 R6, c[0x0][0x380] ;  /* 0x0000e000ff067b82 */ /* 0x000e220000000a00 */
[----:B------:R-:W-:-:S04]  /*0180*/  VIADD R5, R3, UR7 ;  /* 0x0000000703057c36 */ /* 0x000fc80008000000 */
[----:B0-----:R-:W-:-:S05]  /*0190*/  IMAD.WIDE.U32 R6, R5, 0x4, R6 ;  /* 0x0000000405067825 */ /* 0x001fca00078e0006 */
[----:B------:R0:W5:Y:S01]  /*01a0*/  LDG.E R4, desc[UR14][R6.64] ;  /* 0x0000000e06047981 */ /* 0x000162000c1e1900 */
[----:B------:R-:W-:-:S07]  /*01b0*/  VIADD R5, R3, 0x100 ;  /* 0x0000010003057836 */ /* 0x000fce0000000000 */
.L_x_60:
[----:B------:R-:W-:Y:S05]  /*01c0*/  BSYNC.RECONVERGENT B1 ;  /* 0x0000000000017941 */ /* 0x000fea0003800200 */
.L_x_59:
[----:B------:R-:W-:Y:S01]  /*01d0*/  ISETP.GE.AND P0, PT, R5, R0, PT ;  /* 0x000000000500720c */ /* 0x000fe20003f06270 */
[----:B------:R-:W-:-:S12]  /*01e0*/  BSSY.RECONVERGENT B1, `(.L_x_61) ;  /* 0x000006c000017945 */ /* 0x000fd80003800200 */
[----:B------:R-:W-:Y:S05]  /*01f0*/  @P0 BRA `(.L_x_62) ;  /* 0x0000000400a80947 */ /* 0x000fea0003800000 */
[----:B0-----:R-:W-:Y:S01]  /*0200*/  LOP3.LUT R7, RZ, R5, RZ, 0x33, !PT ;  /* 0x00000005ff077212 */ /* 0x001fe200078e33ff */
[----:B------:R-:W-:Y:S03]  /*0210*/  BSSY.RECONVERGENT B2, `(.L_x_63) ;  /* 0x0000030000027945 */ /* 0x000fe60003800200 */
[----:B------:R-:W-:-:S04]  /*0220*/  IADD3 R7, PT, PT, R2, -UR7, R7 ;  /* 0x8000000702077c10 */ /* 0x000fc8000fffe007 */
[C---:B------:R-:W-:Y:S02]  /*0230*/  ISETP.GE.U32.AND P1, PT, R7.reuse, 0xf00, PT ;  /* 0x00000f000700780c */ /* 0x040fe40003f26070 */
[----:B------:R-:W-:-:S04]  /*0240*/  LEA.HI R2, R7, 0x1, RZ, 0x18 ;  /* 0x0000000107027811 */ /* 0x000fc800078fc0ff */
[----:B------:R-:W-:-:S04]  /*0250*/  LOP3.LUT R21, R2, 0xf, RZ, 0xc0, !PT ;  /* 0x0000000f02157812 */ /* 0x000fc800078ec0ff */
[----:B------:R-:W-:-:S03]  /*0260*/  ISETP.NE.AND P0, PT, R21, RZ, PT ;  /* 0x000000ff1500720c */ /* 0x000fc60003f05270 */
[----:B------:R-:W-:Y:S10]  /*0270*/  @!P1 BRA `(.L_x_64) ;  /* 0x0000000000a49947 */ /* 0x000ff40003800000 */
[----:B------:R-:W0:Y:S01]  /*0280*/  LDCU.64 UR8, c[0x0][0x380] ;  /* 0x00007000ff0877ac */ /* 0x000e220008000a00 */
[----:B------:R-:W-:Y:S01]  /*0290*/  IMAD.WIDE.U32 R6, R5, 0x4, RZ ;  /* 0x0000000405067825 */ /* 0x000fe200078e00ff */
[----:B------:R-:W-:Y:S01]  /*02a0*/  LOP3.LUT R8, R2, 0x1fffff0, RZ, 0xc0, !PT ;  /* 0x01fffff002087812 */ /* 0x000fe200078ec0ff */
[----:B------:R-:W-:-:S04]  /*02b0*/  UIMAD.WIDE.U32 UR4, UR16, 0x4000, URZ ;  /* 0x00004000100478a5 */ /* 0x000fc8000f8e00ff */
[----:B------:R-:W-:Y:S02]  /*02c0*/  IMAD.MOV R8, RZ, RZ, -R8 ;  /* 0x000000ffff087224 */ /* 0x000fe400078e0a08 */
[----:B------:R-:W-:Y:S02]  /*02d0*/  LOP3.LUT R14, R6, UR4, RZ, 0xfc, !PT ;  /* 0x00000004060e7c12 */ /* 0x000fe4000f8efcff */
[----:B------:R-:W-:Y:S02]  /*02e0*/  LOP3.LUT R7, R7, UR5, RZ, 0xfc, !PT ;  /* 0x0000000507077c12 */ /* 0x000fe4000f8efcff */
[----:B0-----:R-:W-:-:S04]  /*02f0*/  IADD3 R14, P1, PT, R14, UR8, RZ ;  /* 0x000000080e0e7c10 */ /* 0x001fc8000ff3e0ff */
[----:B------:R-:W-:-:S04]  /*0300*/  IADD3 R14, P2, PT, R14, 0x2000, RZ ;  /* 0x000020000e0e7810 */ /* 0x000fc80007f5e0ff */
[----:B------:R-:W-:-:S09]  /*0310*/  IADD3.X R7, PT, PT, RZ, UR9, R7, P2, P1 ;  /* 0x00000009ff077c10 */ /* 0x000fd200097e2407 */
.L_x_65:
[----:B------:R-:W-:-:S05]  /*0320*/  IMAD.MOV.U32 R6, RZ, RZ, R14 ;  /* 0x000000ffff067224 */ /* 0x000fca00078e000e */
[----:B------:R-:W2:Y:S04]  /*0330*/  LDG.E R15, desc[UR14][R6.64+-0x2000] ;  /* 0xffe0000e060f7981 */ /* 0x000ea8000c1e1900 */
[----:B------:R-:W2:Y:S04]  /*0340*/  LDG.E R16, desc[UR14][R6.64+-0x1c00] ;  /* 0xffe4000e06107981 */ /* 0x000ea8000c1e1900 */
[----:B------:R-:W3:Y:S04]  /*0350*/  LDG.E R18, desc[UR14][R6.64+-0x1800] ;  /* 0xffe8000e06127981 */ /* 0x000ee8000c1e1900 */
[----:B------:R-:W3:Y:S04]  /*0360*/  LDG.E R17, desc[UR14][R6.64+-0x1400] ;  /* 0xffec000e06117981 */ /* 0x000ee8000c1e1900 */
[----:B------:R-:W4:Y:S04]  /*0370*/  LDG.E R20, desc[UR14][R6.64+-0x1000] ;  /* 0xfff0000e06147981 */ /* 0x000f28000c1e1900 */
        /* <DEDUP_REMOVED lines=10> */
[----:B------:R0:W4:Y:S01]  /*0420*/  LDG.E R10, desc[UR14][R6.64+0x1c00] ;  /* 0x001c000e060a7981 */ /* 0x000122000c1e1900 */
[----:B------:R-:W-:-:S02]  /*0430*/  VIADD R8, R8, 0x10 ;  /* 0x0000001008087836 */ /* 0x000fc40000000000 */
[----:B------:R-:W-:-:S03]  /*0440*/  VIADD R5, R5, 0x1000 ;  /* 0x0000100005057836 */ /* 0x000fc60000000000 */
[----:B------:R-:W-:Y:S02]  /*0450*/  ISETP.NE.AND P1, PT, R8, RZ, PT ;  /* 0x000000ff0800720c */ /* 0x000fe40003f25270 */
[----:B--2--5:R-:W-:-:S04]  /*0460*/  IADD3 R15, PT, PT, R16, R15, R4 ;  /* 0x0000000f100f7210 */ /* 0x024fc80007ffe004 */
[----:B---3--:R-:W-:-:S04]  /*0470*/  IADD3 R15, PT, PT, R17, R18, R15 ;  /* 0x00000012110f7210 */ /* 0x008fc80007ffe00f */
[----:B----4-:R-:W-:-:S04]  /*0480*/  IADD3 R15, PT, PT, R19, R20, R15 ;  /* 0x00000014130f7210 */ /* 0x010fc80007ffe00f */
[----:B------:R-:W-:-:S04]  /*0490*/  IADD3 R15, PT, PT, R23, R22, R15 ;  /* 0x00000016170f7210 */ /* 0x000fc80007ffe00f */
[----:B------:R-:W-:-:S04]  /*04a0*/  IADD3 R15, PT, PT, R25, R24, R15 ;  /* 0x00000018190f7210 */ /* 0x000fc80007ffe00f */
[----:B------:R-:W-:Y:S02]  /*04b0*/  IADD3 R13, PT, PT, R13, R14, R15 ;  /* 0x0000000e0d0d7210 */ /* 0x000fe40007ffe00f */
[----:B------:R-:W-:-:S05]  /*04c0*/  IADD3 R14, P2, PT, R6, 0x4000, RZ ;  /* 0x00004000060e7810 */ /* 0x000fca0007f5e0ff */
[----:B0-----:R-:W-:Y:S01]  /*04d0*/  IMAD.X R7, RZ, RZ, R7, P2 ;  /* 0x000000ffff077224 */ /* 0x001fe200010e0607 */
[----:B------:R-:W-:-:S04]  /*04e0*/  IADD3 R9, PT, PT, R12, R9, R13 ;  /* 0x000000090c097210 */ /* 0x000fc80007ffe00d */
[----:B------:R-:W-:Y:S01]  /*04f0*/  IADD3 R4, PT, PT, R10, R11, R9 ;  /* 0x0000000b0a047210 */ /* 0x000fe20007ffe009 */
[----:B------:R-:W-:Y:S06]  /*0500*/  @P1 BRA `(.L_x_65) ;  /* 0xfffffffc00841947 */ /* 0x000fec000383ffff */
.L_x_64:
[----:B------:R-:W-:Y:S05]  /*0510*/  BSYNC.RECONVERGENT B2 ;  /* 0x0000000000027941 */ /* 0x000fea0003800200 */
.L_x_63:
[----:B------:R-:W-:Y:S05]  /*0520*/  @!P0 BRA `(.L_x_62) ;  /* 0x0000000000dc8947 */ /* 0x000fea0003800000 */
[----:B------:R-:W-:Y:S01]  /*0530*/  ISETP.GE.U32.AND P0, PT, R21, 0x8, PT ;  /* 0x000000081500780c */ /* 0x000fe20003f06070 */
[----:B------:R-:W-:Y:S01]  /*0540*/  BSSY.RECONVERGENT B2, `(.L_x_66) ;  /* 0x0000016000027945 */ /* 0x000fe20003800200 */
[----:B------:R-:W-:-:S04]  /*0550*/  LOP3.LUT R16, R2, 0x7, RZ, 0xc0, !PT ;  /* 0x0000000702107812 */ /* 0x000fc800078ec0ff */
[----:B------:R-:W-:-:S07]  /*0560*/  ISETP.NE.AND P1, PT, R16, RZ, PT ;  /* 0x000000ff1000720c */ /* 0x000fce0003f25270 */
[----:B------:R-:W-:Y:S06]  /*0570*/  @!P0 BRA `(.L_x_67) ;  /* 0x0000000000488947 */ /* 0x000fec0003800000 */
[----:B------:R-:W0:Y:S01]  /*0580*/  LDCU.64 UR4, c[0x0][0x380] ;  /* 0x00007000ff0477ac */ /* 0x000e220008000a00 */
[----:B------:R-:W-:-:S04]  /*0590*/  IADD3 R7, P0, PT, R5, UR7, RZ ;  /* 0x0000000705077c10 */ /* 0x000fc8000ff1e0ff */
[----:B------:R-:W-:Y:S02]  /*05a0*/  LEA.HI.X.SX32 R8, R5, RZ, 0x1, P0 ;  /* 0x000000ff05087211 */ /* 0x000fe400000f0eff */
[----:B0-----:R-:W-:-:S04]  /*05b0*/  LEA R6, P0, R7, UR4, 0x2 ;  /* 0x0000000407067c11 */ /* 0x001fc8000f8010ff */
[----:B------:R-:W-:-:S05]  /*05c0*/  LEA.HI.X R7, R7, UR5, R8, 0x2, P0 ;  /* 0x0000000507077c11 */ /* 0x000fca00080f1408 */
[----:B------:R-:W2:Y:S04]  /*05d0*/  LDG.E R9, desc[UR14][R6.64] ;  /* 0x0000000e06097981 */ /* 0x000ea8000c1e1900 */
[----:B------:R-:W2:Y:S04]  /*05e0*/  LDG.E R8, desc[UR14][R6.64+0x400] ;  /* 0x0004000e06087981 */ /* 0x000ea8000c1e1900 */
[----:B------:R-:W3:Y:S04]  /*05f0*/  LDG.E R11, desc[UR14][R6.64+0x800] ;  /* 0x0008000e060b7981 */ /* 0x000ee8000c1e1900 */
[----:B------:R-:W3:Y:S04]  /*0600*/  LDG.E R10, desc[UR14][R6.64+0xc00] ;  /* 0x000c000e060a7981 */ /* 0x000ee8000c1e1900 */
[----:B------:R-:W4:Y:S04]  /*0610*/  LDG.E R13, desc[UR14][R6.64+0x1000] ;  /* 0x0010000e060d7981 */ /* 0x000f28000c1e1900 */
[----:B------:R-:W4:Y:S04]  /*0620*/  LDG.E R12, desc[UR14][R6.64+0x1400] ;  /* 0x0014000e060c7981 */ /* 0x000f28000c1e1900 */
[----:B------:R-:W4:Y:S04]  /*0630*/  LDG.E R15, desc[UR14][R6.64+0x1800] ;  /* 0x0018000e060f7981 */ /* 0x000f28000c1e1900 */
[----:B------:R-:W4:Y:S01]  /*0640*/  LDG.E R14, desc[UR14][R6.64+0x1c00] ;  /* 0x001c000e060e7981 */ /* 0x000f22000c1e1900 */
[----:B------:R-:W-:Y:S01]  /*0650*/  VIADD R5, R5, 0x800 ;  /* 0x0000080005057836 */ /* 0x000fe20000000000 */
[----:B--2--5:R-:W-:-:S04]  /*0660*/  IADD3 R8, PT, PT, R8, R9, R4 ;  /* 0x0000000908087210 */ /* 0x024fc80007ffe004 */
[----:B---3--:R-:W-:-:S04]  /*0670*/  IADD3 R8, PT, PT, R10, R11, R8 ;  /* 0x0000000b0a087210 */ /* 0x008fc80007ffe008 */
[----:B----4-:R-:W-:-:S04]  /*0680*/  IADD3 R8, PT, PT, R12, R13, R8 ;  /* 0x0000000d0c087210 */ /* 0x010fc80007ffe008 */
[----:B------:R-:W-:-:S07]  /*0690*/  IADD3 R4, PT, PT, R14, R15, R8 ;  /* 0x0000000f0e047210 */ /* 0x000fce0007ffe008 */
.L_x_67:
[----:B------:R-:W-:Y:S05]  /*06a0*/  BSYNC.RECONVERGENT B2 ;  /* 0x0000000000027941 */ /* 0x000fea0003800200 */
.L_x_66:
        /* <DEDUP_REMOVED lines=14> */
[----:B------:R-:W3:Y:S01]  /*0790*/  LDG.E R10, desc[UR14][R6.64+0xc00] ;  /* 0x000c000e060a7981 */ /* 0x000ee2000c1e1900 */
[----:B------:R-:W-:Y:S01]  /*07a0*/  VIADD R5, R5, 0x400 ;  /* 0x0000040005057836 */ /* 0x000fe20000000000 */
[----:B--2--5:R-:W-:-:S04]  /*07b0*/  IADD3 R4, PT, PT, R8, R9, R4 ;  /* 0x0000000908047210 */ /* 0x024fc80007ffe004 */
[----:B---3--:R-:W-:-:S07]  /*07c0*/  IADD3 R4, PT, PT, R10, R11, R4 ;  /* 0x0000000b0a047210 */ /* 0x008fce0007ffe004 */
.L_x_69:
[----:B------:R-:W-:Y:S05]  /*07d0*/  BSYNC.RECONVERGENT B2 ;  /* 0x0000000000027941 */ /* 0x000fea0003800200 */
.L_x_68:
[----:B------:R-:W-:Y:S05]  /*07e0*/  @!P1 BRA `(.L_x_62) ;  /* 0x00000000002c9947 */ /* 0x000fea0003800000 */
[----:B------:R-:W0:Y:S01]  /*07f0*/  LDC.64 R6, c[0x0][0x380] ;  /* 0x0000e000ff067b82 */ /* 0x000e220000000a00 */
[----:B------:R-:W-:Y:S02]  /*0800*/  IMAD.U32 R9, RZ, RZ, UR16 ;  /* 0x00000010ff097e24 */ /* 0x000fe4000f8e00ff */
[----:B------:R-:W-:Y:S02]  /*0810*/  IMAD.MOV R2, RZ, RZ, -R2 ;  /* 0x000000ffff027224 */ /* 0x000fe400078e0a02 */
[----:B0-----:R-:W-:-:S07]  /*0820*/  IMAD.WIDE.U32 R6, R9, 0x4000, R6 ;  /* 0x0000400009067825 */ /* 0x001fce00078e0006 */
.L_x_70:
[----:B------:R-:W-:-:S06]  /*0830*/  IMAD.WIDE R8, R5, 0x4, R6 ;  /* 0x0000000405087825 */ /* 0x000fcc00078e0206 */
[----:B------:R-:W2:Y:S01]  /*0840*/  LDG.E R9, desc[UR14][R8.64] ;  /* 0x0000000e08097981 */ /* 0x000ea2000c1e1900 */
[----:B------:R-:W-:Y:S02]  /*0850*/  VIADD R2, R2, 0x1 ;  /* 0x0000000102027836 */ /* 0x000fe40000000000 */
[----:B------:R-:W-:-:S03]  /*0860*/  VIADD R5, R5, 0x100 ;  /* 0x0000010005057836 */ /* 0x000fc60000000000 */
[----:B------:R-:W-:Y:S01]  /*0870*/  ISETP.NE.AND P0, PT, R2, RZ, PT ;  /* 0x000000ff0200720c */ /* 0x000fe20003f05270 */
[----:B--2--5:R-:W-:-:S12]  /*0880*/  IMAD.IADD R4, R9, 0x1, R4 ;  /* 0x0000000109047824 */ /* 0x024fd800078e0204 */
[----:B------:R-:W-:Y:S05]  /*0890*/  @P0 BRA `(.L_x_70) ;  /* 0xfffffffc00e40947 */ /* 0x000fea000383ffff */
.L_x_62:
[----:B------:R-:W-:Y:S05]  /*08a0*/  BSYNC.RECONVERGENT B1 ;  /* 0x0000000000017941 */ /* 0x000fea0003800200 */
.L_x_61:
[----:B------:R-:W-:-:S13]  /*08b0*/  ISETP.GE.AND P0, PT, R0, 0x100, PT ;  /* 0x000001000000780c */ /* 0x000fda0003f06270 */
[----:B------:R-:W-:Y:S05]  /*08c0*/  @!P0 BRA `(.L_x_71) ;  /* 0x0000000000ac8947 */ /* 0x000fea0003800000 */
[----:B------:R-:W1:Y:S01]  /*08d0*/  S2R R8, SR_LANEID ;  /* 0x0000000000087919 */ /* 0x000e620000000000 */
[----:B-----5:R-:W2:Y:S01]  /*08e0*/  SHFL.DOWN PT, R0, R4, 0x1, 0x1f ;  /* 0x08201f0004007f89 */ /* 0x020ea200000e0000 */
[C---:B-1----:R-:W-:Y:S02]  /*08f0*/  ISETP.GT.AND P0, PT, R8.reuse, 0x1e, PT ;  /* 0x0000001e0800780c */ /* 0x042fe40003f04270 */
[----:B------:R-:W-:Y:S02]  /*0900*/  ISETP.NE.AND P1, PT, R8, RZ, PT ;  /* 0x000000ff0800720c */ /* 0x000fe40003f25270 */
[----:B--2---:R-:W-:Y:S02]  /*0910*/  SEL R5, R0, RZ, !P0 ;  /* 0x000000ff00057207 */ /* 0x004fe40004000000 */
[----:B------:R-:W-:-:S03]  /*0920*/  ISETP.GT.AND P0, PT, R8, 0x1d, PT ;  /* 0x0000001d0800780c */ /* 0x000fc60003f04270 */
[----:B------:R-:W-:-:S05]  /*0930*/  IMAD.IADD R5, R5, 0x1, R4 ;  /* 0x0000000105057824 */ /* 0x000fca00078e0204 */
[----:B------:R-:W1:Y:S01]  /*0940*/  SHFL.DOWN PT, R0, R5, 0x2, 0x1f ;  /* 0x08401f0005007f89 */ /* 0x000e6200000e0000 */
[----:B0-----:R-:W0:Y:S01]  /*0950*/  @!P1 S2R R6, SR_CgaCtaId ;  /* 0x0000000000069919 */ /* 0x001e220000008800 */
[----:B-1----:R-:W-:Y:S02]  /*0960*/  SEL R0, R0, RZ, !P0 ;  /* 0x000000ff00007207 */ /* 0x002fe40004000000 */
[----:B------:R-:W-:-:S03]  /*0970*/  ISETP.GT.AND P0, PT, R8, 0x1b, PT ;  /* 0x0000001b0800780c */ /* 0x000fc60003f04270 */
[----:B------:R-:W-:Y:S01]  /*0980*/  IMAD.IADD R0, R5, 0x1, R0 ;  /* 0x0000000105007824 */ /* 0x000fe200078e0200 */
[----:B------:R-:W-:-:S04]  /*0990*/  @!P1 MOV R5, 0x400 ;  /* 0x0000040000059802 */ /* 0x000fc80000000f00 */
[----:B------:R-:W1:Y:S01]  /*09a0*/  SHFL.DOWN PT, R2, R0, 0x4, 0x1f ;  /* 0x08801f0000027f89 */ /* 0x000e6200000e0000 */
[----:B0-----:R-:W-:Y:S02]  /*09b0*/  @!P1 LEA R5, R6, R5, 0x18 ;  /* 0x0000000506059211 */ /* 0x001fe400078ec0ff */
[----:B-1----:R-:W-:Y:S02]  /*09c0*/  SEL R7, R2, RZ, !P0 ;  /* 0x000000ff02077207 */ /* 0x002fe40004000000 */
        /* <DEDUP_REMOVED lines=19> */
[----:B--2---:R-:W-:Y:S04]  /*0b00*/  LDS R0, [UR4+0xc] ;  /* 0x00000c04ff007984 */ /* 0x004fe80008000800 */
[----:B------:R-:W0:Y:S04]  /*0b10*/  LDS.128 R4, [UR4+0x10] ;  /* 0x00001004ff047984 */ /* 0x000e280008000c00 */
[----:B------:R-:W1:Y:S01]  /*0b20*/  LDS.64 R2, [UR4+0x20] ;  /* 0x00002004ff027984 */ /* 0x000e620008000a00 */
[----:B0-----:R-:W-:-:S04]  /*0b30*/  IADD3 R0, PT, PT, R4, R0, R9 ;  /* 0x0000000004007210 */ /* 0x001fc80007ffe009 */
[----:B------:R-:W-:-:S04]  /*0b40*/  IADD3 R0, PT, PT, R6, R0, R5 ;  /* 0x0000000006007210 */ /* 0x000fc80007ffe005 */
[----:B-1----:R-:W-:-:S05]  /*0b50*/  IADD3 R0, PT, PT, R2, R0, R7 ;  /* 0x0000000002007210 */ /* 0x002fca0007ffe007 */
[----:B------:R-:W-:Y:S01]  /*0b60*/  IMAD.IADD R9, R0, 0x1, R3 ;  /* 0x0000000100097824 */ /* 0x000fe200078e0203 */
[----:B------:R-:W-:Y:S06]  /*0b70*/  BRA `(.L_x_72) ;  /* 0x0000001400307947 */ /* 0x000fec0003800000 */
.L_x_71:
[----:B------:R-:W-:Y:S01]  /*0b80*/  LOP3.LUT R2, R3, 0x3e0, RZ, 0xc0, !PT ;  /* 0x000003e003027812 */ /* 0x000fe200078ec0ff */
[----:B------:R-:W1:Y:S03]  /*0b90*/  S2R R10, SR_LANEID ;  /* 0x00000000000a7919 */ /* 0x000e660000000000 */
[----:B0-----:R-:W-:Y:S01]  /*0ba0*/  LOP3.LUT R7, RZ, R2, RZ, 0x33, !PT ;  /* 0x00000002ff077212 */ /* 0x001fe200078e33ff */
[----:B------:R-:W-:-:S04]  /*0bb0*/  VIADD R5, R2, 0x20 ;  /* 0x0000002002057836 */ /* 0x000fc80000000000 */
[----:B------:R-:W-:Y:S01]  /*0bc0*/  IMAD.IADD R7, R0, 0x1, R7 ;  /* 0x0000000100077824 */ /* 0x000fe200078e0207 */
[----:B------:R-:W-:-:S04]  /*0bd0*/  ISETP.GT.AND P0, PT, R5, R0, PT ;  /* 0x000000000500720c */ /* 0x000fc80003f04270 */
[----:B------:R-:W-:-:S05]  /*0be0*/  SEL R7, R7, 0x1f, P0 ;  /* 0x0000001f07077807 */ /* 0x000fca0000000000 */
[----:B-----5:R-:W0:Y:S01]  /*0bf0*/  SHFL.DOWN PT, R2, R4, 0x1, R7 ;  /* 0x0820000004027989 */ /* 0x020e2200000e0007 */
[CC--:B-1----:R-:W-:Y:S01]  /*0c00*/  ISETP.GE.AND P0, PT, R10.reuse, R7.reuse, PT ;  /* 0x000000070a00720c */ /* 0x0c2fe20003f06270 */
[C---:B------:R-:W-:Y:S01]  /*0c10*/  VIADD R6, R10.reuse, 0x2 ;  /* 0x000000020a067836 */ /* 0x040fe20000000000 */
[C---:B------:R-:W-:Y:S01]  /*0c20*/  ISETP.NE.AND P1, PT, R10.reuse, RZ, PT ;  /* 0x000000ff0a00720c */ /* 0x040fe20003f25270 */
[----:B------:R-:W-:Y:S01]  /*0c30*/  VIADD R8, R10, 0x4 ;  /* 0x000000040a087836 */ /* 0x000fe20000000000 */
[----:B0-----:R-:W-:Y:S02]  /*0c40*/  SEL R5, R2, RZ, !P0 ;  /* 0x000000ff02057207 */ /* 0x001fe40004000000 */
        /* <DEDUP_REMOVED lines=35> */
[----:B------:R-:W0:Y:S04]  /*0e80*/  LDS.128 R4, [UR4+0x10] ;  /* 0x00001004ff047984 */ /* 0x000e280008000c00 */
[----:B------:R-:W2:Y:S04]  /*0e90*/  LDS R2, [UR4+0xc] ;  /* 0x00000c04ff027984 */ /* 0x000ea80008000800 */
[----:B------:R-:W3:Y:S01]  /*0ea0*/  LDS.64 R10, [UR4+0x20] ;  /* 0x00002004ff0a7984 */ /* 0x000ee20008000a00 */
[----:B0-----:R-:W-:Y:S02]  /*0eb0*/  SEL R4, R4, RZ, P2 ;  /* 0x000000ff04047207 */ /* 0x001fe40001000000 */
[----:B------:R-:W-:-:S02]  /*0ec0*/  ISETP.GT.AND P2, PT, R0, 0x60, PT ;  /* 0x000000600000780c */ /* 0x000fc40003f44270 */
[----:B--2---:R-:W-:Y:S02]  /*0ed0*/  SEL R2, R2, RZ, P1 ;  /* 0x000000ff02027207 */ /* 0x004fe40000800000 */
        /* <DEDUP_REMOVED lines=8> */
[----:B---3--:R-:W-:Y:S02]  /*0f60*/  SEL R10, R10, RZ, P2 ;  /* 0x000000ff0a0a7207 */ /* 0x008fe40001000000 */
[----:B------:R-:W-:Y:S02]  /*0f70*/  SEL R11, R11, RZ, P3 ;  /* 0x000000ff0b0b7207 */ /* 0x000fe40001800000 */
[----:B------:R-:W-:-:S05]  /*0f80*/  IADD3 R2, PT, PT, R10, R2, R7 ;  /* 0x000000020a027210 */ /* 0x000fca0007ffe007 */
[----:B-1----:R-:W-:Y:S01]  /*0f90*/  IMAD.IADD R9, R2, 0x1, R11 ;  /* 0x0000000102097824 */ /* 0x002fe200078e020b */
[----:B------:R-:W-:Y:S06]  /*0fa0*/  BRA `(.L_x_72) ;  /* 0x0000001000247947 */ /* 0x000fec0003800000 */
.L_x_58:
[----:B------:R-:W0:Y:S01]  /*0fb0*/  S2R R0, SR_TID.X ;  /* 0x0000000000007919 */ /* 0x000e220000002100 */
[----:B------:R-:W1:Y:S01]  /*0fc0*/  LDC.64 R4, c[0x0][0x380] ;  /* 0x0000e000ff047b82 */ /* 0x000e620000000a00 */
[----:B0-----:R-:W-:-:S04]  /*0fd0*/  VIADD R7, R0, UR7 ;  /* 0x0000000700077c36 */ /* 0x001fc80008000000 */
[----:B-1----:R-:W-:-:S05]  /*0fe0*/  IMAD.WIDE.U32 R4, R7, 0x4, R4 ;  /* 0x0000000407047825 */ /* 0x002fca00078e0004 */
[----:B------:R-:W2:Y:S04]  /*0ff0*/  LDG.E R6, desc[UR14][R4.64] ;  /* 0x0000000e04067981 */ /* 0x000ea8000c1e1900 */
[----:B------:R-:W2:Y:S04]  /*1000*/  LDG.E R7, desc[UR14][R4.64+0x400] ;  /* 0x0004000e04077981 */ /* 0x000ea8000c1e1900 */
[----:B------:R-:W2:Y:S04]  /*1010*/  LDG.E R8, desc[UR14][R4.64+0x800] ;  /* 0x0008000e04087981 */ /* 0x000ea8000c1e1900 */
[----:B------:R-:W3:Y:S04]  /*1020*/  LDG.E R9, desc[UR14][R4.64+0xc00] ;  /* 0x000c000e04097981 */ /* 0x000ee8000c1e1900 */
[----:B------:R-:W3:Y:S04]  /*1030*/  LDG.E R10, desc[UR14][R4.64+0x1000] ;  /* 0x0010000e040a7981 */ /* 0x000ee8000c1e1900 */
[----:B------:R-:W4:Y:S04]  /*1040*/  LDG.E R11, desc[UR14][R4.64+0x1400] ;  /* 0x0014000e040b7981 */ /* 0x000f28000c1e1900 */
[----:B------:R-:W4:Y:S04]  /*1050*/  LDG.E R12, desc[UR14][R4.64+0x1800] ;  /* 0x0018000e040c7981 */ /* 0x000f28000c1e1900 */
[----:B------:R-:W5:Y:S04]  /*1060*/  LDG.E R13, desc[UR14][R4.64+0x1c00] ;  /* 0x001c000e040d7981 */ /* 0x000f68000c1e1900 */
[----:B------:R-:W5:Y:S04]  /*1070*/  LDG.E R14, desc[UR14][R4.64+0x2000] ;  /* 0x0020000e040e7981 */ /* 0x000f68000c1e1900 */
[----:B------:R-:W5:Y:S04]  /*1080*/  LDG.E R15, desc[UR14][R4.64+0x2400] ;  /* 0x0024000e040f7981 */ /* 0x000f68000c1e1900 */
[----:B------:R-:W5:Y:S04]  /*1090*/  LDG.E R16, desc[UR14][R4.64+0x2800] ;  /* 0x0028000e04107981 */ /* 0x000f68000c1e1900 */
[----:B------:R-:W5:Y:S04]  /*10a0*/  LDG.E R17, desc[UR14][R4.64+0x2c00] ;  /* 0x002c000e04117981 */ /* 0x000f68000c1e1900 */
[----:B------:R-:W5:Y:S04]  /*10b0*/  LDG.E R18, desc[UR14][R4.64+0x3000] ;  /* 0x0030000e04127981 */ /* 0x000f68000c1e1900 */
[----:B------:R-:W5:Y:S04]  /*10c0*/  LDG.E R19, desc[UR14][R4.64+0x3400] ;  /* 0x0034000e04137981 */ /* 0x000f68000c1e1900 */
[----:B------:R-:W5:Y:S04]  /*10d0*/  LDG.E R20, desc[UR14][R4.64+0x3800] ;  /* 0x0038000e04147981 */ /* 0x000f68000c1e1900 */
[----:B------:R-:W5:Y:S01]  /*10e0*/  LDG.E R21, desc[UR14][R4.64+0x3c00] ;  /* 0x003c000e04157981 */ /* 0x000f62000c1e1900 */
[----:B------:R-:W-:-:S04]  /*10f0*/  ISETP.GE.U32.AND P0, PT, R23, UR5, PT ;  /* 0x0000000517007c0c */ /* 0x000fc8000bf06070 */
[----:B------:R-:W-:Y:S02]  /*1100*/  ISETP.GE.U32.AND.EX P0, PT, R22, UR4, PT, P0 ;  /* 0x0000000416007c0c */ /* 0x000fe4000bf06100 */
[----:B--2---:R-:W-:-:S04]  /*1110*/  IADD3 R6, PT, PT, R8, R7, R6 ;  /* 0x0000000708067210 */ /* 0x004fc80007ffe006 */
[----:B---3--:R-:W-:-:S04]  /*1120*/  IADD3 R6, PT, PT, R10, R9, R6 ;  /* 0x000000090a067210 */ /* 0x008fc80007ffe006 */
[----:B----4-:R-:W-:-:S04]  /*1130*/  IADD3 R6, PT, PT, R12, R11, R6 ;  /* 0x0000000b0c067210 */ /* 0x010fc80007ffe006 */
[----:B-----5:R-:W-:-:S04]  /*1140*/  IADD3 R6, PT, PT, R14, R13, R6 ;  /* 0x0000000d0e067210 */ /* 0x020fc80007ffe006 */
[----:B------:R-:W-:-:S04]  /*1150*/  IADD3 R6, PT, PT, R16, R15, R6 ;  /* 0x0000000f10067210 */ /* 0x000fc80007ffe006 */
[----:B------:R-:W-:-:S04]  /*1160*/  IADD3 R6, PT, PT, R18, R17, R6 ;  /* 0x0000001112067210 */ /* 0x000fc80007ffe006 */
[----:B------:R-:W-:-:S05]  /*1170*/  IADD3 R6, PT, PT, R20, R19, R6 ;  /* 0x0000001314067210 */ /* 0x000fca0007ffe006 */
[----:B------:R-:W-:Y:S01]  /*1180*/  IMAD.IADD R8, R21, 0x1, R6 ;  /* 0x0000000115087824 */ /* 0x000fe200078e0206 */
[----:B------:R-:W-:Y:S06]  /*1190*/  @!P0 BRA `(.L_x_73) ;  /* 0x0000000c00008947 */ /* 0x000fec0003800000 */
[----:B------:R-:W-:Y:S01]  /*11a0*/  UIADD3 UR8, UP0, UPT, UR5, UR7, URZ ;  /* 0x0000000705087290 */ /* 0x000fe2000ff1e0ff */
[----:B------:R-:W-:Y:S01]  /*11b0*/  IADD3 R20, P1, PT, R2, -0x1000, RZ ;  /* 0xfffff00002147810 */ /* 0x000fe20007f3e0ff */
[----:B------:R-:W0:Y:S01]  /*11c0*/  LDCU.64 UR12, c[0x0][0x380] ;  /* 0x00007000ff0c77ac */ /* 0x000e220008000a00 */
[----:B------:R-:W-:Y:S02]  /*11d0*/  LOP3.LUT R5, RZ, R0, RZ, 0x33, !PT ;  /* 0x00000000ff057212 */ /* 0x000fe400078e33ff */
[----:B------:R-:W-:Y:S01]  /*11e0*/  IADD3.X R9, PT, PT, R3, -0x1, RZ, P1, !PT ;  /* 0xffffffff03097810 */ /* 0x000fe20000ffe4ff */
[----:B------:R-:W-:Y:S01]  /*11f0*/  UIADD3.X UR9, UPT, UPT, URZ, UR4, URZ, UP0, !UPT ;  /* 0x00000004ff097290 */ /* 0x000fe200087fe4ff */
[----:B------:R-:W-:Y:S01]  /*1200*/  ISETP.LT.U32.AND P0, PT, R20, UR8, PT ;  /* 0x0000000814007c0c */ /* 0x000fe2000bf01070 */
[----:B------:R-:W-:Y:S01]  /*1210*/  UMOV UR6, UR5 ;  /* 0x0000000500067c82 */ /* 0x000fe20008000000 */
[----:B------:R-:W-:Y:S01]  /*1220*/  IADD3 R11, P2, PT, R0, UR8, RZ ;  /* 0x00000008000b7c10 */ /* 0x000fe2000ff5e0ff */
[----:B------:R-:W-:Y:S01]  /*1230*/  UMOV UR4, URZ ;  /* 0x000000ff00047c82 */ /* 0x000fe20008000000 */
[----:B------:R-:W-:Y:S01]  /*1240*/  IADD3 R5, PT, PT, R2, -UR5, R5 ;  /* 0x8000000502057c10 */ /* 0x000fe2000fffe005 */
[----:B------:R-:W-:Y:S01]  /*1250*/  IMAD.U32 R10, RZ, RZ, UR9 ;  /* 0x00000009ff0a7e24 */ /* 0x000fe2000f8e00ff */
[----:B------:R-:W-:Y:S01]  /*1260*/  UMOV UR10, UR8 ;  /* 0x00000008000a7c82 */ /* 0x000fe20008000000 */
[----:B------:R-:W-:-:S02]  /*1270*/  IMAD.X R4, RZ, RZ, UR9, P2 ;  /* 0x00000009ff047e24 */ /* 0x000fc400090e06ff */
[----:B------:R-:W-:Y:S01]  /*1280*/  VIADD R7, R5, -UR7 ;  /* 0x8000000705077c36 */ /* 0x000fe20008000000 */
[----:B------:R-:W-:Y:S01]  /*1290*/  ISETP.GT.U32.AND.EX P0, PT, R10, R9, PT, P0 ;  /* 0x000000090a00720c */ /* 0x000fe20003f04100 */
[----:B------:R-:W-:Y:S01]  /*12a0*/  UMOV UR7, UR9 ;  /* 0x0000000900077c82 */ /* 0x000fe20008000000 */
[----:B0-----:R-:W-:-:S04]  /*12b0*/  LEA R6, P1, R11, UR12, 0x2 ;  /* 0x0000000c0b067c11 */ /* 0x001fc8000f8210ff */
[----:B------:R-:W-:Y:S02]  /*12c0*/  IADD3 R6, P2, PT, R6, 0x2000, RZ ;  /* 0x0000200006067810 */ /* 0x000fe40007f5e0ff */
[----:B------:R-:W-:-:S05]  /*12d0*/  LEA.HI.X R11, R11, UR13, R4, 0x2, P1 ;  /* 0x0000000d0b0b7c11 */ /* 0x000fca00088f1404 */
[----:B------:R-:W-:Y:S01]  /*12e0*/  IMAD.X R11, RZ, RZ, R11, P2 ;  /* 0x000000ffff0b7224 */ /* 0x000fe200010e060b */
[----:B------:R-:W-:Y:S06]  /*12f0*/  @P0 BRA `(.L_x_74) ;  /* 0x0000000000d40947 */ /* 0x000fec0003800000 */
[----:B------:R-:W0:Y:S01]  /*1300*/  LDC.64 R2, c[0x0][0x3b8] ;  /* 0x0000ee00ff027b82 */ /* 0x000e220000000a00 */
[----:B------:R-:W1:Y:S01]  /*1310*/  LDCU.64 UR12, c[0x0][0x380] ;  /* 0x00007000ff0c77ac */ /* 0x000e620008000a00 */
[----:B------:R-:W-:Y:S01]  /*1320*/  NOP ;  /* 0x0000000000007918 */ /* 0x000fe20000000000 */
.L_x_75:
[----:B------:R-:W-:-:S05]  /*1330*/  IADD3 R5, P0, PT, R0, UR8, RZ ;  /* 0x0000000800057c10 */ /* 0x000fca000ff1e0ff */
[----:B------:R-:W-:Y:S01]  /*1340*/  IMAD.X R10, RZ, RZ, UR9, P0 ;  /* 0x00000009ff0a7e24 */ /* 0x000fe200080e06ff */
[----:B-1----:R-:W-:-:S04]  /*1350*/  LEA R4, P0, R5, UR12, 0x2 ;  /* 0x0000000c05047c11 */ /* 0x002fc8000f8010ff */
[----:B------:R-:W-:-:S05]  /*1360*/  LEA.HI.X R5, R5, UR13, R10, 0x2, P0 ;  /* 0x0000000d05057c11 */ /* 0x000fca00080f140a */
        /* <DEDUP_REMOVED lines=15> */
[----:B------:R1:W5:Y:S01]  /*1460*/  LDG.E R21, desc[UR14][R4.64+0x3c00] ;  /* 0x003c000e04157981 */ /* 0x000362000c1e1900 */
[----:B------:R-:W-:-:S02]  /*1470*/  USHF.R.S32.HI UR11, URZ, 0x1f, UR5 ;  /* 0x0000001fff0b7899 */ /* 0x000fc40008011405 */
[----:B------:R-:W-:-:S04]  /*1480*/  UIADD3 UR6, UP0, UPT, UR5, UR10, URZ ;  /* 0x0000000a05067290 */ /* 0x000fc8000ff1e0ff */
[----:B------:R-:W-:Y:S01]  /*1490*/  UIADD3.X UR7, UPT, UPT, UR11, UR7, URZ, UP0, !UPT ;  /* 0x000000070b077290 */ /* 0x000fe200087fe4ff */
[----:B--2---:R-:W-:Y:S02]  /*14a0*/  IADD3 R22, PT, PT, R22, R23, R8 ;  /* 0x0000001716167210 */ /* 0x004fe40007ffe008 */
[----:B0-----:R-:W-:-:S04]  /*14b0*/  IADD3 R8, P1, PT, R2, -UR8, RZ ;  /* 0x8000000802087c10 */ /* 0x001fc8000ff3e0ff */
[----:B------:R-:W-:Y:S02]  /*14c0*/  ISETP.GE.U32.AND P0, PT, R8, UR5, PT ;  /* 0x0000000508007c0c */ /* 0x000fe4000bf06070 */
[----:B---3--:R-:W-:Y:S02]  /*14d0*/  IADD3 R22, PT, PT, R25, R24, R22 ;  /* 0x0000001819167210 */ /* 0x008fe40007ffe016 */
[----:B-1----:R-:W-:-:S04]  /*14e0*/  IADD3.X R4, PT, PT, R3, ~UR9, RZ, P1, !PT ;  /* 0x8000000903047c10 */ /* 0x002fc80008ffe4ff */
[----:B------:R-:W-:Y:S02]  /*14f0*/  ISETP.GE.U32.AND.EX P0, PT, R4, UR11, PT, P0 ;  /* 0x0000000b04007c0c */ /* 0x000fe4000bf06100 */
[----:B----4-:R-:W-:-:S04]  /*1500*/  IADD3 R22, PT, PT, R27, R26, R22 ;  /* 0x0000001a1b167210 */ /* 0x010fc80007ffe016 */
[----:B-----5:R-:W-:-:S04]  /*1510*/  IADD3 R18, PT, PT, R19, R18, R22 ;  /* 0x0000001213127210 */ /* 0x020fc80007ffe016 */
[----:B------:R-:W-:-:S04]  /*1520*/  IADD3 R10, PT, PT, R10, R15, R18 ;  /* 0x0000000f0a0a7210 */ /* 0x000fc80007ffe012 */
[----:B------:R-:W-:-:S04]  /*1530*/  IADD3 R10, PT, PT, R16, R17, R10 ;  /* 0x00000011100a7210 */ /* 0x000fc80007ffe00a */
[----:B------:R-:W-:-:S04]  /*1540*/  IADD3 R10, PT, PT, R13, R14, R10 ;  /* 0x0000000e0d0a7210 */ /* 0x000fc80007ffe00a */
[----:B------:R-:W-:Y:S01]  /*1550*/  IADD3 R8, PT, PT, R21, R12, R10 ;  /* 0x0000000c15087210 */ /* 0x000fe20007ffe00a */
[----:B------:R-:W-:Y:S06]  /*1560*/  @!P0 BRA `(.L_x_73) ;  /* 0x00000008000c8947 */ /* 0x000fec0003800000 */
[----:B------:R-:W-:Y:S02]  /*1570*/  UIADD3 UR8, UP0, UPT, UR5, UR8, URZ ;  /* 0x0000000805087290 */ /* 0x000fe4000ff1e0ff */
[----:B------:R-:W-:Y:S01]  /*1580*/  IMAD.U32 R5, RZ, RZ, UR5 ;  /* 0x00000005ff057e24 */ /* 0x000fe2000f8e00ff */
[----:B------:R-:W-:Y:S01]  /*1590*/  UIADD3 UR4, UPT, UPT, UR4, 0x1, URZ ;  /* 0x0000000104047890 */ /* 0x000fe2000fffe0ff */
[----:B------:R-:W-:Y:S01]  /*15a0*/  IMAD.MOV.U32 R10, RZ, RZ, R6 ;  /* 0x000000ffff0a7224 */ /* 0x000fe200078e0006 */
[----:B------:R-:W-:Y:S01]  /*15b0*/  UIADD3.X UR9, UPT, UPT, UR11, UR9, URZ, UP0, !UPT ;  /* 0x000000090b097290 */ /* 0x000fe200087fe4ff */
[----:B------:R-:W-:Y:S01]  /*15c0*/  VIADD R7, R7, -UR5 ;  /* 0x8000000507077c36 */ /* 0x000fe20008000000 */
[----:B------:R-:W-:Y:S01]  /*15d0*/  ISETP.LT.U32.AND P0, PT, R20, UR8, PT ;  /* 0x0000000814007c0c */ /* 0x000fe2000bf01070 */
[----:B------:R-:W-:Y:S01]  /*15e0*/  IMAD.WIDE R10, R5, 0x4, R10 ;  /* 0x00000004050a7825 */ /* 0x000fe200078e020a */
[----:B------:R-:W-:-:S03]  /*15f0*/  UMOV UR10, UR6 ;  /* 0x00000006000a7c82 */ /* 0x000fc60008000000 */
[----:B------:R-:W-:Y:S02]  /*1600*/  IMAD.U32 R4, RZ, RZ, UR9 ;  /* 0x00000009ff047e24 */ /* 0x000fe4000f8e00ff */
[----:B------:R-:W-:-:S03]  /*1610*/  IMAD.MOV.U32 R6, RZ, RZ, R10 ;  /* 0x000000ffff067224 */ /* 0x000fc600078e000a */
[----:B------:R-:W-:-:S13]  /*1620*/  ISETP.GT.U32.AND.EX P0, PT, R4, R9, PT, P0 ;  /* 0x000000090400720c */ /* 0x000fda0003f04100 */
[----:B------:R-:W-:Y:S05]  /*1630*/  @!P0 BRA `(.L_x_75) ;  /* 0xfffffffc003c8947 */ /* 0x000fea000383ffff */
[----:B------:R-:W-:-:S05]  /*1640*/  UMOV UR6, UR5 ;  /* 0x0000000500067c82 */ /* 0x000fca0008000000 */
.L_x_74:
[C---:B------:R-:W-:Y:S01]  /*1650*/  VIADD R5, R2.reuse, -UR8 ;  /* 0x8000000802057c36 */ /* 0x040fe20008000000 */
[----:B------:R-:W-:Y:S01]  /*1660*/  ISETP.LE.U32.AND P1, PT, R2, UR8, PT ;  /* 0x0000000802007c0c */ /* 0x000fe2000bf23070 */
[----:B------:R-:W-:Y:S01]  /*1670*/  IMAD.U32 R4, RZ, RZ, UR9 ;  /* 0x00000009ff047e24 */ /* 0x000fe2000f8e00ff */
[----:B------:R-:W-:Y:S02]  /*1680*/  BSSY.RECONVERGENT B1, `(.L_x_73) ;  /* 0x0000071000017945 */ /* 0x000fe40003800200 */
[----:B------:R-:W-:-:S04]  /*1690*/  ISETP.GE.AND P0, PT, R0, R5, PT ;  /* 0x000000050000720c */ /* 0x000fc80003f06270 */
[----:B------:R-:W-:-:S13]  /*16a0*/  ISETP.GE.U32.OR.EX P0, PT, R4, R3, P0, P1 ;  /* 0x000000030400720c */ /* 0x000fda0000706510 */
[----:B------:R-:W-:Y:S05]  /*16b0*/  @P0 BRA `(.L_x_76) ;  /* 0x0000000400b40947 */ /* 0x000fea0003800000 */
[----:B------:R-:W0:Y:S01]  /*16c0*/  LDC R4, c[0x0][0x3c0] ;  /* 0x0000f000ff047b82 */ /* 0x000e220000000800 */
[----:B------:R-:W-:Y:S01]  /*16d0*/  USHF.L.U32 UR5, UR16, 0xc, URZ ;  /* 0x0000000c10057899 */ /* 0x000fe200080006ff */
[----:B------:R-:W-:Y:S01]  /*16e0*/  LOP3.LUT R3, RZ, R0, RZ, 0x33, !PT ;  /* 0x00000000ff037212 */ /* 0x000fe200078e33ff */
[----:B------:R-:W-:Y:S02]  /*16f0*/  BSSY.RECONVERGENT B2, `(.L_x_77) ;  /* 0x000002e000027945 */ /* 0x000fe40003800200 */
[----:B------:R-:W-:-:S06]  /*1700*/  UIADD3 UR5, UPT, UPT, UR5, UR6, URZ ;  /* 0x0000000605057290 */ /* 0x000fcc000fffe0ff */
[----:B------:R-:W-:Y:S01]  /*1710*/  IADD3 R2, PT, PT, R2, -UR5, R3 ;  /* 0x8000000502027c10 */ /* 0x000fe2000fffe003 */
[----:B0-----:R-:W-:-:S04]  /*1720*/  IMAD R3, R4, UR4, RZ ;  /* 0x0000000404037c24 */ /* 0x001fc8000f8e02ff */
[----:B------:R-:W-:-:S05]  /*1730*/  IMAD R2, R3, -0x1000, R2 ;  /* 0xfffff00003027824 */ /* 0x000fca00078e0202 */
[C---:B------:R-:W-:Y:S02]  /*1740*/  ISETP.GE.U32.AND P0, PT, R2.reuse, 0xf00, PT ;  /* 0x00000f000200780c */ /* 0x040fe40003f06070 */
[----:B------:R-:W-:Y:S01]  /*1750*/  LEA.HI R20, R2, 0x1, RZ, 0x18 ;  /* 0x0000000102147811 */ /* 0x000fe200078fc0ff */
[----:B------:R-:W-:-:S03]  /*1760*/  IMAD.MOV.U32 R2, RZ, RZ, R0 ;  /* 0x000000ffff027224 */ /* 0x000fc600078e0000 */
[----:B------:R-:W-:-:S04]  /*1770*/  LOP3.LUT R21, R20, 0xf, RZ, 0xc0, !PT ;  /* 0x0000000f14157812 */ /* 0x000fc800078ec0ff */
[----:B------:R-:W-:-:S03]  /*1780*/  ISETP.NE.AND P1, PT, R21, RZ, PT ;  /* 0x000000ff1500720c */ /* 0x000fc60003f25270 */
[----:B------:R-:W-:Y:S10]  /*1790*/  @!P0 BRA `(.L_x_78) ;  /* 0x00000000008c8947 */ /* 0x000ff40003800000 */
[----:B------:R-:W-:-:S04]  /*17a0*/  LEA.HI R2, R7, 0x1, RZ, 0x18 ;  /* 0x0000000107027811 */ /* 0x000fc800078fc0ff */
[----:B------:R-:W-:Y:S01]  /*17b0*/  LOP3.LUT R3, R2, 0x1fffff0, RZ, 0xc0, !PT ;  /* 0x01fffff002037812 */ /* 0x000fe200078ec0ff */
[----:B------:R-:W-:-:S04]  /*17c0*/  IMAD.MOV.U32 R2, RZ, RZ, R0 ;  /* 0x000000ffff027224 */ /* 0x000fc800078e0000 */
[----:B------:R-:W-:-:S07]  /*17d0*/  IMAD.MOV R3, RZ, RZ, -R3 ;  /* 0x000000ffff037224 */ /* 0x000fce00078e0a03 */
.L_x_79:
[----:B------:R-:W-:-:S05]  /*17e0*/  IMAD.MOV.U32 R10, RZ, RZ, R6 ;  /* 0x000000ffff0a7224 */ /* 0x000fca00078e0006 */
        /* <DEDUP_REMOVED lines=16> */
[----:B------:R-:W-:-:S02]  /*18f0*/  VIADD R3, R3, 0x10 ;  /* 0x0000001003037836 */ /* 0x000fc40000000000 */
[----:B------:R-:W-:-:S03]  /*1900*/  VIADD R2, R2, 0x1000 ;  /* 0x0000100002027836 */ /* 0x000fc60000000000 */
[----:B------:R-:W-:Y:S02]  /*1910*/  ISETP.NE.AND P0, PT, R3, RZ, PT ;  /* 0x000000ff0300720c */ /* 0x000fe40003f05270 */
[----:B--2---:R-:W-:-:S04]  /*1920*/  IADD3 R14, PT, PT, R14, R15, R8 ;  /* 0x0000000f0e0e7210 */ /* 0x004fc80007ffe008 */
[----:B---3--:R-:W-:-:S04]  /*1930*/  IADD3 R14, PT, PT, R16, R17, R14 ;  /* 0x00000011100e7210 */ /* 0x008fc80007ffe00e */
[----:B----4-:R-:W-:-:S04]  /*1940*/  IADD3 R14, PT, PT, R18, R19, R14 ;  /* 0x00000013120e7210 */ /* 0x010fc80007ffe00e */
[----:B-----5:R-:W-:-:S04]  /*1950*/  IADD3 R14, PT, PT, R22, R23, R14 ;  /* 0x00000017160e7210 */ /* 0x020fc80007ffe00e */
[----:B------:R-:W-:-:S04]  /*1960*/  IADD3 R14, PT, PT, R24, R25, R14 ;  /* 0x00000019180e7210 */ /* 0x000fc80007ffe00e */
[----:B------:R-:W-:Y:S02]  /*1970*/  IADD3 R13, PT, PT, R6, R13, R14 ;  /* 0x0000000d060d7210 */ /* 0x000fe40007ffe00e */
[----:B------:R-:W-:-:S05]  /*1980*/  IADD3 R6, P2, PT, R10, 0x4000, RZ ;  /* 0x000040000a067810 */ /* 0x000fca0007f5e0ff */
[----:B0-----:R-:W-:Y:S01]  /*1990*/  IMAD.X R11, RZ, RZ, R11, P2 ;  /* 0x000000ffff0b7224 */ /* 0x001fe200010e060b */
[----:B------:R-:W-:-:S04]  /*19a0*/  IADD3 R9, PT, PT, R12, R9, R13 ;  /* 0x000000090c097210 */ /* 0x000fc80007ffe00d */
[----:B------:R-:W-:Y:S01]  /*19b0*/  IADD3 R8, PT, PT, R5, R4, R9 ;  /* 0x0000000405087210 */ /* 0x000fe20007ffe009 */
[----:B------:R-:W-:Y:S06]  /*19c0*/  @P0 BRA `(.L_x_79) ;  /* 0xfffffffc00840947 */ /* 0x000fec000383ffff */
.L_x_78:
[----:B------:R-:W-:Y:S05]  /*19d0*/  BSYNC.RECONVERGENT B2 ;  /* 0x0000000000027941 */ /* 0x000fea0003800200 */
.L_x_77:
[----:B------:R-:W-:Y:S05]  /*19e0*/  @!P1 BRA `(.L_x_76) ;  /* 0x0000000000e89947 */ /* 0x000fea0003800000 */
[----:B------:R-:W-:Y:S01]  /*19f0*/  ISETP.GE.U32.AND P0, PT, R21, 0x8, PT ;  /* 0x000000081500780c */ /* 0x000fe20003f06070 */
[----:B------:R-:W-:Y:S01]  /*1a00*/  BSSY.RECONVERGENT B2, `(.L_x_80) ;  /* 0x0000015000027945 */ /* 0x000fe20003800200 */
[----:B------:R-:W-:-:S04]  /*1a10*/  LOP3.LUT R15, R20, 0x7, RZ, 0xc0, !PT ;  /* 0x00000007140f7812 */ /* 0x000fc800078ec0ff */
[----:B------:R-:W-:-:S07]  /*1a20*/  ISETP.NE.AND P1, PT, R15, RZ, PT ;  /* 0x000000ff0f00720c */ /* 0x000fce0003f25270 */
[----:B------:R-:W-:Y:S06]  /*1a30*/  @!P0 BRA `(.L_x_81) ;  /* 0x0000000000448947 */ /* 0x000fec0003800000 */
[----:B------:R-:W-:-:S05]  /*1a40*/  IADD3 R3, P0, PT, R2, UR8, RZ ;  /* 0x0000000802037c10 */ /* 0x000fca000ff1e0ff */
[----:B------:R-:W-:Y:S01]  /*1a50*/  IMAD.X R6, RZ, RZ, UR9, P0 ;  /* 0x00000009ff067e24 */ /* 0x000fe200080e06ff */
[----:B------:R-:W-:-:S04]  /*1a60*/  LEA R4, P0, R3, UR12, 0x2 ;  /* 0x0000000c03047c11 */ /* 0x000fc8000f8010ff */
        /* <DEDUP_REMOVED lines=8> */
[----:B------:R-:W5:Y:S01]  /*1af0*/  LDG.E R13, desc[UR14][R4.64+0x1c00] ;  /* 0x001c000e040d7981 */ /* 0x000f62000c1e1900 */
[----:B------:R-:W-:Y:S01]  /*1b00*/  VIADD R2, R2, 0x800 ;  /* 0x0000080002027836 */ /* 0x000fe20000000000 */
[----:B--2---:R-:W-:-:S04]  /*1b10*/  IADD3 R3, PT, PT, R6, R3, R8 ;  /* 0x0000000306037210 */ /* 0x004fc80007ffe008 */
[----:B---3--:R-:W-:-:S04]  /*1b20*/  IADD3 R3, PT, PT, R9, R10, R3 ;  /* 0x0000000a09037210 */ /* 0x008fc80007ffe003 */
[----:B----4-:R-:W-:-:S04]  /*1b30*/  IADD3 R3, PT, PT, R11, R12, R3 ;  /* 0x0000000c0b037210 */ /* 0x010fc80007ffe003 */
[----:B-----5:R-:W-:-:S07]  /*1b40*/  IADD3 R8, PT, PT, R13, R14, R3 ;  /* 0x0000000e0d087210 */ /* 0x020fce0007ffe003 */
.L_x_81:
[----:B------:R-:W-:Y:S05]  /*1b50*/  BSYNC.RECONVERGENT B2 ;  /* 0x0000000000027941 */ /* 0x000fea0003800200 */
.L_x_80:
[----:B------:R-:W-:Y:S05]  /*1b60*/  @!P1 BRA `(.L_x_76) ;  /* 0x0000000000889947 */ /* 0x000fea0003800000 */
[----:B------:R-:W-:Y:S01]  /*1b70*/  ISETP.GE.U32.AND P0, PT, R15, 0x4, PT ;  /* 0x000000040f00780c */ /* 0x000fe20003f06070 */
[----:B------:R-:W-:Y:S01]  /*1b80*/  BSSY.RECONVERGENT B2, `(.L_x_82) ;  /* 0x000000e000027945 */ /* 0x000fe20003800200 */
[----:B------:R-:W-:-:S11]  /*1b90*/  LOP3.LUT P1, RZ, R20, 0x3, RZ, 0xc0, !PT ;  /* 0x0000000314ff7812 */ /* 0x000fd6000782c0ff */
[----:B------:R-:W-:Y:S05]  /*1ba0*/  @!P0 BRA `(.L_x_83) ;  /* 0x00000000002c8947 */ /* 0x000fea0003800000 */
[----:B------:R-:W-:-:S05]  /*1bb0*/  IADD3 R3, P0, PT, R2, UR8, RZ ;  /* 0x0000000802037c10 */ /* 0x000fca000ff1e0ff */
[----:B------:R-:W-:Y:S01]  /*1bc0*/  IMAD.X R6, RZ, RZ, UR9, P0 ;  /* 0x00000009ff067e24 */ /* 0x000fe200080e06ff */
[----:B------:R-:W-:-:S04]  /*1bd0*/  LEA R4, P0, R3, UR12, 0x2 ;  /* 0x0000000c03047c11 */ /* 0x000fc8000f8010ff */
[----:B------:R-:W-:-:S05]  /*1be0*/  LEA.HI.X R5, R3, UR13, R6, 0x2, P0 ;  /* 0x0000000d03057c11 */ /* 0x000fca00080f1406 */
[----:B------:R-:W2:Y:S04]  /*1bf0*/  LDG.E R3, desc[UR14][R4.64] ;  /* 0x0000000e04037981 */ /* 0x000ea8000c1e1900 */
[----:B------:R-:W2:Y:S04]  /*1c00*/  LDG.E R6, desc[UR14][R4.64+0x400] ;  /* 0x0004000e04067981 */ /* 0x000ea8000c1e1900 */
[----:B------:R-:W3:Y:S04]  /*1c10*/  LDG.E R10, desc[UR14][R4.64+0x800] ;  /* 0x0008000e040a7981 */ /* 0x000ee8000c1e1900 */
[----:B------:R-:W3:Y:S01]  /*1c20*/  LDG.E R9, desc[UR14][R4.64+0xc00] ;  /* 0x000c000e04097981 */ /* 0x000ee2000c1e1900 */
[----:B------:R-:W-:Y:S01]  /*1c30*/  VIADD R2, R2, 0x400 ;  /* 0x0000040002027836 */ /* 0x000fe20000000000 */
[----:B--2---:R-:W-:-:S04]  /*1c40*/  IADD3 R3, PT, PT, R6, R3, R8 ;  /* 0x0000000306037210 */ /* 0x004fc80007ffe008 */
[----:B---3--:R-:W-:-:S07]  /*1c50*/  IADD3 R8, PT, PT, R9, R10, R3 ;  /* 0x0000000a09087210 */ /* 0x008fce0007ffe003 */
.L_x_83:
[----:B------:R-:W-:Y:S05]  /*1c60*/  BSYNC.RECONVERGENT B2 ;  /* 0x0000000000027941 */ /* 0x000fea0003800200 */
.L_x_82:
[----:B------:R-:W-:Y:S05]  /*1c70*/  @!P1 BRA `(.L_x_76) ;  /* 0x0000000000449947 */ /* 0x000fea0003800000 */
[----:B------:R-:W-:Y:S02]  /*1c80*/  LOP3.LUT R7, R7, 0xffff, RZ, 0xc0, !PT ;  /* 0x0000ffff07077812 */ /* 0x000fe400078ec0ff */
[----:B------:R-:W-:Y:S02]  /*1c90*/  IADD3 R6, P0, PT, R2, UR10, RZ ;  /* 0x0000000a02067c10 */ /* 0x000fe4000ff1e0ff */
[----:B------:R-:W-:Y:S02]  /*1ca0*/  LEA.HI R2, R7, 0x1, RZ, 0x18 ;  /* 0x0000000107027811 */ /* 0x000fe400078fc0ff */
[----:B------:R-:W-:Y:S01]  /*1cb0*/  LEA R5, P1, R6, UR12, 0x2 ;  /* 0x0000000c06057c11 */ /* 0x000fe2000f8210ff */
[----:B------:R-:W-:Y:S01]  /*1cc0*/  IMAD.X R3, RZ, RZ, UR7, P0 ;  /* 0x00000007ff037e24 */ /* 0x000fe200080e06ff */
[----:B------:R-:W-:-:S04]  /*1cd0*/  LOP3.LUT R2, R2, 0x3, RZ, 0xc0, !PT ;  /* 0x0000000302027812 */ /* 0x000fc800078ec0ff */
[----:B------:R-:W-:Y:S01]  /*1ce0*/  LEA.HI.X R6, R6, UR13, R3, 0x2, P1 ;  /* 0x0000000d06067c11 */ /* 0x000fe200088f1403 */
[----:B------:R-:W-:-:S07]  /*1cf0*/  IMAD.MOV R4, RZ, RZ, -R2 ;  /* 0x000000ffff047224 */ /* 0x000fce00078e0a02 */
.L_x_84:
[----:B------:R-:W-:Y:S02]  /*1d00*/  IMAD.MOV.U32 R3, RZ, RZ, R6 ;  /* 0x000000ffff037224 */ /* 0x000fe400078e0006 */
[----:B------:R-:W-:-:S05]  /*1d10*/  IMAD.MOV.U32 R2, RZ, RZ, R5 ;  /* 0x000000ffff027224 */ /* 0x000fca00078e0005 */
[----:B------:R-:W2:Y:S01]  /*1d20*/  LDG.E R3, desc[UR14][R2.64] ;  /* 0x0000000e02037981 */ /* 0x000ea2000c1e1900 */
[----:B------:R-:W-:Y:S01]  /*1d30*/  VIADD R4, R4, 0x1 ;  /* 0x0000000104047836 */ /* 0x000fe20000000000 */
[----:B------:R-:W-:-:S04]  /*1d40*/  IADD3 R5, P1, PT, R5, 0x400, RZ ;  /* 0x0000040005057810 */ /* 0x000fc80007f3e0ff */
[----:B------:R-:W-:Y:S01]  /*1d50*/  ISETP.NE.AND P0, PT, R4, RZ, PT ;  /* 0x000000ff0400720c */ /* 0x000fe20003f05270 */
[----:B------:R-:W-:Y:S02]  /*1d60*/  IMAD.X R6, RZ, RZ, R6, P1 ;  /* 0x000000ffff067224 */ /* 0x000fe400008e0606 */
[----:B--2---:R-:W-:-:S10]  /*1d70*/  IMAD.IADD R8, R3, 0x1, R8 ;  /* 0x0000000103087824 */ /* 0x004fd400078e0208 */
[----:B------:R-:W-:Y:S05]  /*1d80*/  @P0 BRA `(.L_x_84) ;  /* 0xfffffffc00dc0947 */ /* 0x000fea000383ffff */
.L_x_76:
[----:B------:R-:W-:Y:S05]  /*1d90*/  BSYNC.RECONVERGENT B1 ;  /* 0x0000000000017941 */ /* 0x000fea0003800200 */
.L_x_73:
        /* <DEDUP_REMOVED lines=37> */
[----:B0-----:R-:W0:Y:S01]  /*1ff0*/  LDS.64 R2, [UR4+0x20] ;  /* 0x00002004ff027984 */ /* 0x001e220008000a00 */
[----:B-1----:R-:W-:-:S04]  /*2000*/  IADD3 R0, PT, PT, R4, R0, R9 ;  /* 0x0000000004007210 */ /* 0x002fc80007ffe009 */
[----:B------:R-:W-:-:S04]  /*2010*/  IADD3 R0, PT, PT, R6, R0, R5 ;  /* 0x0000000006007210 */ /* 0x000fc80007ffe005 */
[----:B0-----:R-:W-:-:S05]  /*2020*/  IADD3 R0, PT, PT, R2, R0, R7 ;  /* 0x0000000002007210 */ /* 0x001fca0007ffe007 */
[----:B------:R-:W-:-:S07]  /*2030*/  IMAD.IADD R9, R0, 0x1, R3 ;  /* 0x0000000100097824 */ /* 0x000fce00078e0203 */
.L_x_72:
[----:B------:R-:W-:Y:S05]  /*2040*/  BSYNC.RECONVERGENT B0 ;  /* 0x0000000000007941 */ /* 0x000fea0003800200 */
.L_x_57:
[----:B------:R-:W-:Y:S05]  /*2050*/  @P0 EXIT ;  /* 0x000000000000094d */ /* 0x000fea0003800000 */
[----:B------:R-:W3:Y:S02]  /*2060*/  LDCU.64 UR4, c[0x0][0x388] ;  /* 0x00007100ff0477ac */ /* 0x000ee40008000a00 */
[----:B---3--:R-:W-:-:S06]  /*2070*/  UIMAD.WIDE.U32 UR4, UR16, 0x4, UR4 ;  /* 0x00000004100478a5 */ /* 0x008fcc000f8e0004 */
[----:B0-----:R-:W-:Y:S02]  /*2080*/  IMAD.U32 R2, RZ, RZ, UR4 ;  /* 0x00000004ff027e24 */ /* 0x001fe4000f8e00ff */
[----:B------:R-:W-:-:S05]  /*2090*/  IMAD.U32 R3, RZ, RZ, UR5 ;  /* 0x00000005ff037e24 */ /* 0x000fca000f8e00ff */
[----:B------:R-:W-:Y:S01]  /*20a0*/  STG.E desc[UR14][R2.64], R9 ;  /* 0x0000000902007986 */ /* 0x000fe2000c10190e */
[----:B------:R-:W-:Y:S05]  /*20b0*/  EXIT ;  /* 0x000000000000794d */ /* 0x000fea0003800000 */
.L_x_85:
        /* <DEDUP_REMOVED lines=12> */
.L_x_242:


//--------------------- .text._ZN3cub18CUB_300001_SM_10006detail6reduce28DeviceReduceSingleTileKernelINS2_10policy_hubIiyN4cuda3std3__44plusIiEEE10Policy1000EN6thrust24THRUST_300001_SM_1000_NS10device_ptrIiEEPiyS9_iiNS7_10__identityEEEvT0_T1_T2_T3_T4_T6_ --------------------------
	.section	.text._ZN3cub18CUB_300001_SM_10006detail6reduce28DeviceReduceSingleTileKernelINS2_10policy_hubIiyN4cuda3std3__44plusIiEEE10Policy1000EN6thrust24THRUST_300001_SM_1000_NS10device_ptrIiEEPiyS9_iiNS7_10__identityEEEvT0_T1_T2_T3_T4_T6_,"ax",@progbits
	.align	128
        .global         _ZN3cub18CUB_300001_SM_10006detail6reduce28DeviceReduceSingleTileKernelINS2_10policy_hubIiyN4cuda3std3__44plusIiEEE10Policy1000EN6thrust24THRUST_300001_SM_1000_NS10device_ptrIiEEPiyS9_iiNS7_10__identityEEEvT0_T1_T2_T3_T4_T6_
        .type           _ZN3cub18CUB_300001_SM_10006detail6reduce28DeviceReduceSingleTileKernelINS2_10policy_hubIiyN4cuda3std3__44plusIiEEE10Policy1000EN6thrust24THRUST_300001_SM_1000_NS10device_ptrIiEEPiyS9_iiNS7_10__identityEEEvT0_T1_T2_T3_T4_T6_,@function
        .size           _ZN3cub18CUB_300001_SM_10006detail6reduce28DeviceReduceSingleTileKernelINS2_10policy_hubIiyN4cuda3std3__44plusIiEEE10Policy1000EN6thrust24THRUST_300001_SM_1000_NS10device_ptrIiEEPiyS9_iiNS7_10__identityEEEvT0_T1_T2_T3_T4_T6_,(.L_x_243 - _ZN3cub18CUB_300001_SM_10006detail6reduce28DeviceReduceSingleTileKernelINS2_10policy_hubIiyN4cuda3std3__44plusIiEEE10Policy1000EN6thrust24THRUST_300001_SM_1000_NS10device_ptrIiEEPiyS9_iiNS7_10__identityEEEvT0_T1_T2_T3_T4_T6_)
        .other          _ZN3cub18CUB_300001_SM_10006detail6reduce28DeviceReduceSingleTileKernelINS2_10policy_hubIiyN4cuda3std3__44plusIiEEE10Policy1000EN6thrust24THRUST_300001_SM_1000_NS10device_ptrIiEEPiyS9_iiNS7_10__identityEEEvT0_T1_T2_T3_T4_T6_,@"STO_CUDA_ENTRY STV_DEFAULT"
_ZN3cub18CUB_300001_SM_10006detail6reduce28DeviceReduceSingleTileKernelINS2_10policy_hubIiyN4cuda3std3__44plusIiEEE10Policy1000EN6thrust24THRUST_300001_SM_1000_NS10device_ptrIiEEPiyS9_iiNS7_10__identityEEEvT0_T1_T2_T3_T4_T6_:
.text._ZN3cub18CUB_300001_SM_10006detail6reduce28DeviceReduceSingleTileKernelINS2_10policy_hubIiyN4cuda3std3__44plusIiEEE10Policy1000EN6thrust24THRUST_300001_SM_1000_NS10device_ptrIiEEPiyS9_iiNS7_10__identityEEEvT0_T1_T2_T3_T4_T6_:
[----:B------:R-:W-:Y:S01]  /*0000*/  LDC R1, c[0x0][0x37c] ;  /* 0x0000df00ff017b82 */ /* 0x000fe20000000800 */
[----:B------:R-:W0:Y:S01]  /*0010*/  LDCU.64 UR4, c[0x0][0x390] ;  /* 0x00007200ff0477ac */ /* 0x000e220008000a00 */
[----:B------:R-:W1:Y:S01]  /*0020*/  LDCU.64 UR6, c[0x0][0x358] ;  /* 0x00006b00ff0677ac */ /* 0x000e620008000a00 */
[----:B0-----:R-:W-:Y:S02]  /*0030*/  IMAD.U32 R4, RZ, RZ, UR4 ;  /* 0x00000004ff047e24 */ /* 0x001fe4000f8e00ff */
[----:B------:R-:W-:-:S03]  /*0040*/  IMAD.U32 R0, RZ, RZ, UR5 ;  /* 0x00000005ff007e24 */ /* 0x000fc6000f8e00ff */
[----:B------:R-:W-:-:S04]  /*0050*/  ISETP.NE.U32.AND P0, PT, R4, RZ, PT ;  /* 0x000000ff0400720c */ /* 0x000fc80003f05070 */
[----:B------:R-:W-:-:S13]  /*0060*/  ISETP.NE.AND.EX P0, PT, R0, RZ, PT, P0 ;  /* 0x000000ff0000720c */ /* 0x000fda0003f05300 */
        /* <DEDUP_REMOVED lines=8> */
.L_x_86:
[----:B------:R-:W-:Y:S01]  /*00f0*/  ISETP.GT.U32.AND P0, PT, R4, 0xfff, PT ;  /* 0x00000fff0400780c */ /* 0x000fe20003f04070 */
[----:B------:R-:W-:Y:S03]  /*0100*/  BSSY.RECONVERGENT B0, `(.L_x_87) ;  /* 0x00001d1000007945 */ /* 0x000fe60003800200 */
[----:B------:R-:W-:-:S13]  /*0110*/  ISETP.GT.U32.AND.EX P0, PT, R0, RZ, PT, P0 ;  /* 0x000000ff0000720c */ /* 0x000fda0003f04100 */
[----:B------:R-:W-:Y:S05]  /*0120*/  @P0 BRA `(.L_x_88) ;  /* 0x0000000c00940947 */ /* 0x000fea0003800000 */
[----:B------:R-:W0:Y:S01]  /*0130*/  S2R R5, SR_TID.X ;  /* 0x0000000000057919 */ /* 0x000e220000002100 */
[----:B------:R-:W-:Y:S01]  /*0140*/  BSSY.RECONVERGENT B1, `(.L_x_89) ;  /* 0x0000009000017945 */ /* 0x000fe20003800200 */
[----:B------:R-:W-:Y:S01]  /*0150*/  IMAD.MOV.U32 R6, RZ, RZ, RZ ;  /* 0x000000ffff067224 */ /* 0x000fe200078e00ff */
[----:B0-----:R-:W-:Y:S01]  /*0160*/  ISETP.GE.U32.AND P0, PT, R5, R4, PT ;  /* 0x000000040500720c */ /* 0x001fe20003f06070 */
[----:B------:R-:W-:-:S12]  /*0170*/  IMAD.MOV.U32 R7, RZ, RZ, R5 ;  /* 0x000000ffff077224 */ /* 0x000fd800078e0005 */
[----:B------:R-:W-:Y:S05]  /*0180*/  @P0 BRA `(.L_x_90) ;  /* 0x0000000000100947 */ /* 0x000fea0003800000 */
[----:B------:R-:W0:Y:S02]  /*0190*/  LDC.64 R2, c[0x0][0x380] ;  /* 0x0000e000ff027b82 */ /* 0x000e240000000a00 */
[----:B0-----:R-:W-:-:S05]  /*01a0*/  IMAD.WIDE.U32 R2, R5, 0x4, R2 ;  /* 0x0000000405027825 */ /* 0x001fca00078e0002 */
[----:B------:R0:W5:Y:S01]  /*01b0*/  LDG.E R6, desc[UR6][R2.64] ;  /* 0x0000000602067981 */ /* 0x000162000c1e1900 */
[----:B------:R-:W-:-:S07]  /*01c0*/  VIADD R7, R5, 0x100 ;  /* 0x0000010005077836 */ /* 0x000fce0000000000 */
.L_x_90:
[----:B------:R-:W-:Y:S05]  /*01d0*/  BSYNC.RECONVERGENT B1 ;  /* 0x0000000000017941 */ /* 0x000fea0003800200 */
.L_x_89:
[----:B------:R-:W-:Y:S01]  /*01e0*/  ISETP.GE.U32.AND P0, PT, R7, R4, PT ;  /* 0x000000040700720c */ /* 0x000fe20003f06070 */
[----:B------:R-:W-:-:S12]  /*01f0*/  BSSY.RECONVERGENT B1, `(.L_x_91) ;  /* 0x0000060000017945 */ /* 0x000fd80003800200 */
[----:B------:R-:W-:Y:S05]  /*0200*/  @P0 BRA `(.L_x_92) ;  /* 0x0000000400780947 */ /* 0x000fea0003800000 */
[----:B0-----:R-:W-:Y:S01]  /*0210*/  LOP3.LUT R3, RZ, R7, RZ, 0x33, !PT ;  /* 0x00000007ff037212 */ /* 0x001fe200078e33ff */
[----:B------:R-:W-:Y:S04]  /*0220*/  BSSY.RECONVERGENT B2, `(.L_x_93) ;  /* 0x000002c000027945 */ /* 0x000fe80003800200 */
[----:B------:R-:W-:-:S05]  /*0230*/  IMAD.IADD R3, R3, 0x1, R4 ;  /* 0x0000000103037824 */ /* 0x000fca00078e0204 */
[C---:B------:R-:W-:Y:S02]  /*0240*/  ISETP.GE.U32.AND P0, PT, R3.reuse, 0xf00, PT ;  /* 0x00000f000300780c */ /* 0x040fe40003f06070 */
[----:B------:R-:W-:-:S04]  /*0250*/  LEA.HI R8, R3, 0x1, RZ, 0x18 ;  /* 0x0000000103087811 */ /* 0x000fc800078fc0ff */
[----:B------:R-:W-:-:S04]  /*0260*/  LOP3.LUT R22, R8, 0xf, RZ, 0xc0, !PT ;  /* 0x0000000f08167812 */ /* 0x000fc800078ec0ff */
[----:B------:R-:W-:-:S03]  /*0270*/  ISETP.NE.AND P1, PT, R22, RZ, PT ;  /* 0x000000ff1600720c */ /* 0x000fc60003f25270 */
[----:B------:R-:W-:Y:S10]  /*0280*/  @!P0 BRA `(.L_x_94) ;  /* 0x0000000000948947 */ /* 0x000ff40003800000 */
[----:B------:R-:W0:Y:S01]  /*0290*/  LDC.64 R2, c[0x0][0x380] ;  /* 0x0000e000ff027b82 */ /* 0x000e220000000a00 */
[----:B------:R-:W-:-:S05]  /*02a0*/  LOP3.LUT R9, R8, 0x1fffff0, RZ, 0xc0, !PT ;  /* 0x01fffff008097812 */ /* 0x000fca00078ec0ff */
[----:B------:R-:W-:Y:S02]  /*02b0*/  IMAD.MOV R9, RZ, RZ, -R9 ;  /* 0x000000ffff097224 */ /* 0x000fe400078e0a09 */
[----:B0-----:R-:W-:-:S03]  /*02c0*/  IMAD.WIDE.U32 R2, R7, 0x4, R2 ;  /* 0x0000000407027825 */ /* 0x001fc600078e0002 */
[----:B------:R-:W-:-:S05]  /*02d0*/  IADD3 R15, P0, PT, R2, 0x2000, RZ ;  /* 0x00002000020f7810 */ /* 0x000fca0007f1e0ff */
[----:B------:R-:W-:-:S08]  /*02e0*/  IMAD.X R3, RZ, RZ, R3, P0 ;  /* 0x000000ffff037224 */ /* 0x000fd000000e0603 */
.L_x_95:
        /* <DEDUP_REMOVED lines=31> */
.L_x_94:
[----:B------:R-:W-:Y:S05]  /*04e0*/  BSYNC.RECONVERGENT B2 ;  /* 0x0000000000027941 */ /* 0x000fea0003800200 */
.L_x_93:
[----:B------:R-:W-:Y:S05]  /*04f0*/  @!P1 BRA `(.L_x_92) ;  /* 0x0000000000bc9947 */ /* 0x000fea0003800000 */
[----:B------:R-:W-:Y:S01]  /*0500*/  ISETP.GE.U32.AND P0, PT, R22, 0x8, PT ;  /* 0x000000081600780c */ /* 0x000fe20003f06070 */
[----:B------:R-:W-:Y:S01]  /*0510*/  BSSY.RECONVERGENT B2, `(.L_x_96) ;  /* 0x0000013000027945 */ /* 0x000fe20003800200 */
[----:B------:R-:W-:-:S04]  /*0520*/  LOP3.LUT R17, R8, 0x7, RZ, 0xc0, !PT ;  /* 0x0000000708117812 */ /* 0x000fc800078ec0ff */
[----:B------:R-:W-:-:S07]  /*0530*/  ISETP.NE.AND P1, PT, R17, RZ, PT ;  /* 0x000000ff1100720c */ /* 0x000fce0003f25270 */
[----:B------:R-:W-:Y:S06]  /*0540*/  @!P0 BRA `(.L_x_97) ;  /* 0x00000000003c8947 */ /* 0x000fec0003800000 */
[----:B------:R-:W0:Y:S02]  /*0550*/  LDC.64 R2, c[0x0][0x380] ;  /* 0x0000e000ff027b82 */ /* 0x000e240000000a00 */
[----:B0-----:R-:W-:-:S05]  /*0560*/  IMAD.WIDE R2, R7, 0x4, R2 ;  /* 0x0000000407027825 */ /* 0x001fca00078e0202 */
        /* <DEDUP_REMOVED lines=13> */
.L_x_97:
[----:B------:R-:W-:Y:S05]  /*0640*/  BSYNC.RECONVERGENT B2 ;  /* 0x0000000000027941 */ /* 0x000fea0003800200 */
.L_x_96:
        /* <DEDUP_REMOVED lines=11> */
[----:B------:R-:W3:Y:S01]  /*0700*/  LDG.E R12, desc[UR6][R2.64+0xc00] ;  /* 0x000c0006020c7981 */ /* 0x000ee2000c1e1900 */
[----:B------:R-:W-:Y:S01]  /*0710*/  VIADD R7, R7, 0x400 ;  /* 0x0000040007077836 */ /* 0x000fe20000000000 */
[----:B--2--5:R-:W-:-:S04]  /*0720*/  IADD3 R6, PT, PT, R8, R9, R6 ;  /* 0x0000000908067210 */ /* 0x024fc80007ffe006 */
[----:B---3--:R-:W-:-:S07]  /*0730*/  IADD3 R6, PT, PT, R12, R11, R6 ;  /* 0x0000000b0c067210 */ /* 0x008fce0007ffe006 */
.L_x_99:
[----:B------:R-:W-:Y:S05]  /*0740*/  BSYNC.RECONVERGENT B2 ;  /* 0x0000000000027941 */ /* 0x000fea0003800200 */
.L_x_98:
[----:B------:R-:W-:Y:S05]  /*0750*/  @!P1 BRA `(.L_x_92) ;  /* 0x0000000000249947 */ /* 0x000fea0003800000 */
[----:B------:R-:W0:Y:S01]  /*0760*/  LDC.64 R8, c[0x0][0x380] ;  /* 0x0000e000ff087b82 */ /* 0x000e220000000a00 */
[----:B------:R-:W-:-:S07]  /*0770*/  IMAD.MOV R10, RZ, RZ, -R10 ;  /* 0x000000ffff0a7224 */ /* 0x000fce00078e0a0a */
.L_x_100:
[----:B0-----:R-:W-:-:S06]  /*0780*/  IMAD.WIDE R2, R7, 0x4, R8 ;  /* 0x0000000407027825 */ /* 0x001fcc00078e0208 */
[----:B------:R-:W2:Y:S01]  /*0790*/  LDG.E R3, desc[UR6][R2.64] ;  /* 0x0000000602037981 */ /* 0x000ea2000c1e1900 */
[----:B------:R-:W-:Y:S02]  /*07a0*/  VIADD R10, R10, 0x1 ;  /* 0x000000010a0a7836 */ /* 0x000fe40000000000 */
[----:B------:R-:W-:-:S03]  /*07b0*/  VIADD R7, R7, 0x100 ;  /* 0x0000010007077836 */ /* 0x000fc60000000000 */
[----:B------:R-:W-:Y:S01]  /*07c0*/  ISETP.NE.AND P0, PT, R10, RZ, PT ;  /* 0x000000ff0a00720c */ /* 0x000fe20003f05270 */
[----:B--2--5:R-:W-:-:S12]  /*07d0*/  IMAD.IADD R6, R3, 0x1, R6 ;  /* 0x0000000103067824 */ /* 0x024fd800078e0206 */
[----:B------:R-:W-:Y:S05]  /*07e0*/  @P0 BRA `(.L_x_100) ;  /* 0xfffffffc00e40947 */ /* 0x000fea000383ffff */
.L_x_92:
[----:B------:R-:W-:Y:S05]  /*07f0*/  BSYNC.RECONVERGENT B1 ;  /* 0x0000000000017941 */ /* 0x000fea0003800200 */
.L_x_91:
[----:B------:R-:W-:-:S04]  /*0800*/  ISETP.GE.U32.AND P0, PT, R4, 0x100, PT ;  /* 0x000001000400780c */ /* 0x000fc80003f06070 */
[----:B------:R-:W-:-:S13]  /*0810*/  ISETP.GE.U32.AND.EX P0, PT, R0, RZ, PT, P0 ;  /* 0x000000ff0000720c */ /* 0x000fda0003f06100 */
[----:B------:R-:W-:Y:S05]  /*0820*/  @!P0 BRA `(.L_x_101) ;  /* 0x0000000000ac8947 */ /* 0x000fea0003800000 */
[----:B------:R-:W1:Y:S01]  /*0830*/  S2R R8, SR_LANEID ;  /* 0x0000000000087919 */ /* 0x000e620000000000 */
[----:B------:R-:W-:Y:S01]  /*0840*/  ISETP.NE.AND P5, PT, R5, RZ, PT ;  /* 0x000000ff0500720c */ /* 0x000fe20003fa5270 */
[----:B-----5:R-:W0:Y:S01]  /*0850*/  SHFL.DOWN PT, R0, R6, 0x1, 0x1f ;  /* 0x08201f0006007f89 */ /* 0x020e2200000e0000 */
[C---:B-1----:R-:W-:Y:S02]  /*0860*/  ISETP.GT.AND P0, PT, R8.reuse, 0x1e, PT ;  /* 0x0000001e0800780c */ /* 0x042fe40003f04270 */
[----:B------:R-:W-:Y:S02]  /*0870*/  ISETP.NE.AND P1, PT, R8, RZ, PT ;  /* 0x000000ff0800720c */ /* 0x000fe40003f25270 */
[----:B0-----:R-:W-:Y:S02]  /*0880*/  SEL R3, R0, RZ, !P0 ;  /* 0x000000ff00037207 */ /* 0x001fe40004000000 */
        /* <DEDUP_REMOVED lines=21> */
[----:B0-----:R-:W-:-:S05]  /*09e0*/  SEL R3, R3, RZ, !P0 ;  /* 0x000000ff03037207 */ /* 0x001fca0004000000 */
[----:B------:R-:W-:-:S05]  /*09f0*/  IMAD.IADD R7, R2, 0x1, R3 ;  /* 0x0000000102077824 */ /* 0x000fca00078e0203 */
[----:B------:R1:W-:Y:S01]  /*0a00*/  @!P1 STS [R0+0x8], R7 ;  /* 0x0000080700009388 */ /* 0x0003e20000000800 */
[----:B------:R-:W-:Y:S06]  /*0a10*/  BAR.SYNC.DEFER_BLOCKING 0x0 ;  /* 0x0000000000007b1d */ /* 0x000fec0000010000 */
[----:B------:R-:W-:Y:S05]  /*0a20*/  @P5 BRA `(.L_x_102) ;  /* 0x0000001000f85947 */ /* 0x000fea0003800000 */
[----:B------:R-:W0:Y:S01]  /*0a30*/  S2UR UR5, SR_CgaCtaId ;  /* 0x00000000000579c3 */ /* 0x000e220000008800 */
[----:B------:R-:W-:Y:S02]  /*0a40*/  UMOV UR4, 0x400 ;  /* 0x0000040000047882 */ /* 0x000fe40000000000 */
[----:B0-----:R-:W-:-:S09]  /*0a50*/  ULEA UR4, UR5, UR4, 0x18 ;  /* 0x0000000405047291 */ /* 0x001fd2000f8ec0ff */
[----:B-1----:R-:W-:Y:S04]  /*0a60*/  LDS R0, [UR4+0xc] ;  /* 0x00000c04ff007984 */ /* 0x002fe80008000800 */
[----:B------:R-:W0:Y:S04]  /*0a70*/  LDS.128 R8, [UR4+0x10] ;  /* 0x00001004ff087984 */ /* 0x000e280008000c00 */
[----:B------:R-:W1:Y:S01]  /*0a80*/  LDS.64 R2, [UR4+0x20] ;  /* 0x00002004ff027984 */ /* 0x000e620008000a00 */
[----:B0-----:R-:W-:-:S04]  /*0a90*/  IADD3 R0, PT, PT, R8, R0, R7 ;  /* 0x0000000008007210 */ /* 0x001fc80007ffe007 */
[----:B------:R-:W-:-:S04]  /*0aa0*/  IADD3 R0, PT, PT, R10, R0, R9 ;  /* 0x000000000a007210 */ /* 0x000fc80007ffe009 */
[----:B-1----:R-:W-:-:S05]  /*0ab0*/  IADD3 R0, PT, PT, R2, R0, R11 ;  /* 0x0000000002007210 */ /* 0x002fca0007ffe00b */
[----:B------:R-:W-:Y:S01]  /*0ac0*/  IMAD.IADD R7, R0, 0x1, R3 ;  /* 0x0000000100077824 */ /* 0x000fe200078e0203 */
[----:B------:R-:W-:Y:S06]  /*0ad0*/  BRA `(.L_x_102) ;  /* 0x0000001000cc7947 */ /* 0x000fec0003800000 */
.L_x_101:
[C---:B0-----:R-:W-:Y:S01]  /*0ae0*/  LOP3.LUT R2, R5.reuse, 0x3e0, RZ, 0xc0, !PT ;  /* 0x000003e005027812 */ /* 0x041fe200078ec0ff */
[----:B------:R-:W0:Y:S01]  /*0af0*/  S2R R12, SR_LANEID ;  /* 0x00000000000c7919 */ /* 0x000e220000000000 */
[----:B------:R-:W-:Y:S02]  /*0b00*/  ISETP.NE.AND P5, PT, R5, RZ, PT ;  /* 0x000000ff0500720c */ /* 0x000fe40003fa5270 */
[----:B------:R-:W-:Y:S01]  /*0b10*/  LOP3.LUT R7, RZ, R2, RZ, 0x33, !PT ;  /* 0x00000002ff077212 */ /* 0x000fe200078e33ff */
[----:B------:R-:W-:-:S04]  /*0b20*/  VIADD R3, R2, 0x20 ;  /* 0x0000002002037836 */ /* 0x000fc80000000000 */
[----:B------:R-:W-:Y:S01]  /*0b30*/  IMAD.IADD R7, R7, 0x1, R4 ;  /* 0x0000000107077824 */ /* 0x000fe200078e0204 */
[----:B------:R-:W-:-:S04]  /*0b40*/  ISETP.GT.U32.AND P0, PT, R3, R4, PT ;  /* 0x000000040300720c */ /* 0x000fc80003f04070 */
        /* <DEDUP_REMOVED lines=10> */
[----:B------:R-:W-:Y:S01]  /*0bf0*/  @!P1 SHF.R.U32.HI R9, RZ, 0x3, R5 ;  /* 0x00000003ff099819 */ /* 0x000fe20000011605 */
[----:B------:R-:W1:Y:S03]  /*0c00*/  SHFL.DOWN PT, R7, R2, 0x2, R3 ;  /* 0x0840000002077989 */ /* 0x000e6600000e0003 */
[----:B------:R-:W-:Y:S02]  /*0c10*/  @!P1 LOP3.LUT R9, R9, 0x7c, RZ, 0xc0, !PT ;  /* 0x0000007c09099812 */ /* 0x000fe400078ec0ff */
[----:B-1----:R-:W-:Y:S02]  /*0c20*/  SEL R7, R7, RZ, !P0 ;  /* 0x000000ff07077207 */ /* 0x002fe40004000000 */
[----:B------:R-:W-:Y:S02]  /*0c30*/  ISETP.GT.AND P0, PT, R10, R3, PT ;  /* 0x000000030a00720c */ /* 0x000fe40003f04270 */
[----:B------:R-:W-:Y:S01]  /*0c40*/  @!P1 MOV R10, 0x400 ;  /* 0x00000400000a9802 */ /* 0x000fe20000000f00 */
[----:B------:R-:W-:-:S02]  /*0c50*/  IMAD.IADD R8, R2, 0x1, R7 ;  /* 0x0000000102087824 */ /* 0x000fc400078e0207 */
[----:B------:R-:W-:Y:S01]  /*0c60*/  VIADD R2, R12, 0x8 ;  /* 0x000000080c027836 */ /* 0x000fe20000000000 */
[----:B0-----:R-:W-:Y:S02]  /*0c70*/  @!P1 LEA R10, R11, R10, 0x18 ;  /* 0x0000000a0b0a9211 */ /* 0x001fe400078ec0ff */
        /* <DEDUP_REMOVED lines=11> */
[----:B0-----:R-:W-:-:S05]  /*0d30*/  SEL R7, R7, RZ, !P0 ;  /* 0x000000ff07077207 */ /* 0x001fca0004000000 */
[----:B------:R-:W-:-:S05]  /*0d40*/  IMAD.IADD R7, R2, 0x1, R7 ;  /* 0x0000000102077824 */ /* 0x000fca00078e0207 */
[----:B------:R0:W-:Y:S01]  /*0d50*/  @!P1 STS [R10+0x8], R7 ;  /* 0x000008070a009388 */ /* 0x0001e20000000800 */
[----:B------:R-:W-:Y:S06]  /*0d60*/  BAR.SYNC.DEFER_BLOCKING 0x0 ;  /* 0x0000000000007b1d */ /* 0x000fec0000010000 */
[----:B------:R-:W-:Y:S05]  /*0d70*/  @P5 BRA `(.L_x_102) ;  /* 0x0000001000245947 */ /* 0x000fea0003800000 */
[----:B------:R-:W1:Y:S01]  /*0d80*/  S2UR UR5, SR_CgaCtaId ;  /* 0x00000000000579c3 */ /* 0x000e620000008800 */
[----:B------:R-:W-:Y:S01]  /*0d90*/  UMOV UR4, 0x400 ;  /* 0x0000040000047882 */ /* 0x000fe20000000000 */
[C---:B------:R-:W-:Y:S02]  /*0da0*/  ISETP.GT.U32.AND P0, PT, R4.reuse, 0x40, PT ;  /* 0x000000400400780c */ /* 0x040fe40003f04070 */
[C---:B------:R-:W-:Y:S02]  /*0db0*/  ISETP.GT.U32.AND P6, PT, R4.reuse, 0x20, PT ;  /* 0x000000200400780c */ /* 0x040fe40003fc4070 */
[C---:B------:R-:W-:Y:S02]  /*0dc0*/  ISETP.GT.U32.AND P4, PT, R4.reuse, 0x60, PT ;  /* 0x000000600400780c */ /* 0x040fe40003f84070 */
[----:B------:R-:W-:Y:S02]  /*0dd0*/  ISETP.GT.U32.AND P2, PT, R4, 0x80, PT ;  /* 0x000000800400780c */ /* 0x000fe40003f44070 */
[----:B------:R-:W-:-:S02]  /*0de0*/  ISETP.GT.U32.AND.EX P0, PT, R0, RZ, PT, P0 ;  /* 0x000000ff0000720c */ /* 0x000fc40003f04100 */
[----:B------:R-:W-:Y:S02]  /*0df0*/  ISETP.GT.U32.AND.EX P6, PT, R0, RZ, PT, P6 ;  /* 0x000000ff0000720c */ /* 0x000fe40003fc4160 */
[C---:B------:R-:W-:Y:S02]  /*0e00*/  ISETP.GT.U32.AND P3, PT, R4.reuse, 0xa0, PT ;  /* 0x000000a00400780c */ /* 0x040fe40003f64070 */
[----:B------:R-:W-:Y:S02]  /*0e10*/  ISETP.GT.U32.AND P1, PT, R4, 0xc0, PT ;  /* 0x000000c00400780c */ /* 0x000fe40003f24070 */
[C---:B------:R-:W-:Y:S02]  /*0e20*/  ISETP.GT.U32.AND.EX P4, PT, R0.reuse, RZ, PT, P4 ;  /* 0x000000ff0000720c */ /* 0x040fe40003f84140 */
[C---:B------:R-:W-:Y:S02]  /*0e30*/  ISETP.GT.U32.AND.EX P2, PT, R0.reuse, RZ, PT, P2 ;  /* 0x000000ff0000720c */ /* 0x040fe40003f44120 */
[C---:B------:R-:W-:Y:S01]  /*0e40*/  ISETP.GT.U32.AND.EX P3, PT, R0.reuse, RZ, PT, P3 ;  /* 0x000000ff0000720c */ /* 0x040fe20003f64130 */
[----:B-1----:R-:W-:Y:S01]  /*0e50*/  ULEA UR4, UR5, UR4, 0x18 ;  /* 0x0000000405047291 */ /* 0x002fe2000f8ec0ff */
[----:B------:R-:W-:-:S08]  /*0e60*/  ISETP.GT.U32.AND.EX P1, PT, R0, RZ, PT, P1 ;  /* 0x000000ff0000720c */ /* 0x000fd00003f24110 */
[----:B0-----:R-:W0:Y:S04]  /*0e70*/  LDS.128 R8, [UR4+0x10] ;  /* 0x00001004ff087984 */ /* 0x001e280008000c00 */
[----:B------:R-:W1:Y:S04]  /*0e80*/  LDS R5, [UR4+0xc] ;  /* 0x00000c04ff057984 */ /* 0x000e680008000800 */
[----:B------:R-:W2:Y:S01]  /*0e90*/  LDS.64 R2, [UR4+0x20] ;  /* 0x00002004ff027984 */ /* 0x000ea20008000a00 */
[----:B0-----:R-:W-:Y:S02]  /*0ea0*/  SEL R8, R8, RZ, P0 ;  /* 0x000000ff08087207 */ /* 0x001fe40000000000 */
[----:B------:R-:W-:-:S02]  /*0eb0*/  ISETP.GT.U32.AND P0, PT, R4, 0xe0, PT ;  /* 0x000000e00400780c */ /* 0x000fc40003f04070 */
[----:B-1----:R-:W-:Y:S02]  /*0ec0*/  SEL R6, R5, RZ, P6 ;  /* 0x000000ff05067207 */ /* 0x002fe40003000000 */
[----:B------:R-:W-:Y:S02]  /*0ed0*/  SEL R9, R9, RZ, P4 ;  /* 0x000000ff09097207 */ /* 0x000fe40002000000 */
[----:B------:R-:W-:Y:S02]  /*0ee0*/  IADD3 R6, PT, PT, R8, R6, R7 ;  /* 0x0000000608067210 */ /* 0x000fe40007ffe007 */
[----:B------:R-:W-:Y:S02]  /*0ef0*/  SEL R10, R10, RZ, P2 ;  /* 0x000000ff0a0a7207 */ /* 0x000fe40001000000 */
[----:B------:R-:W-:Y:S02]  /*0f00*/  ISETP.GT.U32.AND.EX P0, PT, R0, RZ, PT, P0 ;  /* 0x000000ff0000720c */ /* 0x000fe40003f04100 */
[----:B------:R-:W-:-:S02]  /*0f10*/  SEL R11, R11, RZ, P3 ;  /* 0x000000ff0b0b7207 */ /* 0x000fc40001800000 */
[----:B------:R-:W-:Y:S02]  /*0f20*/  IADD3 R6, PT, PT, R10, R6, R9 ;  /* 0x000000060a067210 */ /* 0x000fe40007ffe009 */
[----:B--2---:R-:W-:Y:S02]  /*0f30*/  SEL R2, R2, RZ, P1 ;  /* 0x000000ff02027207 */ /* 0x004fe40000800000 */
[----:B------:R-:W-:Y:S02]  /*0f40*/  SEL R3, R3, RZ, P0 ;  /* 0x000000ff03037207 */ /* 0x000fe40000000000 */
[----:B------:R-:W-:-:S05]  /*0f50*/  IADD3 R2, PT, PT, R2, R6, R11 ;  /* 0x0000000602027210 */ /* 0x000fca0007ffe00b */
[----:B------:R-:W-:Y:S01]  /*0f60*/  IMAD.IADD R7, R2, 0x1, R3 ;  /* 0x0000000102077824 */ /* 0x000fe200078e0203 */
[----:B------:R-:W-:Y:S06]  /*0f70*/  BRA `(.L_x_102) ;  /* 0x0000000c00a47947 */ /* 0x000fec0003800000 */
.L_x_88:
[----:B------:R-:W0:Y:S01]  /*0f80*/  S2R R8, SR_TID.X ;  /* 0x0000000000087919 */ /* 0x000e220000002100 */
[----:B------:R-:W0:Y:S02]  /*0f90*/  LDC.64 R2, c[0x0][0x380] ;  /* 0x0000e000ff027b82 */ /* 0x000e240000000a00 */
[----:B0-----:R-:W-:-:S05]  /*0fa0*/  IMAD.WIDE.U32 R2, R8, 0x4, R2 ;  /* 0x0000000408027825 */ /* 0x001fca00078e0002 */
        /* <DEDUP_REMOVED lines=16> */
[----:B--2---:R-:W-:-:S04]  /*10b0*/  IADD3 R5, PT, PT, R7, R6, R5 ;  /* 0x0000000607057210 */ /* 0x004fc80007ffe005 */
[----:B---3--:R-:W-:Y:S01]  /*10c0*/  IADD3 R5, PT, PT, R12, R9, R5 ;  /* 0x000000090c057210 */ /* 0x008fe20007ffe005 */
[----:B------:R-:W-:Y:S01]  /*10d0*/  IMAD.MOV.U32 R9, RZ, RZ, 0x1000 ;  /* 0x00001000ff097424 */ /* 0x000fe200078e00ff */
[----:B------:R-:W-:-:S04]  /*10e0*/  IADD3 R12, P1, PT, R4, -0x1000, RZ ;  /* 0xfffff000040c7810 */ /* 0x000fc80007f3e0ff */
[----:B------:R-:W-:Y:S02]  /*10f0*/  ISETP.GE.U32.AND P0, PT, R12, 0x1000, PT ;  /* 0x000010000c00780c */ /* 0x000fe40003f06070 */
[----:B----4-:R-:W-:Y:S01]  /*1100*/  IADD3 R5, PT, PT, R14, R11, R5 ;  /* 0x0000000b0e057210 */ /* 0x010fe20007ffe005 */
[----:B------:R-:W-:Y:S01]  /*1110*/  IMAD.MOV.U32 R11, RZ, RZ, RZ ;  /* 0x000000ffff0b7224 */ /* 0x000fe200078e00ff */
[----:B------:R-:W-:-:S04]  /*1120*/  IADD3.X R14, PT, PT, R0, -0x1, RZ, P1, !PT ;  /* 0xffffffff000e7810 */ /* 0x000fc80000ffe4ff */
[----:B------:R-:W-:Y:S02]  /*1130*/  ISETP.GE.U32.AND.EX P0, PT, R14, RZ, PT, P0 ;  /* 0x000000ff0e00720c */ /* 0x000fe40003f06100 */
[----:B-----5:R-:W-:-:S04]  /*1140*/  IADD3 R5, PT, PT, R16, R13, R5 ;  /* 0x0000000d10057210 */ /* 0x020fc80007ffe005 */
[----:B------:R-:W-:-:S04]  /*1150*/  IADD3 R5, PT, PT, R18, R15, R5 ;  /* 0x0000000f12057210 */ /* 0x000fc80007ffe005 */
[----:B------:R-:W-:-:S04]  /*1160*/  IADD3 R5, PT, PT, R20, R17, R5 ;  /* 0x0000001114057210 */ /* 0x000fc80007ffe005 */
[----:B------:R-:W-:-:S05]  /*1170*/  IADD3 R5, PT, PT, R22, R19, R5 ;  /* 0x0000001316057210 */ /* 0x000fca0007ffe005 */
[----:B------:R-:W-:Y:S01]  /*1180*/  IMAD.IADD R10, R10, 0x1, R5 ;  /* 0x000000010a0a7824 */ /* 0x000fe200078e0205 */
[----:B------:R-:W-:Y:S06]  /*1190*/  @!P0 BRA `(.L_x_103) ;  /* 0x0000000000a08947 */ /* 0x000fec0003800000 */
[----:B------:R-:W0:Y:S01]  /*11a0*/  LDC.64 R4, c[0x0][0x390] ;  /* 0x0000e400ff047b82 */ /* 0x000e220000000a00 */
[----:B------:R-:W-:Y:S02]  /*11b0*/  IMAD.MOV.U32 R9, RZ, RZ, 0x1000 ;  /* 0x00001000ff097424 */ /* 0x000fe400078e00ff */
[----:B------:R-:W-:-:S07]  /*11c0*/  IMAD.MOV.U32 R11, RZ, RZ, RZ ;  /* 0x000000ffff0b7224 */ /* 0x000fce00078e00ff */
.L_x_105:
[----:B------:R-:W-:-:S04]  /*11d0*/  LEA R6, P0, R9, R2, 0x2 ;  /* 0x0000000209067211 */ /* 0x000fc800078010ff */
[----:B------:R-:W-:-:S05]  /*11e0*/  LEA.HI.X R7, R9, R3, R11, 0x2, P0 ;  /* 0x0000000309077211 */ /* 0x000fca00000f140b */
        /* <DEDUP_REMOVED lines=16> */
[----:B--2---:R-:W-:-:S02]  /*12f0*/  IADD3 R25, PT, PT, R26, R25, R10 ;  /* 0x000000191a197210 */ /* 0x004fc40007ffe00a */
[----:B0-----:R-:W-:-:S04]  /*1300*/  IADD3 R10, P1, PT, -R9, R4, RZ ;  /* 0x00000004090a7210 */ /* 0x001fc80007f3e1ff */
[----:B------:R-:W-:Y:S02]  /*1310*/  ISETP.GE.U32.AND P0, PT, R10, 0x1000, PT ;  /* 0x000010000a00780c */ /* 0x000fe40003f06070 */
[----:B---3--:R-:W-:-:S04]  /*1320*/  IADD3 R25, PT, PT, R28, R27, R25 ;  /* 0x0000001b1c197210 */ /* 0x008fc80007ffe019 */
[----:B----4-:R-:W-:-:S04]  /*1330*/  IADD3 R23, PT, PT, R23, R24, R25 ;  /* 0x0000001817177210 */ /* 0x010fc80007ffe019 */
[----:B-----5:R-:W-:Y:S01]  /*1340*/  IADD3 R21, PT, PT, R21, R0, R23 ;  /* 0x0000000015157210 */ /* 0x020fe20007ffe017 */
[----:B------:R-:W-:-:S04]  /*1350*/  IMAD.MOV.U32 R0, RZ, RZ, R5 ;  /* 0x000000ffff007224 */ /* 0x000fc800078e0005 */
[----:B------:R-:W-:Y:S01]  /*1360*/  IMAD.X R10, R0, 0x1, ~R11, P1 ;  /* 0x00000001000a7824 */ /* 0x000fe200008e0e0b */
[----:B------:R-:W-:-:S04]  /*1370*/  IADD3 R13, PT, PT, R16, R13, R21 ;  /* 0x0000000d100d7210 */ /* 0x000fc80007ffe015 */
[----:B------:R-:W-:Y:S02]  /*1380*/  ISETP.GE.U32.AND.EX P0, PT, R10, RZ, PT, P0 ;  /* 0x000000ff0a00720c */ /* 0x000fe40003f06100 */
[----:B------:R-:W-:-:S04]  /*1390*/  IADD3 R13, PT, PT, R18, R15, R13 ;  /* 0x0000000f120d7210 */ /* 0x000fc80007ffe00d */
[----:B------:R-:W-:-:S04]  /*13a0*/  IADD3 R13, PT, PT, R20, R17, R13 ;  /* 0x00000011140d7210 */ /* 0x000fc80007ffe00d */
[----:B------:R-:W-:-:S03]  /*13b0*/  IADD3 R10, PT, PT, R22, R19, R13 ;  /* 0x00000013160a7210 */ /* 0x000fc60007ffe00d */
[----:B------:R-:W-:Y:S05]  /*13c0*/  @!P0 BRA `(.L_x_104) ;  /* 0x0000000400e88947 */ /* 0x000fea0003800000 */
[----:B------:R-:W-:-:S05]  /*13d0*/  IADD3 R9, P0, PT, R9, 0x1000, RZ ;  /* 0x0000100009097810 */ /* 0x000fca0007f1e0ff */
[----:B------:R-:W-:Y:S01]  /*13e0*/  IMAD.X R11, RZ, RZ, R11, P0 ;  /* 0x000000ffff0b7224 */ /* 0x000fe200000e060b */
[----:B------:R-:W-:-:S04]  /*13f0*/  ISETP.GT.U32.AND P0, PT, R9, R12, PT ;  /* 0x0000000c0900720c */ /* 0x000fc80003f04070 */
[----:B------:R-:W-:-:S13]  /*1400*/  ISETP.GT.U32.AND.EX P0, PT, R11, R14, PT, P0 ;  /* 0x0000000e0b00720c */ /* 0x000fda0003f04100 */
[----:B------:R-:W-:Y:S05]  /*1410*/  @!P0 BRA `(.L_x_105) ;  /* 0xfffffffc006c8947 */ /* 0x000fea000383ffff */
.L_x_103:
[----:B------:R-:W-:Y:S01]  /*1420*/  IMAD.IADD R3, R4, 0x1, -R9 ;  /* 0x0000000104037824 */ /* 0x000fe200078e0a09 */
[----:B------:R-:W-:Y:S01]  /*1430*/  ISETP.GE.U32.AND P1, PT, R9, R4, PT ;  /* 0x000000040900720c */ /* 0x000fe20003f26070 */
[----:B------:R-:W-:Y:S03]  /*1440*/  BSSY.RECONVERGENT B1, `(.L_x_104) ;  /* 0x0000072000017945 */ /* 0x000fe60003800200 */
[----:B------:R-:W-:-:S04]  /*1450*/  ISETP.GE.AND P0, PT, R8, R3, PT ;  /* 0x000000030800720c */ /* 0x000fc80003f06270 */
[----:B------:R-:W-:-:S13]  /*1460*/  ISETP.GE.U32.OR.EX P0, PT, R11, R0, P0, P1 ;  /* 0x000000000b00720c */ /* 0x000fda0000706510 */
[----:B------:R-:W-:Y:S05]  /*1470*/  @P0 BRA `(.L_x_106) ;  /* 0x0000000400b80947 */ /* 0x000fea0003800000 */
[----:B------:R-:W-:Y:S01]  /*1480*/  LOP3.LUT R0, RZ, R8, RZ, 0x33, !PT ;  /* 0x00000008ff007212 */ /* 0x000fe200078e33ff */
[----:B------:R-:W-:Y:S03]  /*1490*/  BSSY.RECONVERGENT B2, `(.L_x_107) ;  /* 0x0000031000027945 */ /* 0x000fe60003800200 */
[----:B------:R-:W-:-:S04]  /*14a0*/  IADD3 R0, PT, PT, -R9, R4, R0 ;  /* 0x0000000409007210 */ /* 0x000fc80007ffe100 */
[C---:B------:R-:W-:Y:S02]  /*14b0*/  ISETP.GE.U32.AND P0, PT, R0.reuse, 0xf00, PT ;  /* 0x00000f000000780c */ /* 0x040fe40003f06070 */
[----:B------:R-:W-:Y:S01]  /*14c0*/  LEA.HI R4, R0, 0x1, RZ, 0x18 ;  /* 0x0000000100047811 */ /* 0x000fe200078fc0ff */
[----:B------:R-:W-:-:S03]  /*14d0*/  IMAD.MOV.U32 R0, RZ, RZ, R8 ;  /* 0x000000ffff007224 */ /* 0x000fc600078e0008 */
[----:B------:R-:W-:-:S04]  /*14e0*/  LOP3.LUT R24, R4, 0xf, RZ, 0xc0, !PT ;  /* 0x0000000f04187812 */ /* 0x000fc800078ec0ff */
[----:B------:R-:W-:-:S03]  /*14f0*/  ISETP.NE.AND P1, PT, R24, RZ, PT ;  /* 0x000000ff1800720c */ /* 0x000fc60003f25270 */
[----:B------:R-:W-:Y:S10]  /*1500*/  @!P0 BRA `(.L_x_108) ;  /* 0x0000000000a48947 */ /* 0x000ff40003800000 */
[----:B------:R-:W0:Y:S01]  /*1510*/  LDCU.64 UR4, c[0x0][0x380] ;  /* 0x00007000ff0477ac */ /* 0x000e220008000a00 */
[----:B------:R-:W-:Y:S02]  /*1520*/  IADD3 R3, P0, PT, R8, R9, RZ ;  /* 0x0000000908037210 */ /* 0x000fe40007f1e0ff */
[----:B------:R-:W-:-:S03]  /*1530*/  LOP3.LUT R6, R4, 0x1fffff0, RZ, 0xc0, !PT ;  /* 0x01fffff004067812 */ /* 0x000fc600078ec0ff */
[----:B------:R-:W-:Y:S02]  /*1540*/  IMAD.X R0, RZ, RZ, R11, P0 ;  /* 0x000000ffff007224 */ /* 0x000fe400000e060b */
[----:B------:R-:W-:Y:S01]  /*1550*/  IMAD.MOV R6, RZ, RZ, -R6 ;  /* 0x000000ffff067224 */ /* 0x000fe200078e0a06 */
[----:B0-----:R-:W-:-:S04]  /*1560*/  LEA R15, P2, R3, UR4, 0x2 ;  /* 0x00000004030f7c11 */ /* 0x001fc8000f8410ff */
[----:B------:R-:W-:Y:S02]  /*1570*/  IADD3 R15, P0, PT, R15, 0x2000, RZ ;  /* 0x000020000f0f7810 */ /* 0x000fe40007f1e0ff */
[----:B------:R-:W-:Y:S01]  /*1580*/  LEA.HI.X R3, R3, UR5, R0, 0x2, P2 ;  /* 0x0000000503037c11 */ /* 0x000fe200090f1400 */
[----:B------:R-:W-:-:S04]  /*1590*/  IMAD.MOV.U32 R0, RZ, RZ, R8 ;  /* 0x000000ffff007224 */ /* 0x000fc800078e0008 */
[----:B------:R-:W-:-:S07]  /*15a0*/  IMAD.X R3, RZ, RZ, R3, P0 ;  /* 0x000000ffff037224 */ /* 0x000fce00000e0603 */
.L_x_109:
        /* <DEDUP_REMOVED lines=31> */
.L_x_108:
[----:B------:R-:W-:Y:S05]  /*17a0*/  BSYNC.RECONVERGENT B2 ;  /* 0x0000000000027941 */ /* 0x000fea0003800200 */
.L_x_107:
[----:B------:R-:W-:Y:S05]  /*17b0*/  @!P1 BRA `(.L_x_106) ;  /* 0x0000000000e89947 */ /* 0x000fea0003800000 */
[----:B------:R-:W-:Y:S01]  /*17c0*/  ISETP.GE.U32.AND P0, PT, R24, 0x8, PT ;  /* 0x000000081800780c */ /* 0x000fe20003f06070 */
[----:B------:R-:W-:Y:S01]  /*17d0*/  BSSY.RECONVERGENT B2, `(.L_x_110) ;  /* 0x0000016000027945 */ /* 0x000fe20003800200 */
[----:B------:R-:W-:-:S04]  /*17e0*/  LOP3.LUT R17, R4, 0x7, RZ, 0xc0, !PT ;  /* 0x0000000704117812 */ /* 0x000fc800078ec0ff */
[----:B------:R-:W-:-:S07]  /*17f0*/  ISETP.NE.AND P1, PT, R17, RZ, PT ;  /* 0x000000ff1100720c */ /* 0x000fce0003f25270 */
[----:B------:R-:W-:Y:S06]  /*1800*/  @!P0 BRA `(.L_x_111) ;  /* 0x0000000000488947 */ /* 0x000fec0003800000 */
[----:B------:R-:W0:Y:S01]  /*1810*/  LDCU.64 UR4, c[0x0][0x380] ;  /* 0x00007000ff0477ac */ /* 0x000e220008000a00 */
[----:B------:R-:W-:-:S05]  /*1820*/  IADD3 R3, P0, PT, R0, R9, RZ ;  /* 0x0000000900037210 */ /* 0x000fca0007f1e0ff */
[----:B------:R-:W-:Y:S01]  /*1830*/  IMAD.X R6, RZ, RZ, R11, P0 ;  /* 0x000000ffff067224 */ /* 0x000fe200000e060b */
        /* <DEDUP_REMOVED lines=15> */
.L_x_111:
[----:B------:R-:W-:Y:S05]  /*1930*/  BSYNC.RECONVERGENT B2 ;  /* 0x0000000000027941 */ /* 0x000fea0003800200 */
.L_x_110:
        /* <DEDUP_REMOVED lines=18> */
.L_x_113:
[----:B------:R-:W-:Y:S05]  /*1a60*/  BSYNC.RECONVERGENT B2 ;  /* 0x0000000000027941 */ /* 0x000fea0003800200 */
.L_x_112:
[----:B------:R-:W-:Y:S05]  /*1a70*/  @!P1 BRA `(.L_x_106) ;  /* 0x0000000000389947 */ /* 0x000fea0003800000 */
[----:B------:R-:W0:Y:S01]  /*1a80*/  LDCU.64 UR4, c[0x0][0x380] ;  /* 0x00007000ff0477ac */ /* 0x000e220008000a00 */
[----:B------:R-:W-:Y:S01]  /*1a90*/  IADD3 R5, P0, PT, R0, R9, RZ ;  /* 0x0000000900057210 */ /* 0x000fe20007f1e0ff */
[----:B------:R-:W-:-:S04]  /*1aa0*/  IMAD.MOV R0, RZ, RZ, -R6 ;  /* 0x000000ffff007224 */ /* 0x000fc800078e0a06 */
[----:B------:R-:W-:Y:S01]  /*1ab0*/  IMAD.X R4, RZ, RZ, R11, P0 ;  /* 0x000000ffff047224 */ /* 0x000fe200000e060b */
[----:B0-----:R-:W-:-:S04]  /*1ac0*/  LEA R2, P1, R5, UR4, 0x2 ;  /* 0x0000000405027c11 */ /* 0x001fc8000f8210ff */
[----:B------:R-:W-:-:S09]  /*1ad0*/  LEA.HI.X R5, R5, UR5, R4, 0x2, P1 ;  /* 0x0000000505057c11 */ /* 0x000fd200088f1404 */
.L_x_114:
[----:B------:R-:W-:-:S06]  /*1ae0*/  IMAD.MOV.U32 R3, RZ, RZ, R5 ;  /* 0x000000ffff037224 */ /* 0x000fcc00078e0005 */
[----:B------:R0:W2:Y:S01]  /*1af0*/  LDG.E R3, desc[UR6][R2.64] ;  /* 0x0000000602037981 */ /* 0x0000a2000c1e1900 */
[----:B------:R-:W-:-:S05]  /*1b00*/  VIADD R0, R0, 0x1 ;  /* 0x0000000100007836 */ /* 0x000fca0000000000 */
[----:B------:R-:W-:Y:S02]  /*1b10*/  ISETP.NE.AND P0, PT, R0, RZ, PT ;  /* 0x000000ff0000720c */ /* 0x000fe40003f05270 */
[----:B0-----:R-:W-:-:S05]  /*1b20*/  IADD3 R2, P1, PT, R2, 0x400, RZ ;  /* 0x0000040002027810 */ /* 0x001fca0007f3e0ff */
[----:B------:R-:W-:Y:S02]  /*1b30*/  IMAD.X R5, RZ, RZ, R5, P1 ;  /* 0x000000ffff057224 */ /* 0x000fe400008e0605 */
[----:B--2---:R-:W-:-:S04]  /*1b40*/  IMAD.IADD R10, R3, 0x1, R10 ;  /* 0x00000001030a7824 */ /* 0x004fc800078e020a */
[----:B------:R-:W-:Y:S05]  /*1b50*/  @P0 BRA `(.L_x_114) ;  /* 0xfffffffc00e00947 */ /* 0x000fea000383ffff */
.L_x_106:
[----:B------:R-:W-:Y:S05]  /*1b60*/  BSYNC.RECONVERGENT B1 ;  /* 0x0000000000017941 */ /* 0x000fea0003800200 */
.L_x_104:
[----:B------:R-:W0:Y:S01]  /*1b70*/  S2R R6, SR_LANEID ;  /* 0x0000000000067919 */ /* 0x000e220000000000 */
[----:B------:R-:W-:Y:S01]  /*1b80*/  ISETP.NE.AND P5, PT, R8, RZ, PT ;  /* 0x000000ff0800720c */ /* 0x000fe20003fa5270 */
        /* <DEDUP_REMOVED lines=39> */
[----:B------:R-:W-:-:S07]  /*1e00*/  IMAD.IADD R7, R0, 0x1, R3 ;  /* 0x0000000100077824 */ /* 0x000fce00078e0203 */
.L_x_102:
[----:B------:R-:W-:Y:S05]  /*1e10*/  BSYNC.RECONVERGENT B0 ;  /* 0x0000000000007941 */ /* 0x000fea0003800200 */
.L_x_87:
[----:B------:R-:W-:Y:S05]  /*1e20*/  @P5 EXIT ;  /* 0x000000000000594d */ /* 0x000fea0003800000 */
[----:B------:R-:W3:Y:S01]  /*1e30*/  LDC.64 R2, c[0x0][0x388] ;  /* 0x0000e200ff027b82 */ /* 0x000ee20000000a00 */
[----:B------:R-:W0:Y:S02]  /*1e40*/  LDCU UR4, c[0x0][0x39c] ;  /* 0x00007380ff0477ac */ /* 0x000e240008000800 */
[----:B012---:R-:W-:-:S05]  /*1e50*/  VIADD R7, R7, UR4 ;  /* 0x0000000407077c36 */ /* 0x007fca0008000000 */
[----:B---3--:R-:W-:Y:S01]  /*1e60*/  STG.E desc[UR6][R2.64], R7 ;  /* 0x0000000702007986 */ /* 0x008fe2000c101906 */
[----:B------:R-:W-:Y:S05]  /*1e70*/  EXIT ;  /* 0x000000000000794d */ /* 0x000fea0003800000 */
.L_x_115:
        /* <DEDUP_REMOVED lines=16> */
.L_x_243:


//--------------------- .text._ZN3cub18CUB_300001_SM_10006detail6reduce28DeviceReduceSingleTileKernelINS2_10policy_hubIijN4cuda3std3__44plusIiEEE10Policy1000EPiSC_iS9_iiNS7_10__identityEEEvT0_T1_T2_T3_T4_T6_ --------------------------
	.section	.text._ZN3cub18CUB_300001_SM_10006detail6reduce28DeviceReduceSingleTileKernelINS2_10policy_hubIijN4cuda3std3__44plusIiEEE10Policy1000EPiSC_iS9_iiNS7_10__identityEEEvT0_T1_T2_T3_T4_T6_,"ax",@progbits
	.align	128
        .global         _ZN3cub18CUB_300001_SM_10006detail6reduce28DeviceReduceSingleTileKernelINS2_10policy_hubIijN4cuda3std3__44plusIiEEE10Policy1000EPiSC_iS9_iiNS7_10__identityEEEvT0_T1_T2_T3_T4_T6_
        .type           _ZN3cub18CUB_300001_SM_10006detail6reduce28DeviceReduceSingleTileKernelINS2_10policy_hubIijN4cuda3std3__44plusIiEEE10Policy1000EPiSC_iS9_iiNS7_10__identityEEEvT0_T1_T2_T3_T4_T6_,@function
        .size           _ZN3cub18CUB_300001_SM_10006detail6reduce28DeviceReduceSingleTileKernelINS2_10policy_hubIijN4cuda3std3__44plusIiEEE10Policy1000EPiSC_iS9_iiNS7_10__identityEEEvT0_T1_T2_T3_T4_T6_,(.L_x_244 - _ZN3cub18CUB_300001_SM_10006detail6reduce28DeviceReduceSingleTileKernelINS2_10policy_hubIijN4cuda3std3__44plusIiEEE10Policy1000EPiSC_iS9_iiNS7_10__identityEEEvT0_T1_T2_T3_T4_T6_)
        .other          _ZN3cub18CUB_300001_SM_10006detail6reduce28DeviceReduceSingleTileKernelINS2_10policy_hubIijN4cuda3std3__44plusIiEEE10Policy1000EPiSC_iS9_iiNS7_10__identityEEEvT0_T1_T2_T3_T4_T6_,@"STO_CUDA_ENTRY STV_DEFAULT"
_ZN3cub18CUB_300001_SM_10006detail6reduce28DeviceReduceSingleTileKernelINS2_10policy_hubIijN4cuda3std3__44plusIiEEE10Policy1000EPiSC_iS9_iiNS7_10__identityEEEvT0_T1_T2_T3_T4_T6_:
.text._ZN3cub18CUB_300001_SM_10006detail6reduce28DeviceReduceSingleTileKernelINS2_10policy_hubIijN4cuda3std3__44plusIiEEE10Policy1000EPiSC_iS9_iiNS7_10__identityEEEvT0_T1_T2_T3_T4_T6_:
        /* <DEDUP_REMOVED lines=13> */
.L_x_116:
        /* <DEDUP_REMOVED lines=16> */
.L_x_121:
[----:B------:R-:W-:Y:S05]  /*01d0*/  BSYNC.RECONVERGENT B1 ;  /* 0x0000000000017941 */ /* 0x000fea0003800200 */
.L_x_120:
        /* <DEDUP_REMOVED lines=16> */
.L_x_126:
        /* <DEDUP_REMOVED lines=9> */
.L_x_125:
[----:B------:R-:W-:Y:S05]  /*0370*/  BSYNC.RECONVERGENT B2 ;  /* 0x0000000000027941 */ /* 0x000fea0003800200 */
.L_x_124:
        /* <DEDUP_REMOVED lines=8> */
.L_x_129:
        /* <DEDUP_REMOVED lines=35> */
.L_x_128:
[----:B------:R-:W-:Y:S05]  /*0630*/  BSYNC.RECONVERGENT B2 ;  /* 0x0000000000027941 */ /* 0x000fea0003800200 */
.L_x_127:
        /* <DEDUP_REMOVED lines=22> */
.L_x_131:
[----:B------:R-:W-:Y:S05]  /*07a0*/  BSYNC.RECONVERGENT B2 ;  /* 0x0000000000027941 */ /* 0x000fea0003800200 */
.L_x_130:
        /* <DEDUP_REMOVED lines=10> */
.L_x_123:
[----:B------:R-:W-:Y:S05]  /*0850*/  BSYNC.RECONVERGENT B1 ;  /* 0x0000000000017941 */ /* 0x000fea0003800200 */
.L_x_122:
        /* <DEDUP_REMOVED lines=45> */
.L_x_132:
        /* <DEDUP_REMOVED lines=67> */
.L_x_119:
        /* <DEDUP_REMOVED lines=22> */
.L_x_136:
        /* <DEDUP_REMOVED lines=20> */
.L_x_134:
        /* <DEDUP_REMOVED lines=20> */
.L_x_140:
        /* <DEDUP_REMOVED lines=8> */
.L_x_139:
[----:B------:R-:W-:Y:S05]  /*13c0*/  BSYNC.RECONVERGENT B2 ;  /* 0x0000000000027941 */ /* 0x000fea0003800200 */
.L_x_138:
        /* <DEDUP_REMOVED lines=16> */
.L_x_143:
        /* <DEDUP_REMOVED lines=39> */
.L_x_142:
[----:B------:R-:W-:Y:S05]  /*1740*/  BSYNC.RECONVERGENT B2 ;  /* 0x0000000000027941 */ /* 0x000fea0003800200 */
.L_x_141:
        /* <DEDUP_REMOVED lines=27> */
.L_x_145:
[----:B------:R-:W-:Y:S05]  /*1900*/  BSYNC.RECONVERGENT B2 ;  /* 0x0000000000027941 */ /* 0x000fea0003800200 */
.L_x_144:
        /* <DEDUP_REMOVED lines=10> */
.L_x_137:
[----:B------:R-:W-:Y:S05]  /*19b0*/  BSYNC.RECONVERGENT B1 ;  /* 0x0000000000017941 */ /* 0x000fea0003800200 */
.L_x_135:
        /* <DEDUP_REMOVED lines=43> */
.L_x_118:
        /* <DEDUP_REMOVED lines=12> */
.L_x_148:
[----:B------:R-:W-:Y:S05]  /*1d30*/  BSYNC.RECONVERGENT B1 ;  /* 0x0000000000017941 */ /* 0x000fea0003800200 */
.L_x_147:
        /* <DEDUP_REMOVED lines=16> */
.L_x_153:
        /* <DEDUP_REMOVED lines=9> */
.L_x_152:
[----:B------:R-:W-:Y:S05]  /*1ed0*/  BSYNC.RECONVERGENT B2 ;  /* 0x0000000000027941 */ /* 0x000fea0003800200 */
.L_x_151:
        /* <DEDUP_REMOVED lines=8> */
.L_x_156:
        /* <DEDUP_REMOVED lines=35> */
.L_x_155:
[----:B------:R-:W-:Y:S05]  /*2190*/  BSYNC.RECONVERGENT B2 ;  /* 0x0000000000027941 */ /* 0x000fea0003800200 */
.L_x_154:
        /* <DEDUP_REMOVED lines=22> */
.L_x_158:
[----:B------:R-:W-:Y:S05]  /*2300*/  BSYNC.RECONVERGENT B2 ;  /* 0x0000000000027941 */ /* 0x000fea0003800200 */
.L_x_157:
        /* <DEDUP_REMOVED lines=10> */
.L_x_150:
[----:B------:R-:W-:Y:S05]  /*23b0*/  BSYNC.RECONVERGENT B1 ;  /* 0x0000000000017941 */ /* 0x000fea0003800200 */
.L_x_149:
        /* <DEDUP_REMOVED lines=45> */
.L_x_159:
        /* <DEDUP_REMOVED lines=67> */
.L_x_146:
        /* <DEDUP_REMOVED lines=33> */
.L_x_162:
        /* <DEDUP_REMOVED lines=32> */
.L_x_160:
        /* <DEDUP_REMOVED lines=20> */
.L_x_166:
        /* <DEDUP_REMOVED lines=8> */
.L_x_165:
[----:B------:R-:W-:Y:S05]  /*3090*/  BSYNC.RECONVERGENT B2 ;  /* 0x0000000000027941 */ /* 0x000fea0003800200 */
.L_x_164:
        /* <DEDUP_REMOVED lines=16> */
.L_x_169:
        /* <DEDUP_REMOVED lines=39> */
.L_x_168:
[----:B------:R-:W-:Y:S05]  /*3410*/  BSYNC.RECONVERGENT B2 ;  /* 0x0000000000027941 */ /* 0x000fea0003800200 */
.L_x_167:
        /* <DEDUP_REMOVED lines=27> */
.L_x_171:
[----:B------:R-:W-:Y:S05]  /*35d0*/  BSYNC.RECONVERGENT B2 ;  /* 0x0000000000027941 */ /* 0x000fea0003800200 */
.L_x_170:
        /* <DEDUP_REMOVED lines=10> */
.L_x_163:
[----:B------:R-:W-:Y:S05]  /*3680*/  BSYNC.RECONVERGENT B1 ;  /* 0x0000000000017941 */ /* 0x000fea0003800200 */
.L_x_161:
        /* <DEDUP_REMOVED lines=42> */
.L_x_133:
[----:B------:R-:W-:Y:S05]  /*3930*/  BSYNC.RECONVERGENT B0 ;  /* 0x0000000000007941 */ /* 0x000fea0003800200 */
.L_x_117:
[----:B------:R-:W-:Y:S05]  /*3940*/  @P0 EXIT ;  /* 0x000000000000094d */ /* 0x000fea0003800000 */
[----:B-1----:R-:W1:Y:S01]  /*3950*/  LDC.64 R4, c[0x0][0x388] ;  /* 0x0000e200ff047b82 */ /* 0x002e620000000a00 */
[----:B------:R-:W0:Y:S02]  /*3960*/  LDCU UR4, c[0x0][0x398] ;  /* 0x00007300ff0477ac */ /* 0x000e240008000800 */
[----:B0-234-:R-:W-:-:S05]  /*3970*/  VIADD R3, R3, UR4 ;  /* 0x0000000403037c36 */ /* 0x01dfca0008000000 */
[----:B-1----:R-:W-:Y:S01]  /*3980*/  STG.E desc[UR6][R4.64], R3 ;  /* 0x0000000304007986 */ /* 0x002fe2000c101906 */
[----:B------:R-:W-:Y:S05]  /*3990*/  EXIT ;  /* 0x000000000000794d */ /* 0x000fea0003800000 */
.L_x_172:
        /* <DEDUP_REMOVED lines=14> */
.L_x_244:


//--------------------- .text._ZN3cub18CUB_300001_SM_10006detail6reduce18DeviceReduceKernelINS2_10policy_hubIijN4cuda3std3__44plusIiEEE10Policy1000EN6thrust24THRUST_300001_SM_1000_NS10device_ptrIiEEjS9_iNS7_10__identityEEEvT0_PT3_T1_NS0_13GridEvenShareISK_EET2_T4_ --------------------------
	.section	.text._ZN3cub18CUB_300001_SM_10006detail6reduce18DeviceReduceKernelINS2_10policy_hubIijN4cuda3std3__44plusIiEEE10Policy1000EN6thrust24THRUST_300001_SM_1000_NS10device_ptrIiEEjS9_iNS7_10__identityEEEvT0_PT3_T1_NS0_13GridEvenShareISK_EET2_T4_,"ax",@progbits
	.align	128
        .global         _ZN3cub18CUB_300001_SM_10006detail6reduce18DeviceReduceKernelINS2_10policy_hubIijN4cuda3std3__44plusIiEEE10Policy1000EN6thrust24THRUST_300001_SM_1000_NS10device_ptrIiEEjS9_iNS7_10__identityEEEvT0_PT3_T1_NS0_13GridEvenShareISK_EET2_T4_
        .type           _ZN3cub18CUB_300001_SM_10006detail6reduce18DeviceReduceKernelINS2_10policy_hubIijN4cuda3std3__44plusIiEEE10Policy1000EN6thrust24THRUST_300001_SM_1000_NS10device_ptrIiEEjS9_iNS7_10__identityEEEvT0_PT3_T1_NS0_13GridEvenShareISK_EET2_T4_,@function
        .size           _ZN3cub18CUB_300001_SM_10006detail6reduce18DeviceReduceKernelINS2_10policy_hubIijN4cuda3std3__44plusIiEEE10Policy1000EN6thrust24THRUST_300001_SM_1000_NS10device_ptrIiEEjS9_iNS7_10__identityEEEvT0_PT3_T1_NS0_13GridEvenShareISK_EET2_T4_,(.L_x_245 - _ZN3cub18CUB_300001_SM_10006detail6reduce18DeviceReduceKernelINS2_10policy_hubIijN4cuda3std3__44plusIiEEE10Policy1000EN6thrust24THRUST_300001_SM_1000_NS10device_ptrIiEEjS9_iNS7_10__identityEEEvT0_PT3_T1_NS0_13GridEvenShareISK_EET2_T4_)
        .other          _ZN3cub18CUB_300001_SM_10006detail6reduce18DeviceReduceKernelINS2_10policy_hubIijN4cuda3std3__44plusIiEEE10Policy1000EN6thrust24THRUST_300001_SM_1000_NS10device_ptrIiEEjS9_iNS7_10__identityEEEvT0_PT3_T1_NS0_13GridEvenShareISK_EET2_T4_,@"STO_CUDA_ENTRY STV_DEFAULT"
_ZN3cub18CUB_300001_SM_10006detail6reduce18DeviceReduceKernelINS2_10policy_hubIijN4cuda3std3__44plusIiEEE10Policy1000EN6thrust24THRUST_300001_SM_1000_NS10device_ptrIiEEjS9_iNS7_10__identityEEEvT0_PT3_T1_NS0_13GridEvenShareISK_EET2_T4_:
.text._ZN3cub18CUB_300001_SM_10006detail6reduce18DeviceReduceKernelINS2_10policy_hubIijN4cuda3std3__44plusIiEEE10Policy1000EN6thrust24THRUST_300001_SM_1000_NS10device_ptrIiEEjS9_iNS7_10__identityEEEvT0_PT3_T1_NS0_13GridEvenShareISK_EET2_T4_:
[----:B------:R-:W-:Y:S01]  /*0000*/  LDC R1, c[0x0][0x37c] ;  /* 0x0000df00ff017b82 */ /* 0x000fe20000000800 */
[----:B------:R-:W0:Y:S07]  /*0010*/  S2R R3, SR_CTAID.X ;  /* 0x0000000000037919 */ /* 0x000e2e0000002500 */
[----:B------:R-:W1:Y:S01]  /*0020*/  LDC.64 R8, c[0x0][0x3a8] ;  /* 0x0000ea00ff087b82 */ /* 0x000e620000000a00 */
[----:B------:R-:W2:Y:S01]  /*0030*/  LDCU.64 UR6, c[0x0][0x358] ;  /* 0x00006b00ff0677ac */ /* 0x000ea20008000a00 */
[----:B------:R-:W-:Y:S01]  /*0040*/  BSSY.RECONVERGENT B0, `(.L_x_173) ;  /* 0x0000236000007945 */ /* 0x000fe20003800200 */
[----:B-1----:R-:W-:-:S02]  /*0050*/  IMAD.SHL.U32 R13, R9, 0x1000, RZ ;  /* 0x00001000090d7824 */ /* 0x002fc400078e00ff */
[----:B0-----:R-:W-:-:S05]  /*0060*/  IMAD R0, R3, -0x1000, R8 ;  /* 0xfffff00003007824 */ /* 0x001fca00078e0208 */
[----:B------:R-:W-:-:S13]  /*0070*/  ISETP.GT.U32.AND P0, PT, R0, 0xfff, PT ;  /* 0x00000fff0000780c */ /* 0x000fda0003f04070 */
[----:B--2---:R-:W-:Y:S05]  /*0080*/  @P0 BRA `(.L_x_174) ;  /* 0x0000001000540947 */ /* 0x004fea0003800000 */
[----:B------:R-:W0:Y:S01]  /*0090*/  S2R R2, SR_TID.X ;  /* 0x0000000000027919 */ /* 0x000e220000002100 */
[----:B------:R-:W-:Y:S01]  /*00a0*/  BSSY.RECONVERGENT B1, `(.L_x_175) ;  /* 0x000000a000017945 */ /* 0x000fe20003800200 */
[----:B------:R-:W-:Y:S01]  /*00b0*/  IMAD.MOV.U32 R14, RZ, RZ, RZ ;  /* 0x000000ffff0e7224 */ /* 0x000fe200078e00ff */
[----:B0-----:R-:W-:Y:S01]  /*00c0*/  ISETP.GE.U32.AND P0, PT, R2, R0, PT ;  /* 0x000000000200720c */ /* 0x001fe20003f06070 */
[----:B------:R-:W-:-:S12]  /*00d0*/  IMAD.MOV.U32 R4, RZ, RZ, R2 ;  /* 0x000000ffff047224 */ /* 0x000fd800078e0002 */
[----:B------:R-:W-:Y:S05]  /*00e0*/  @P0 BRA `(.L_x_176) ;  /* 0x0000000000140947 */ /* 0x000fea0003800000 */
[----:B------:R-:W0:Y:S01]  /*00f0*/  LDC.64 R14, c[0x0][0x380] ;  /* 0x0000e000ff0e7b82 */ /* 0x000e220000000a00 */
[----:B------:R-:W-:-:S04]  /*0100*/  IMAD R5, R3, 0x1000, R2 ;  /* 0x0000100003057824 */ /* 0x000fc800078e0202 */
[----:B0-----:R-:W-:-:S06]  /*0110*/  IMAD.WIDE.U32 R14, R5, 0x4, R14 ;  /* 0x00000004050e7825 */ /* 0x001fcc00078e000e */
[----:B------:R0:W5:Y:S01]  /*0120*/  LDG.E R14, desc[UR6][R14.64] ;  /* 0x000000060e0e7981 */ /* 0x000162000c1e1900 */
[----:B------:R-:W-:-:S07]  /*0130*/  VIADD R4, R2, 0x100 ;  /* 0x0000010002047836 */ /* 0x000fce0000000000 */
.L_x_176:
[----:B------:R-:W-:Y:S05]  /*0140*/  BSYNC.RECONVERGENT B1 ;  /* 0x0000000000017941 */ /* 0x000fea0003800200 */
.L_x_175:
[----:B------:R-:W-:Y:S01]  /*0150*/  ISETP.GE.U32.AND P0, PT, R4, R0, PT ;  /* 0x000000000400720c */ /* 0x000fe20003f06070 */
[----:B------:R-:W-:-:S12]  /*0160*/  BSSY.RECONVERGENT B1, `(.L_x_177) ;  /* 0x0000097000017945 */ /* 0x000fd80003800200 */
[----:B------:R-:W-:Y:S05]  /*0170*/  @P0 BRA `(.L_x_178) ;  /* 0x0000000800540947 */ /* 0x000fea0003800000 */
[----:B------:R-:W-:Y:S01]  /*0180*/  LOP3.LUT R5, RZ, R4, RZ, 0x33, !PT ;  /* 0x00000004ff057212 */ /* 0x000fe200078e33ff */
[----:B------:R-:W-:Y:S04]  /*0190*/  BSSY.RECONVERGENT B2, `(.L_x_179) ;  /* 0x000004b000027945 */ /* 0x000fe80003800200 */
[----:B------:R-:W-:-:S04]  /*01a0*/  IMAD.IADD R8, R5, 0x1, R8 ;  /* 0x0000000105087824 */ /* 0x000fc800078e0208 */
[----:B------:R-:W-:-:S05]  /*01b0*/  IMAD R8, R3, -0x1000, R8 ;  /* 0xfffff00003087824 */ /* 0x000fca00078e0208 */
[C---:B------:R-:W-:Y:S02]  /*01c0*/  ISETP.GE.U32.AND P0, PT, R8.reuse, 0xf00, PT ;  /* 0x00000f000800780c */ /* 0x040fe40003f06070 */
[----:B------:R-:W-:-:S04]  /*01d0*/  LEA.HI R5, R8, 0x1, RZ, 0x18 ;  /* 0x0000000108057811 */ /* 0x000fc800078fc0ff */
[----:B------:R-:W-:-:S07]  /*01e0*/  LOP3.LUT R6, R5, 0xf, RZ, 0xc0, !PT ;  /* 0x0000000f05067812 */ /* 0x000fce00078ec0ff */
[----:B------:R-:W-:Y:S05]  /*01f0*/  @!P0 BRA `(.L_x_180) ;  /* 0x0000000400108947 */ /* 0x000fea0003800000 */
[----:B------:R-:W-:Y:S01]  /*0200*/  LOP3.LUT R8, R5, 0x1fffff0, RZ, 0xc0, !PT ;  /* 0x01fffff005087812 */ /* 0x000fe200078ec0ff */
[----:B------:R-:W-:Y:S01]  /*0210*/  BSSY.RECONVERGENT B3, `(.L_x_181) ;  /* 0x0000041000037945 */ /* 0x000fe20003800200 */
[----:B------:R-:W-:Y:S01]  /*0220*/  LOP3.LUT R7, R4, 0x800, RZ, 0xfc, !PT ;  /* 0x0000080004077812 */ /* 0x000fe200078efcff */
[----:B------:R-:W-:Y:S01]  /*0230*/  IMAD R4, R3, 0x1000, R4 ;  /* 0x0000100003047824 */ /* 0x000fe200078e0204 */
[----:B------:R-:W-:-:S07]  /*0240*/  IADD3 R8, PT, PT, -R8, RZ, RZ ;  /* 0x000000ff08087210 */ /* 0x000fce0007ffe1ff */
.L_x_182:
[----:B------:R-:W1:Y:S01]  /*0250*/  LDC.64 R12, c[0x0][0x380] ;  /* 0x0000e000ff0c7b82 */ /* 0x000e620000000a00 */
[----:B------:R-:W-:-:S04]  /*0260*/  VIADD R21, R4, 0x100 ;  /* 0x0000010004157836 */ /* 0x000fc80000000000 */
[----:B-1----:R-:W-:-:S04]  /*0270*/  IMAD.WIDE.U32 R20, R21, 0x4, R12 ;  /* 0x0000000415147825 */ /* 0x002fc800078e000c */
[C---:B------:R-:W-:Y:S01]  /*0280*/  IMAD.WIDE.U32 R16, R4.reuse, 0x4, R12 ;  /* 0x0000000404107825 */ /* 0x040fe200078e000c */
[----:B0-----:R-:W2:Y:S04]  /*0290*/  LDG.E R15, desc[UR6][R20.64] ;  /* 0x00000006140f7981 */ /* 0x001ea8000c1e1900 */
[----:B------:R0:W2:Y:S01]  /*02a0*/  LDG.E R9, desc[UR6][R16.64] ;  /* 0x0000000610097981 */ /* 0x0000a2000c1e1900 */
[C---:B------:R-:W-:Y:S02]  /*02b0*/  VIADD R29, R4.reuse, 0x600 ;  /* 0x00000600041d7836 */ /* 0x040fe40000000000 */
[C---:B------:R-:W-:Y:S01]  /*02c0*/  VIADD R27, R4.reuse, 0x300 ;  /* 0x00000300041b7836 */ /* 0x040fe20000000000 */
[C---:B------:R-:W-:Y:S01]  /*02d0*/  IADD3 R28, PT, PT, R4.reuse, 0x800, RZ ;  /* 0x00000800041c7810 */ /* 0x040fe20007ffe0ff */
[----:B------:R-:W-:-:S02]  /*02e0*/  VIADD R11, R4, 0x200 ;  /* 0x00000200040b7836 */ /* 0x000fc40000000000 */
[----:B------:R-:W-:-:S04]  /*02f0*/  IMAD.WIDE.U32 R26, R27, 0x4, R12 ;  /* 0x000000041b1a7825 */ /* 0x000fc800078e000c */
[--C-:B0-----:R-:W-:Y:S02]  /*0300*/  IMAD.WIDE.U32 R16, R29, 0x4, R12.reuse ;  /* 0x000000041d107825 */ /* 0x101fe400078e000c */
[----:B------:R-:W3:Y:S02]  /*0310*/  LDG.E R26, desc[UR6][R26.64] ;  /* 0x000000061a1a7981 */ /* 0x000ee4000c1e1900 */
[C---:B------:R-:W-:Y:S02]  /*0320*/  VIADD R19, R4.reuse, 0x400 ;  /* 0x0000040004137836 */ /* 0x040fe40000000000 */
[C---:B------:R-:W-:Y:S01]  /*0330*/  VIADD R23, R4.reuse, 0x500 ;  /* 0x0000050004177836 */ /* 0x040fe20000000000 */
[----:B------:R0:W4:Y:S01]  /*0340*/  LDG.E R22, desc[UR6][R16.64] ;  /* 0x0000000610167981 */ /* 0x000122000c1e1900 */
[----:B------:R-:W-:Y:S02]  /*0350*/  VIADD R29, R4, 0x700 ;  /* 0x00000700041d7836 */ /* 0x000fe40000000000 */
[----:B------:R-:W-:-:S04]  /*0360*/  IMAD.WIDE.U32 R10, R11, 0x4, R12 ;  /* 0x000000040b0a7825 */ /* 0x000fc800078e000c */
[--C-:B------:R-:W-:Y:S01]  /*0370*/  IMAD.WIDE.U32 R18, R19, 0x4, R12.reuse ;  /* 0x0000000413127825 */ /* 0x100fe200078e000c */
[----:B------:R1:W3:Y:S03]  /*0380*/  LDG.E R25, desc[UR6][R10.64] ;  /* 0x000000060a197981 */ /* 0x0002e6000c1e1900 */
[--C-:B------:R-:W-:Y:S01]  /*0390*/  IMAD.WIDE.U32 R20, R23, 0x4, R12.reuse ;  /* 0x0000000417147825 */ /* 0x100fe200078e000c */
[----:B------:R-:W4:Y:S03]  /*03a0*/  LDG.E R24, desc[UR6][R18.64] ;  /* 0x0000000612187981 */ /* 0x000f26000c1e1900 */
[--C-:B0-----:R-:W-:Y:S01]  /*03b0*/  IMAD.WIDE.U32 R16, R29, 0x4, R12.reuse ;  /* 0x000000041d107825 */ /* 0x101fe200078e000c */
[----:B------:R0:W4:Y:S03]  /*03c0*/  LDG.E R23, desc[UR6][R20.64] ;  /* 0x0000000614177981 */ /* 0x000126000c1e1900 */
[----:B------:R-:W-:Y:S01]  /*03d0*/  IMAD.WIDE.U32 R28, R28, 0x4, R12 ;  /* 0x000000041c1c7825 */ /* 0x000fe200078e000c */
[----:B------:R-:W4:Y:S03]  /*03e0*/  LDG.E R19, desc[UR6][R16.64] ;  /* 0x0000000610137981 */ /* 0x000f26000c1e1900 */
[----:B------:R-:W-:-:S02]  /*03f0*/  VIADD R27, R4, 0xa00 ;  /* 0x00000a00041b7836 */ /* 0x000fc40000000000 */
[----:B-1----:R-:W-:Y:S01]  /*0400*/  VIADD R11, R4, 0x900 ;  /* 0x00000900040b7836 */ /* 0x002fe20000000000 */
[----:B------:R1:W4:Y:S01]  /*0410*/  LDG.E R18, desc[UR6][R28.64] ;  /* 0x000000061c127981 */ /* 0x000322000c1e1900 */
[----:B0-----:R-:W-:-:S04]  /*0420*/  IMAD.WIDE.U32 R20, R27, 0x4, R12 ;  /* 0x000000041b147825 */ /* 0x001fc800078e000c */
[----:B------:R-:W-:Y:S02]  /*0430*/  VIADD R27, R4, 0xb00 ;  /* 0x00000b00041b7836 */ /* 0x000fe40000000000 */
[----:B------:R-:W-:-:S04]  /*0440*/  IMAD.WIDE.U32 R10, R11, 0x4, R12 ;  /* 0x000000040b0a7825 */ /* 0x000fc800078e000c */
[----:B-1----:R-:W-:Y:S02]  /*0450*/  VIADD R29, R4, 0xc00 ;  /* 0x00000c00041d7836 */ /* 0x002fe40000000000 */
[----:B------:R-:W4:Y:S02]  /*0460*/  LDG.E R11, desc[UR6][R10.64] ;  /* 0x000000060a0b7981 */ /* 0x000f24000c1e1900 */
[----:B------:R-:W-:-:S06]  /*0470*/  IMAD.WIDE.U32 R16, R29, 0x4, R12 ;  /* 0x000000041d107825 */ /* 0x000fcc00078e000c */
[----:B------:R0:W4:Y:S04]  /*0480*/  LDG.E R16, desc[UR6][R16.64] ;  /* 0x0000000610107981 */ /* 0x000128000c1e1900 */
[----:B------:R1:W4:Y:S01]  /*0490*/  LDG.E R10, desc[UR6][R20.64] ;  /* 0x00000006140a7981 */ /* 0x000322000c1e1900 */
[----:B0-----:R-:W-:Y:S01]  /*04a0*/  VIADD R17, R4, 0xf00 ;  /* 0x00000f0004117836 */ /* 0x001fe20000000000 */
[----:B--2--5:R-:W-:Y:S01]  /*04b0*/  IADD3 R9, PT, PT, R15, R9, R14 ;  /* 0x000000090f097210 */ /* 0x024fe20007ffe00e */
[----:B------:R-:W-:-:S04]  /*04c0*/  IMAD.WIDE.U32 R14, R27, 0x4, R12 ;  /* 0x000000041b0e7825 */ /* 0x000fc800078e000c */
[----:B------:R-:W-:Y:S02]  /*04d0*/  VIADD R27, R4, 0xd00 ;  /* 0x00000d00041b7836 */ /* 0x000fe40000000000 */
[----:B------:R-:W2:Y:S02]  /*04e0*/  LDG.E R15, desc[UR6][R14.64] ;  /* 0x000000060e0f7981 */ /* 0x000ea4000c1e1900 */
[----:B------:R-:W-:-:S04]  /*04f0*/  IMAD.WIDE.U32 R28, R27, 0x4, R12 ;  /* 0x000000041b1c7825 */ /* 0x000fc800078e000c */
[----:B------:R-:W-:Y:S02]  /*0500*/  VIADD R27, R4, 0xe00 ;  /* 0x00000e00041b7836 */ /* 0x000fe40000000000 */
[----:B------:R-:W2:Y:S02]  /*0510*/  LDG.E R29, desc[UR6][R28.64] ;  /* 0x000000061c1d7981 */ /* 0x000ea4000c1e1900 */
[----:B-1----:R-:W-:-:S04]  /*0520*/  IMAD.WIDE.U32 R20, R27, 0x4, R12 ;  /* 0x000000041b147825 */ /* 0x002fc800078e000c */
[----:B------:R-:W-:Y:S02]  /*0530*/  IMAD.WIDE.U32 R12, R17, 0x4, R12 ;  /* 0x00000004110c7825 */ /* 0x000fe400078e000c */
[----:B------:R-:W2:Y:S04]  /*0540*/  LDG.E R20, desc[UR6][R20.64] ;  /* 0x0000000614147981 */ /* 0x000ea8000c1e1900 */
[----:B------:R-:W2:Y:S01]  /*0550*/  LDG.E R12, desc[UR6][R12.64] ;  /* 0x000000060c0c7981 */ /* 0x000ea2000c1e1900 */
[----:B---3--:R-:W-:Y:S02]  /*0560*/  IADD3 R9, PT, PT, R26, R25, R9 ;  /* 0x000000191a097210 */ /* 0x008fe40007ffe009 */
[----:B------:R-:W-:Y:S02]  /*0570*/  IADD3 R8, PT, PT, R8, 0x10, RZ ;  /* 0x0000001008087810 */ /* 0x000fe40007ffe0ff */
[----:B----4-:R-:W-:-:S02]  /*0580*/  IADD3 R9, PT, PT, R23, R24, R9 ;  /* 0x0000001817097210 */ /* 0x010fc40007ffe009 */
[----:B------:R-:W-:Y:S02]  /*0590*/  ISETP.NE.AND P0, PT, R8, RZ, PT ;  /* 0x000000ff0800720c */ /* 0x000fe40003f05270 */
[----:B------:R-:W-:Y:S01]  /*05a0*/  IADD3 R9, PT, PT, R19, R22, R9 ;  /* 0x0000001613097210 */ /* 0x000fe20007ffe009 */
[----:B------:R-:W-:Y:S02]  /*05b0*/  VIADD R7, R7, 0x1000 ;  /* 0x0000100007077836 */ /* 0x000fe40000000000 */
[----:B------:R-:W-:Y:S01]  /*05c0*/  VIADD R4, R4, 0x1000 ;  /* 0x0000100004047836 */ /* 0x000fe20000000000 */
[----:B------:R-:W-:-:S04]  /*05d0*/  IADD3 R9, PT, PT, R11, R18, R9 ;  /* 0x000000120b097210 */ /* 0x000fc80007ffe009 */
[----:B--2---:R-:W-:-:S04]  /*05e0*/  IADD3 R9, PT, PT, R15, R10, R9 ;  /* 0x0000000a0f097210 */ /* 0x004fc80007ffe009 */
[----:B------:R-:W-:-:S04]  /*05f0*/  IADD3 R9, PT, PT, R29, R16, R9 ;  /* 0x000000101d097210 */ /* 0x000fc80007ffe009 */
[----:B------:R-:W-:Y:S01]  /*0600*/  IADD3 R14, PT, PT, R12, R20, R9 ;  /* 0x000000140c0e7210 */ /* 0x000fe20007ffe009 */
[----:B------:R-:W-:Y:S06]  /*0610*/  @P0 BRA `(.L_x_182) ;  /* 0xfffffffc000c0947 */ /* 0x000fec000383ffff */
[----:B------:R-:W-:Y:S05]  /*0620*/  BSYNC.RECONVERGENT B3 ;  /* 0x0000000000037941 */ /* 0x000fea0003800200 */
.L_x_181:
[----:B------:R-:W-:-:S07]  /*0630*/  VIADD R4, R7, 0xfffff800 ;  /* 0xfffff80007047836 */ /* 0x000fce0000000000 */
.L_x_180:
[----:B------:R-:W-:Y:S05]  /*0640*/  BSYNC.RECONVERGENT B2 ;  /* 0x0000000000027941 */ /* 0x000fea0003800200 */
.L_x_179:
[----:B------:R-:W-:-:S13]  /*0650*/  ISETP.NE.AND P0, PT, R6, RZ, PT ;  /* 0x000000ff0600720c */ /* 0x000fda0003f05270 */
[----:B------:R-:W-:Y:S05]  /*0660*/  @!P0 BRA `(.L_x_178) ;  /* 0x0000000400188947 */ /* 0x000fea0003800000 */
[----:B------:R-:W-:Y:S01]  /*0670*/  ISETP.GE.U32.AND P0, PT, R6, 0x8, PT ;  /* 0x000000080600780c */ /* 0x000fe20003f06070 */
[----:B------:R-:W-:Y:S01]  /*0680*/  BSSY.RECONVERGENT B2, `(.L_x_183) ;  /* 0x0000022000027945 */ /* 0x000fe20003800200 */
[----:B------:R-:W-:-:S04]  /*0690*/  LOP3.LUT R24, R5, 0x7, RZ, 0xc0, !PT ;  /* 0x0000000705187812 */ /* 0x000fc800078ec0ff */
[----:B------:R-:W-:-:S07]  /*06a0*/  ISETP.NE.AND P1, PT, R24, RZ, PT ;  /* 0x000000ff1800720c */ /* 0x000fce0003f25270 */
[----:B------:R-:W-:Y:S06]  /*06b0*/  @!P0 BRA `(.L_x_184) ;  /* 0x0000000000788947 */ /* 0x000fec0003800000 */
[----:B------:R-:W1:Y:S01]  /*06c0*/  LDC.64 R10, c[0x0][0x380] ;  /* 0x0000e000ff0a7b82 */ /* 0x000e620000000a00 */
[----:B------:R-:W-:-:S04]  /*06d0*/  IMAD R27, R3, 0x1000, R4 ;  /* 0x00001000031b7824 */ /* 0x000fc800078e0204 */
[C---:B------:R-:W-:Y:S02]  /*06e0*/  VIADD R21, R27.reuse, 0x100 ;  /* 0x000001001b157836 */ /* 0x040fe40000000000 */
[C---:B------:R-:W-:Y:S02]  /*06f0*/  VIADD R17, R27.reuse, 0x300 ;  /* 0x000003001b117836 */ /* 0x040fe40000000000 */
[C---:B------:R-:W-:Y:S01]  /*0700*/  VIADD R23, R27.reuse, 0x200 ;  /* 0x000002001b177836 */ /* 0x040fe20000000000 */
[C---:B------:R-:W-:Y:S01]  /*0710*/  IADD3 R7, PT, PT, R27.reuse, 0x400, RZ ;  /* 0x000004001b077810 */ /* 0x040fe20007ffe0ff */
[C---:B------:R-:W-:Y:S02]  /*0720*/  VIADD R9, R27.reuse, 0x500 ;  /* 0x000005001b097836 */ /* 0x040fe40000000000 */
[C---:B------:R-:W-:Y:S02]  /*0730*/  VIADD R25, R27.reuse, 0x600 ;  /* 0x000006001b197836 */ /* 0x040fe40000000000 */
[----:B-1----:R-:W-:-:S04]  /*0740*/  IMAD.WIDE.U32 R12, R27, 0x4, R10 ;  /* 0x000000041b0c7825 */ /* 0x002fc800078e000a */
[--C-:B------:R-:W-:Y:S01]  /*0750*/  IMAD.WIDE.U32 R20, R21, 0x4, R10.reuse ;  /* 0x0000000415147825 */ /* 0x100fe200078e000a */
[----:B0-----:R0:W2:Y:S03]  /*0760*/  LDG.E R15, desc[UR6][R12.64] ;  /* 0x000000060c0f7981 */ /* 0x0010a6000c1e1900 */
[--C-:B------:R-:W-:Y:S01]  /*0770*/  IMAD.WIDE.U32 R16, R17, 0x4, R10.reuse ;  /* 0x0000000411107825 */ /* 0x100fe200078e000a */
[----:B------:R-:W2:Y:S03]  /*0780*/  LDG.E R18, desc[UR6][R20.64] ;  /* 0x0000000614127981 */ /* 0x000ea6000c1e1900 */
[----:B------:R-:W-:Y:S02]  /*0790*/  IMAD.WIDE.U32 R22, R23, 0x4, R10 ;  /* 0x0000000417167825 */ /* 0x000fe400078e000a */
[----:B------:R-:W3:Y:S02]  /*07a0*/  LDG.E R16, desc[UR6][R16.64] ;  /* 0x0000000610107981 */ /* 0x000ee4000c1e1900 */
[----:B------:R-:W-:-:S02]  /*07b0*/  VIADD R27, R27, 0x700 ;  /* 0x000007001b1b7836 */ /* 0x000fc40000000000 */
[--C-:B------:R-:W-:Y:S01]  /*07c0*/  IMAD.WIDE.U32 R6, R7, 0x4, R10.reuse ;  /* 0x0000000407067825 */ /* 0x100fe200078e000a */
[----:B------:R-:W3:Y:S03]  /*07d0*/  LDG.E R19, desc[UR6][R22.64] ;  /* 0x0000000616137981 */ /* 0x000ee6000c1e1900 */
[--C-:B------:R-:W-:Y:S02]  /*07e0*/  IMAD.WIDE.U32 R8, R9, 0x4, R10.reuse ;  /* 0x0000000409087825 */ /* 0x100fe400078e000a */
[----:B------:R-:W4:Y:S02]  /*07f0*/  LDG.E R7, desc[UR6][R6.64] ;  /* 0x0000000606077981 */ /* 0x000f24000c1e1900 */
[--C-:B0-----:R-:W-:Y:S02]  /*0800*/  IMAD.WIDE.U32 R12, R25, 0x4, R10.reuse ;  /* 0x00000004190c7825 */ /* 0x101fe400078e000a */
[----:B------:R-:W4:Y:S02]  /*0810*/  LDG.E R8, desc[UR6][R8.64] ;  /* 0x0000000608087981 */ /* 0x000f24000c1e1900 */
[----:B------:R-:W-:-:S02]  /*0820*/  IMAD.WIDE.U32 R10, R27, 0x4, R10 ;  /* 0x000000041b0a7825 */ /* 0x000fc400078e000a */
[----:B------:R-:W4:Y:S04]  /*0830*/  LDG.E R13, desc[UR6][R12.64] ;  /* 0x000000060c0d7981 */ /* 0x000f28000c1e1900 */
[----:B------:R-:W4:Y:S01]  /*0840*/  LDG.E R10, desc[UR6][R10.64] ;  /* 0x000000060a0a7981 */ /* 0x000f22000c1e1900 */
[----:B------:R-:W-:Y:S01]  /*0850*/  VIADD R4, R4, 0x800 ;  /* 0x0000080004047836 */ /* 0x000fe20000000000 */
[----:B--2--5:R-:W-:-:S04]  /*0860*/  IADD3 R18, PT, PT, R18, R15, R14 ;  /* 0x0000000f12127210 */ /* 0x024fc80007ffe00e */
[----:B---3--:R-:W-:-:S04]  /*0870*/  IADD3 R18, PT, PT, R16, R19, R18 ;  /* 0x0000001310127210 */ /* 0x008fc80007ffe012 */
[----:B----4-:R-:W-:-:S04]  /*0880*/  IADD3 R18, PT, PT, R8, R7, R18 ;  /* 0x0000000708127210 */ /* 0x010fc80007ffe012 */
[----:B------:R-:W-:-:S07]  /*0890*/  IADD3 R14, PT, PT, R10, R13, R18 ;  /* 0x0000000d0a0e7210 */ /* 0x000fce0007ffe012 */
.L_x_184:
[----:B------:R-:W-:Y:S05]  /*08a0*/  BSYNC.RECONVERGENT B2 ;  /* 0x0000000000027941 */ /* 0x000fea0003800200 */
.L_x_183:
        /* <DEDUP_REMOVED lines=8> */
[C---:B------:R-:W-:Y:S01]  /*0930*/  VIADD R13, R11.reuse, 0x100 ;  /* 0x000001000b0d7836 */ /* 0x040fe20000000000 */
[C---:B------:R-:W-:Y:S01]  /*0940*/  IADD3 R17, PT, PT, R11.reuse, 0x300, RZ ;  /* 0x000003000b117810 */ /* 0x040fe20007ffe0ff */
[C---:B0-----:R-:W-:Y:S02]  /*0950*/  VIADD R15, R11.reuse, 0x200 ;  /* 0x000002000b0f7836 */ /* 0x041fe40000000000 */
[----:B-1----:R-:W-:-:S04]  /*0960*/  IMAD.WIDE.U32 R8, R11, 0x4, R6 ;  /* 0x000000040b087825 */ /* 0x002fc800078e0006 */
[--C-:B------:R-:W-:Y:S02]  /*0970*/  IMAD.WIDE.U32 R10, R13, 0x4, R6.reuse ;  /* 0x000000040d0a7825 */ /* 0x100fe400078e0006 */
[----:B------:R-:W2:Y:S02]  /*0980*/  LDG.E R9, desc[UR6][R8.64] ;  /* 0x0000000608097981 */ /* 0x000ea4000c1e1900 */
[--C-:B------:R-:W-:Y:S02]  /*0990*/  IMAD.WIDE.U32 R12, R15, 0x4, R6.reuse ;  /* 0x000000040f0c7825 */ /* 0x100fe400078e0006 */
[----:B------:R-:W2:Y:S02]  /*09a0*/  LDG.E R10, desc[UR6][R10.64] ;  /* 0x000000060a0a7981 */ /* 0x000ea4000c1e1900 */
[----:B------:R-:W-:Y:S02]  /*09b0*/  IMAD.WIDE.U32 R6, R17, 0x4, R6 ;  /* 0x0000000411067825 */ /* 0x000fe400078e0006 */
[----:B------:R-:W3:Y:S04]  /*09c0*/  LDG.E R13, desc[UR6][R12.64] ;  /* 0x000000060c0d7981 */ /* 0x000ee8000c1e1900 */
[----:B------:R-:W3:Y:S01]  /*09d0*/  LDG.E R6, desc[UR6][R6.64] ;  /* 0x0000000606067981 */ /* 0x000ee2000c1e1900 */
[----:B------:R-:W-:Y:S01]  /*09e0*/  VIADD R4, R4, 0x400 ;  /* 0x0000040004047836 */ /* 0x000fe20000000000 */
[----:B--2--5:R-:W-:-:S04]  /*09f0*/  IADD3 R14, PT, PT, R10, R9, R14 ;  /* 0x000000090a0e7210 */ /* 0x024fc80007ffe00e */
[----:B---3--:R-:W-:-:S07]  /*0a00*/  IADD3 R14, PT, PT, R6, R13, R14 ;  /* 0x0000000d060e7210 */ /* 0x008fce0007ffe00e */
.L_x_186:
[----:B------:R-:W-:Y:S05]  /*0a10*/  BSYNC.RECONVERGENT B2 ;  /* 0x0000000000027941 */ /* 0x000fea0003800200 */
.L_x_185:
[----:B------:R-:W-:Y:S05]  /*0a20*/  @!P1 BRA `(.L_x_178) ;  /* 0x0000000000289947 */ /* 0x000fea0003800000 */
[----:B------:R-:W1:Y:S01]  /*0a30*/  LDC.64 R6, c[0x0][0x380] ;  /* 0x0000e000ff067b82 */ /* 0x000e620000000a00 */
[----:B------:R-:W-:Y:S02]  /*0a40*/  IMAD R9, R3, 0x1000, R4 ;  /* 0x0000100003097824 */ /* 0x000fe400078e0204 */
[----:B------:R-:W-:-:S07]  /*0a50*/  IMAD.MOV R8, RZ, RZ, -R5 ;  /* 0x000000ffff087224 */ /* 0x000fce00078e0a05 */
.L_x_187:
[----:B-1----:R-:W-:-:S06]  /*0a60*/  IMAD.WIDE.U32 R4, R9, 0x4, R6 ;  /* 0x0000000409047825 */ /* 0x002fcc00078e0006 */
[----:B------:R-:W2:Y:S01]  /*0a70*/  LDG.E R5, desc[UR6][R4.64] ;  /* 0x0000000604057981 */ /* 0x000ea2000c1e1900 */
[----:B------:R-:W-:Y:S02]  /*0a80*/  VIADD R8, R8, 0x1 ;  /* 0x0000000108087836 */ /* 0x000fe40000000000 */
[----:B------:R-:W-:-:S03]  /*0a90*/  VIADD R9, R9, 0x100 ;  /* 0x0000010009097836 */ /* 0x000fc60000000000 */
[----:B------:R-:W-:Y:S01]  /*0aa0*/  ISETP.NE.AND P0, PT, R8, RZ, PT ;  /* 0x000000ff0800720c */ /* 0x000fe20003f05270 */
[----:B--2--5:R-:W-:-:S12]  /*0ab0*/  IMAD.IADD R14, R5, 0x1, R14 ;  /* 0x00000001050e7824 */ /* 0x024fd800078e020e */
[----:B------:R-:W-:Y:S05]  /*0ac0*/  @P0 BRA `(.L_x_187) ;  /* 0xfffffffc00e40947 */ /* 0x000fea000383ffff */
.L_x_178:
[----:B------:R-:W-:Y:S05]  /*0ad0*/  BSYNC.RECONVERGENT B1 ;  /* 0x0000000000017941 */ /* 0x000fea0003800200 */
.L_x_177:
[----:B------:R-:W-:-:S13]  /*0ae0*/  ISETP.GE.U32.AND P0, PT, R0, 0x100, PT ;  /* 0x000001000000780c */ /* 0x000fda0003f06070 */
[----:B------:R-:W-:Y:S05]  /*0af0*/  @!P0 BRA `(.L_x_188) ;  /* 0x0000000000ac8947 */ /* 0x000fea0003800000 */
[----:B------:R-:W1:Y:S01]  /*0b00*/  S2R R8, SR_LANEID ;  /* 0x0000000000087919 */ /* 0x000e620000000000 */
[----:B-----5:R-:W2:Y:S01]  /*0b10*/  SHFL.DOWN PT, R0, R14, 0x1, 0x1f ;  /* 0x08201f000e007f89 */ /* 0x020ea200000e0000 */
[C---:B-1----:R-:W-:Y:S02]  /*0b20*/  ISETP.GT.AND P0, PT, R8.reuse, 0x1e, PT ;  /* 0x0000001e0800780c */ /* 0x042fe40003f04270 */
[----:B------:R-:W-:Y:S02]  /*0b30*/  ISETP.NE.AND P1, PT, R8, RZ, PT ;  /* 0x000000ff0800720c */ /* 0x000fe40003f25270 */
[----:B--2---:R-:W-:Y:S02]  /*0b40*/  SEL R5, R0, RZ, !P0 ;  /* 0x000000ff00057207 */ /* 0x004fe40004000000 */
[----:B------:R-:W-:Y:S02]  /*0b50*/  ISETP.GT.AND P0, PT, R8, 0x1d, PT ;  /* 0x0000001d0800780c */ /* 0x000fe40003f04270 */
[----:B------:R-:W-:-:S05]  /*0b60*/  IADD3 R5, PT, PT, R5, R14, RZ ;  /* 0x0000000e05057210 */ /* 0x000fca0007ffe0ff */
[----:B------:R-:W1:Y:S02]  /*0b70*/  SHFL.DOWN PT, R0, R5, 0x2, 0x1f ;  /* 0x08401f0005007f89 */ /* 0x000e6400000e0000 */
[----:B------:R-:W-:Y:S01]  /*0b80*/  @!P1 MOV R6, 0x400 ;  /* 0x0000040000069802 */ /* 0x000fe20000000f00 */
[----:B------:R-:W2:Y:S01]  /*0b90*/  @!P1 S2R R9, SR_CgaCtaId ;  /* 0x0000000000099919 */ /* 0x000ea20000008800 */
[----:B-1----:R-:W-:Y:S02]  /*0ba0*/  SEL R0, R0, RZ, !P0 ;  /* 0x000000ff00007207 */ /* 0x002fe40004000000 */
[----:B------:R-:W-:-:S03]  /*0bb0*/  ISETP.GT.AND P0, PT, R8, 0x1b, PT ;  /* 0x0000001b0800780c */ /* 0x000fc60003f04270 */
[----:B------:R-:W-:-:S05]  /*0bc0*/  IMAD.IADD R0, R5, 0x1, R0 ;  /* 0x0000000105007824 */ /* 0x000fca00078e0200 */
[----:B------:R-:W1:Y:S01]  /*0bd0*/  SHFL.DOWN PT, R4, R0, 0x4, 0x1f ;  /* 0x08801f0000047f89 */ /* 0x000e6200000e0000 */
[----:B--2---:R-:W-:Y:S02]  /*0be0*/  @!P1 LEA R9, R9, R6, 0x18 ;  /* 0x0000000609099211 */ /* 0x004fe400078ec0ff */
[----:B-1----:R-:W-:Y:S02]  /*0bf0*/  SEL R7, R4, RZ, !P0 ;  /* 0x000000ff04077207 */ /* 0x002fe40004000000 */
[----:B------:R-:W-:-:S03]  /*0c00*/  ISETP.GT.AND P0, PT, R8, 0x17, PT ;  /* 0x000000170800780c */ /* 0x000fc60003f04270 */
[----:B------:R-:W-:Y:S01]  /*0c10*/  IMAD.IADD R7, R0, 0x1, R7 ;  /* 0x0000000100077824 */ /* 0x000fe200078e0207 */
[----:B------:R-:W-:-:S04]  /*0c20*/  @!P1 SHF.R.U32.HI R0, RZ, 0x3, R2 ;  /* 0x00000003ff009819 */ /* 0x000fc80000011602 */
[----:B------:R-:W1:Y:S01]  /*0c30*/  SHFL.DOWN PT, R4, R7, 0x8, 0x1f ;  /* 0x09001f0007047f89 */ /* 0x000e6200000e0000 */
[----:B------:R-:W-:-:S05]  /*0c40*/  @!P1 LOP3.LUT R0, R0, 0x7c, RZ, 0xc0, !PT ;  /* 0x0000007c00009812 */ /* 0x000fca00078ec0ff */
[----:B------:R-:W-:Y:S01]  /*0c50*/  @!P1 IMAD.IADD R0, R0, 0x1, R9 ;  /* 0x0000000100009824 */ /* 0x000fe200078e0209 */
[----:B-1----:R-:W-:Y:S02]  /*0c60*/  SEL R4, R4, RZ, !P0 ;  /* 0x000000ff04047207 */ /* 0x002fe40004000000 */
[----:B------:R-:W-:-:S03]  /*0c70*/  ISETP.GT.AND P0, PT, R8, 0xf, PT ;  /* 0x0000000f0800780c */ /* 0x000fc60003f04270 */
[----:B------:R-:W-:-:S05]  /*0c80*/  IMAD.IADD R4, R7, 0x1, R4 ;  /* 0x0000000107047824 */ /* 0x000fca00078e0204 */
[----:B------:R-:W1:Y:S02]  /*0c90*/  SHFL.DOWN PT, R5, R4, 0x10, 0x1f ;  /* 0x0a001f0004057f89 */ /* 0x000e6400000e0000 */
[----:B-1----:R-:W-:Y:S02]  /*0ca0*/  SEL R5, R5, RZ, !P0 ;  /* 0x000000ff05057207 */ /* 0x002fe40004000000 */
        /* <DEDUP_REMOVED lines=8> */
[----:B--2---:R-:W-:Y:S04]  /*0d30*/  LDS R0, [UR4+0xc] ;  /* 0x00000c04ff007984 */ /* 0x004fe80008000800 */
[----:B------:R-:W1:Y:S04]  /*0d40*/  LDS.128 R4, [UR4+0x10] ;  /* 0x00001004ff047984 */ /* 0x000e680008000c00 */
[----:B------:R-:W2:Y:S01]  /*0d50*/  LDS.64 R8, [UR4+0x20] ;  /* 0x00002004ff087984 */ /* 0x000ea20008000a00 */
[----:B-1----:R-:W-:-:S04]  /*0d60*/  IADD3 R0, PT, PT, R4, R0, R11 ;  /* 0x0000000004007210 */ /* 0x002fc80007ffe00b */
[----:B------:R-:W-:-:S04]  /*0d70*/  IADD3 R0, PT, PT, R6, R0, R5 ;  /* 0x0000000006007210 */ /* 0x000fc80007ffe005 */
[----:B--2---:R-:W-:-:S05]  /*0d80*/  IADD3 R0, PT, PT, R8, R0, R7 ;  /* 0x0000000008007210 */ /* 0x004fca0007ffe007 */
[----:B------:R-:W-:Y:S01]  /*0d90*/  IMAD.IADD R11, R0, 0x1, R9 ;  /* 0x00000001000b7824 */ /* 0x000fe200078e0209 */
[----:B------:R-:W-:Y:S06]  /*0da0*/  BRA `(.L_x_189) ;  /* 0x00000014007c7947 */ /* 0x000fec0003800000 */
.L_x_188:
[----:B------:R-:W-:Y:S01]  /*0db0*/  LOP3.LUT R4, R2, 0x3e0, RZ, 0xc0, !PT ;  /* 0x000003e002047812 */ /* 0x000fe200078ec0ff */
[----:B------:R-:W1:Y:S03]  /*0dc0*/  S2R R10, SR_LANEID ;  /* 0x00000000000a7919 */ /* 0x000e660000000000 */
[----:B------:R-:W-:Y:S02]  /*0dd0*/  LOP3.LUT R7, RZ, R4, RZ, 0x33, !PT ;  /* 0x00000004ff077212 */ /* 0x000fe400078e33ff */
[----:B------:R-:W-:-:S03]  /*0de0*/  IADD3 R5, PT, PT, R4, 0x20, RZ ;  /* 0x0000002004057810 */ /* 0x000fc60007ffe0ff */
[----:B------:R-:W-:Y:S01]  /*0df0*/  IMAD.IADD R7, R0, 0x1, R7 ;  /* 0x0000000100077824 */ /* 0x000fe200078e0207 */
[----:B------:R-:W-:-:S04]  /*0e00*/  ISETP.GT.U32.AND P0, PT, R5, R0, PT ;  /* 0x000000000500720c */ /* 0x000fc80003f04070 */
[----:B------:R-:W-:-:S05]  /*0e10*/  SEL R7, R7, 0x1f, P0 ;  /* 0x0000001f07077807 */ /* 0x000fca0000000000 */
[----:B-----5:R-:W2:Y:S01]  /*0e20*/  SHFL.DOWN PT, R4, R14, 0x1, R7 ;  /* 0x082000000e047989 */ /* 0x020ea200000e0007 */
[CC--:B-1----:R-:W-:Y:S01]  /*0e30*/  ISETP.GE.AND P0, PT, R10.reuse, R7.reuse, PT ;  /* 0x000000070a00720c */ /* 0x0c2fe20003f06270 */
[C---:B------:R-:W-:Y:S01]  /*0e40*/  VIADD R6, R10.reuse, 0x2 ;  /* 0x000000020a067836 */ /* 0x040fe20000000000 */
[C---:B------:R-:W-:Y:S01]  /*0e50*/  ISETP.NE.AND P1, PT, R10.reuse, RZ, PT ;  /* 0x000000ff0a00720c */ /* 0x040fe20003f25270 */
[----:B------:R-:W-:Y:S01]  /*0e60*/  VIADD R8, R10, 0x4 ;  /* 0x000000040a087836 */ /* 0x000fe20000000000 */
[----:B--2---:R-:W-:Y:S02]  /*0e70*/  SEL R5, R4, RZ, !P0 ;  /* 0x000000ff04057207 */ /* 0x004fe40004000000 */
[----:B------:R-:W-:-:S03]  /*0e80*/  ISETP.GT.AND P0, PT, R6, R7, PT ;  /* 0x000000070600720c */ /* 0x000fc60003f04270 */
[----:B------:R-:W-:-:S06]  /*0e90*/  IMAD.IADD R4, R5, 0x1, R14 ;  /* 0x0000000105047824 */ /* 0x000fcc00078e020e */
[----:B------:R-:W1:Y:S01]  /*0ea0*/  @!P1 S2R R11, SR_CgaCtaId ;  /* 0x00000000000b9919 */ /* 0x000e620000008800 */
[----:B------:R-:W-:Y:S01]  /*0eb0*/  @!P1 SHF.R.U32.HI R9, RZ, 0x3, R2 ;  /* 0x00000003ff099819 */ /* 0x000fe20000011602 */
[----:B------:R-:W2:Y:S03]  /*0ec0*/  SHFL.DOWN PT, R5, R4, 0x2, R7 ;  /* 0x0840000004057989 */ /* 0x000ea600000e0007 */
[----:B------:R-:W-:Y:S02]  /*0ed0*/  @!P1 LOP3.LUT R9, R9, 0x7c, RZ, 0xc0, !PT ;  /* 0x0000007c09099812 */ /* 0x000fe400078ec0ff */
[----:B--2---:R-:W-:Y:S02]  /*0ee0*/  SEL R5, R5, RZ, !P0 ;  /* 0x000000ff05057207 */ /* 0x004fe40004000000 */
[----:B------:R-:W-:-:S03]  /*0ef0*/  ISETP.GT.AND P0, PT, R8, R7, PT ;  /* 0x000000070800720c */ /* 0x000fc60003f04270 */
[----:B------:R-:W-:Y:S01]  /*0f00*/  IMAD.IADD R6, R4, 0x1, R5 ;  /* 0x0000000104067824 */ /* 0x000fe200078e0205 */
[----:B------:R-:W-:-:S04]  /*0f10*/  IADD3 R4, PT, PT, R10, 0x8, RZ ;  /* 0x000000080a047810 */ /* 0x000fc80007ffe0ff */
[----:B------:R-:W2:Y:S02]  /*0f20*/  SHFL.DOWN PT, R5, R6, 0x4, R7 ;  /* 0x0880000006057989 */ /* 0x000ea400000e0007 */
[----:B--2---:R-:W-:Y:S02]  /*0f30*/  SEL R5, R5, RZ, !P0 ;  /* 0x000000ff05057207 */ /* 0x004fe40004000000 */
[----:B------:R-:W-:-:S03]  /*0f40*/  ISETP.GT.AND P0, PT, R4, R7, PT ;  /* 0x000000070400720c */ /* 0x000fc60003f04270 */
[----:B------:R-:W-:Y:S02]  /*0f50*/  IMAD.IADD R8, R6, 0x1, R5 ;  /* 0x0000000106087824 */ /* 0x000fe400078e0205 */
[----:B------:R-:W-:Y:S01]  /*0f60*/  VIADD R6, R10, 0x10 ;  /* 0x000000100a067836 */ /* 0x000fe20000000000 */
[----:B------:R-:W-:Y:S02]  /*0f70*/  @!P1 MOV R10, 0x400 ;  /* 0x00000400000a9802 */ /* 0x000fe40000000f00 */
[----:B------:R-:W2:Y:S02]  /*0f80*/  SHFL.DOWN PT, R5, R8, 0x8, R7 ;  /* 0x0900000008057989 */ /* 0x000ea400000e0007 */
[----:B-1----:R-:W-:-:S05]  /*0f90*/  @!P1 LEA R10, R11, R10, 0x18 ;  /* 0x0000000a0b0a9211 */ /* 0x002fca00078ec0ff */
[----:B------:R-:W-:Y:S01]  /*0fa0*/  @!P1 IMAD.IADD R10, R9, 0x1, R10 ;  /* 0x00000001090a9824 */ /* 0x000fe200078e020a */
[----:B--2---:R-:W-:Y:S02]  /*0fb0*/  SEL R5, R5, RZ, !P0 ;  /* 0x000000ff05057207 */ /* 0x004fe40004000000 */
[----:B------:R-:W-:-:S03]  /*0fc0*/  ISETP.GT.AND P0, PT, R6, R7, PT ;  /* 0x000000070600720c */ /* 0x000fc60003f04270 */
[----:B------:R-:W-:-:S05]  /*0fd0*/  IMAD.IADD R4, R8, 0x1, R5 ;  /* 0x0000000108047824 */ /* 0x000fca00078e0205 */
[----:B------:R-:W1:Y:S02]  /*0fe0*/  SHFL.DOWN PT, R5, R4, 0x10, R7 ;  /* 0x0a00000004057989 */ /* 0x000e6400000e0007 */
[----:B-1----:R-:W-:Y:S02]  /*0ff0*/  SEL R5, R5, RZ, !P0 ;  /* 0x000000ff05057207 */ /* 0x002fe40004000000 */
[----:B------:R-:W-:-:S03]  /*1000*/  ISETP.NE.AND P0, PT, R2, RZ, PT ;  /* 0x000000ff0200720c */ /* 0x000fc60003f05270 */
[----:B------:R-:W-:-:S05]  /*1010*/  IMAD.IADD R11, R4, 0x1, R5 ;  /* 0x00000001040b7824 */ /* 0x000fca00078e0205 */
[----:B------:R1:W-:Y:S01]  /*1020*/  @!P1 STS [R10+0x8], R11 ;  /* 0x0000080b0a009388 */ /* 0x0003e20000000800 */
[----:B------:R-:W-:Y:S06]  /*1030*/  BAR.SYNC.DEFER_BLOCKING 0x0 ;  /* 0x0000000000007b1d */ /* 0x000fec0000010000 */
[----:B------:R-:W-:Y:S05]  /*1040*/  @P0 BRA `(.L_x_189) ;  /* 0x0000001000d40947 */ /* 0x000fea0003800000 */
[----:B------:R-:W2:Y:S01]  /*1050*/  S2UR UR5, SR_CgaCtaId ;  /* 0x00000000000579c3 */ /* 0x000ea20000008800 */
[----:B------:R-:W-:Y:S01]  /*1060*/  UMOV UR4, 0x400 ;  /* 0x0000040000047882 */ /* 0x000fe20000000000 */
[C---:B------:R-:W-:Y:S02]  /*1070*/  ISETP.GT.U32.AND P2, PT, R0.reuse, 0x40, PT ;  /* 0x000000400000780c */ /* 0x040fe40003f44070 */
[C---:B------:R-:W-:Y:S02]  /*1080*/  ISETP.GT.U32.AND P1, PT, R0.reuse, 0x20, PT ;  /* 0x000000200000780c */ /* 0x040fe40003f24070 */
[----:B------:R-:W-:Y:S01]  /*1090*/  ISETP.GT.U32.AND P3, PT, R0, 0x80, PT ;  /* 0x000000800000780c */ /* 0x000fe20003f64070 */
[----:B--2---:R-:W-:-:S09]  /*10a0*/  ULEA UR4, UR5, UR4, 0x18 ;  /* 0x0000000405047291 */ /* 0x004fd2000f8ec0ff */
[----:B------:R-:W2:Y:S04]  /*10b0*/  LDS.128 R4, [UR4+0x10] ;  /* 0x00001004ff047984 */ /* 0x000ea80008000c00 */
[----:B------:R-:W3:Y:S04]  /*10c0*/  LDS R2, [UR4+0xc] ;  /* 0x00000c04ff027984 */ /* 0x000ee80008000800 */
[----:B------:R-:W4:Y:S01]  /*10d0*/  LDS.64 R8, [UR4+0x20] ;  /* 0x00002004ff087984 */ /* 0x000f220008000a00 */
[----:B--2---:R-:W-:Y:S02]  /*10e0*/  SEL R4, R4, RZ, P2 ;  /* 0x000000ff04047207 */ /* 0x004fe40001000000 */
[----:B------:R-:W-:-:S02]  /*10f0*/  ISETP.GT.U32.AND P2, PT, R0, 0x60, PT ;  /* 0x000000600000780c */ /* 0x000fc40003f44070 */
[----:B---3--:R-:W-:Y:S02]  /*1100*/  SEL R2, R2, RZ, P1 ;  /* 0x000000ff02027207 */ /* 0x008fe40000800000 */
[----:B------:R-:W-:Y:S02]  /*1110*/  SEL R5, R5, RZ, P2 ;  /* 0x000000ff05057207 */ /* 0x000fe40001000000 */
[----:B------:R-:W-:Y:S02]  /*1120*/  IADD3 R2, PT, PT, R4, R2, R11 ;  /* 0x0000000204027210 */ /* 0x000fe40007ffe00b */
[----:B------:R-:W-:Y:S02]  /*1130*/  ISETP.GT.U32.AND P1, PT, R0, 0xa0, PT ;  /* 0x000000a00000780c */ /* 0x000fe40003f24070 */
[----:B------:R-:W-:Y:S02]  /*1140*/  SEL R6, R6, RZ, P3 ;  /* 0x000000ff06067207 */ /* 0x000fe40001800000 */
[----:B------:R-:W-:-:S02]  /*1150*/  ISETP.GT.U32.AND P2, PT, R0, 0xc0, PT ;  /* 0x000000c00000780c */ /* 0x000fc40003f44070 */
[----:B------:R-:W-:Y:S02]  /*1160*/  ISETP.GT.U32.AND P3, PT, R0, 0xe0, PT ;  /* 0x000000e00000780c */ /* 0x000fe40003f64070 */
[----:B------:R-:W-:Y:S02]  /*1170*/  SEL R7, R7, RZ, P1 ;  /* 0x000000ff07077207 */ /* 0x000fe40000800000 */
[----:B------:R-:W-:Y:S02]  /*1180*/  IADD3 R2, PT, PT, R6, R2, R5 ;  /* 0x0000000206027210 */ /* 0x000fe40007ffe005 */
[----:B----4-:R-:W-:Y:S02]  /*1190*/  SEL R8, R8, RZ, P2 ;  /* 0x000000ff08087207 */ /* 0x010fe40001000000 */
[----:B------:R-:W-:Y:S02]  /*11a0*/  SEL R9, R9, RZ, P3 ;  /* 0x000000ff09097207 */ /* 0x000fe40001800000 */
[----:B------:R-:W-:-:S05]  /*11b0*/  IADD3 R2, PT, PT, R8, R2, R7 ;  /* 0x0000000208027210 */ /* 0x000fca0007ffe007 */
[----:B-1----:R-:W-:Y:S01]  /*11c0*/  IMAD.IADD R11, R2, 0x1, R9 ;  /* 0x00000001020b7824 */ /* 0x002fe200078e0209 */
[----:B------:R-:W-:Y:S06]  /*11d0*/  BRA `(.L_x_189) ;  /* 0x0000001000707947 */ /* 0x000fec0003800000 */
.L_x_174:
[----:B------:R-:W0:Y:S01]  /*11e0*/  S2R R2, SR_TID.X ;  /* 0x0000000000027919 */ /* 0x000e220000002100 */
[----:B------:R-:W1:Y:S02]  /*11f0*/  LDCU.64 UR4, c[0x0][0x380] ;  /* 0x00007000ff0477ac */ /* 0x000e640008000a00 */
[----:B-1----:R-:W-:Y:S01]  /*1200*/  MOV R4, UR4 ;  /* 0x0000000400047c02 */ /* 0x002fe20008000f00 */
[----:B------:R-:W-:Y:S02]  /*1210*/  IMAD.U32 R5, RZ, RZ, UR5 ;  /* 0x00000005ff057e24 */ /* 0x000fe4000f8e00ff */
[----:B0-----:R-:W-:-:S04]  /*1220*/  IMAD R7, R3, 0x1000, R2 ;  /* 0x0000100003077824 */ /* 0x001fc800078e0202 */
[----:B------:R-:W-:-:S05]  /*1230*/  IMAD.WIDE.U32 R6, R7, 0x4, R4 ;  /* 0x0000000407067825 */ /* 0x000fca00078e0004 */
        /* <DEDUP_REMOVED lines=16> */
[----:B------:R-:W-:-:S02]  /*1340*/  ISETP.GE.U32.AND P0, PT, R0, R13, PT ;  /* 0x0000000d0000720c */ /* 0x000fc40003f06070 */
        /* <DEDUP_REMOVED lines=9> */
[----:B------:R-:W-:Y:S01]  /*13e0*/  IMAD R9, R3, 0x1000, R13 ;  /* 0x0000100003097824 */ /* 0x000fe200078e020d */
[----:B------:R-:W-:Y:S01]  /*13f0*/  LOP3.LUT R6, RZ, R2, RZ, 0x33, !PT ;  /* 0x00000002ff067212 */ /* 0x000fe200078e33ff */
[----:B------:R-:W-:Y:S01]  /*1400*/  VIADD R0, R8, 0xfffff000 ;  /* 0xfffff00008007836 */ /* 0x000fe20000000000 */
[----:B------:R-:W-:Y:S02]  /*1410*/  UMOV UR4, URZ ;  /* 0x000000ff00047c82 */ /* 0x000fe40008000000 */
[----:B------:R-:W-:Y:S02]  /*1420*/  IADD3 R6, PT, PT, -R13, R8, R6 ;  /* 0x000000080d067210 */ /* 0x000fe40007ffe106 */
[C---:B------:R-:W-:Y:S02]  /*1430*/  ISETP.GT.U32.AND P0, PT, R9.reuse, R0, PT ;  /* 0x000000000900720c */ /* 0x040fe40003f04070 */
[----:B------:R-:W-:Y:S01]  /*1440*/  IADD3 R7, PT, PT, R9, 0x800, R2 ;  /* 0x0000080009077810 */ /* 0x000fe20007ffe002 */
[----:B------:R-:W-:-:S02]  /*1450*/  IMAD.MOV.U32 R2, RZ, RZ, R9 ;  /* 0x000000ffff027224 */ /* 0x000fc400078e0009 */
[----:B------:R-:W-:-:S08]  /*1460*/  IMAD R6, R3, -0x1000, R6 ;  /* 0xfffff00003067824 */ /* 0x000fd000078e0206 */
[----:B------:R-:W-:Y:S05]  /*1470*/  @P0 BRA `(.L_x_191) ;  /* 0x00000000009c0947 */ /* 0x000fea0003800000 */
[----:B------:R-:W0:Y:S08]  /*1480*/  LDC R8, c[0x0][0x3a8] ;  /* 0x0000ea00ff087b82 */ /* 0x000e300000000800 */
[----:B------:R-:W1:Y:S02]  /*1490*/  LDC.64 R4, c[0x0][0x380] ;  /* 0x0000e000ff047b82 */ /* 0x000e640000000a00 */
.L_x_192:
[----:B------:R-:W2:Y:S02]  /*14a0*/  S2R R10, SR_TID.X ;  /* 0x00000000000a7919 */ /* 0x000ea40000002100 */
[----:B--2---:R-:W-:-:S04]  /*14b0*/  IMAD.IADD R11, R10, 0x1, R9 ;  /* 0x000000010a0b7824 */ /* 0x004fc800078e0209 */
[----:B-1----:R-:W-:-:S05]  /*14c0*/  IMAD.WIDE.U32 R10, R11, 0x4, R4 ;  /* 0x000000040b0a7825 */ /* 0x002fca00078e0004 */
        /* <DEDUP_REMOVED lines=10> */
[----:B------:R-:W5:Y:S01]  /*1570*/  LDG.E R21, desc[UR6][R10.64+0x2c00] ;  /* 0x002c00060a157981 */ /* 0x000f62000c1e1900 */
[----:B--2---:R-:W-:-:S03]  /*1580*/  IADD3 R20, PT, PT, R20, R18, R27 ;  /* 0x0000001214147210 */ /* 0x004fc60007ffe01b */
[----:B------:R-:W2:Y:S04]  /*1590*/  LDG.E R18, desc[UR6][R10.64+0x2800] ;  /* 0x002800060a127981 */ /* 0x000ea8000c1e1900 */
[----:B------:R-:W2:Y:S01]  /*15a0*/  LDG.E R27, desc[UR6][R10.64+0x3800] ;  /* 0x003800060a1b7981 */ /* 0x000ea2000c1e1900 */
[----:B---3--:R-:W-:-:S03]  /*15b0*/  IADD3 R24, PT, PT, R23, R22, R20 ;  /* 0x0000001617187210 */ /* 0x008fc60007ffe014 */
[----:B------:R-:W3:Y:S04]  /*15c0*/  LDG.E R23, desc[UR6][R10.64+0x3000] ;  /* 0x003000060a177981 */ /* 0x000ee8000c1e1900 */
[----:B------:R-:W3:Y:S04]  /*15d0*/  LDG.E R20, desc[UR6][R10.64+0x3400] ;  /* 0x003400060a147981 */ /* 0x000ee8000c1e1900 */
[----:B------:R-:W3:Y:S01]  /*15e0*/  LDG.E R22, desc[UR6][R10.64+0x3c00] ;  /* 0x003c00060a167981 */ /* 0x000ee2000c1e1900 */
[----:B----4-:R-:W-:-:S04]  /*15f0*/  IADD3 R14, PT, PT, R17, R14, R24 ;  /* 0x0000000e110e7210 */ /* 0x010fc80007ffe018 */
[----:B-----5:R-:W-:-:S04]  /*1600*/  IADD3 R14, PT, PT, R19, R16, R14 ;  /* 0x00000010130e7210 */ /* 0x020fc80007ffe00e */
[----:B------:R-:W-:Y:S02]  /*1610*/  IADD3 R12, PT, PT, R15, R12, R14 ;  /* 0x0000000c0f0c7210 */ /* 0x000fe40007ffe00e */
[----:B0-----:R-:W-:-:S04]  /*1620*/  IADD3 R14, PT, PT, -R9, R8, RZ ;  /* 0x00000008090e7210 */ /* 0x001fc80007ffe1ff */
[----:B------:R-:W-:Y:S02]  /*1630*/  ISETP.GE.U32.AND P0, PT, R14, R13, PT ;  /* 0x0000000d0e00720c */ /* 0x000fe40003f06070 */
[----:B--2---:R-:W-:-:S04]  /*1640*/  IADD3 R12, PT, PT, R21, R18, R12 ;  /* 0x00000012150c7210 */ /* 0x004fc80007ffe00c */
[----:B---3--:R-:W-:-:S04]  /*1650*/  IADD3 R12, PT, PT, R20, R23, R12 ;  /* 0x00000017140c7210 */ /* 0x008fc80007ffe00c */
[----:B------:R-:W-:-:S03]  /*1660*/  IADD3 R27, PT, PT, R22, R27, R12 ;  /* 0x0000001b161b7210 */ /* 0x000fc60007ffe00c */
[----:B------:R-:W-:Y:S05]  /*1670*/  @!P0 BRA `(.L_x_190) ;  /* 0x00000008009c8947 */ /* 0x000fea0003800000 */
[C---:B------:R-:W-:Y:S01]  /*1680*/  IMAD.IADD R9, R13.reuse, 0x1, R9 ;  /* 0x000000010d097824 */ /* 0x040fe200078e0209 */
[----:B------:R-:W-:Y:S01]  /*1690*/  UIADD3 UR4, UPT, UPT, UR4, 0x1, URZ ;  /* 0x0000000104047890 */ /* 0x000fe2000fffe0ff */
[----:B------:R-:W-:Y:S02]  /*16a0*/  IMAD.IADD R2, R13, 0x1, R2 ;  /* 0x000000010d027824 */ /* 0x000fe400078e0202 */
[----:B------:R-:W-:Y:S01]  /*16b0*/  IMAD.IADD R6, R6, 0x1, -R13 ;  /* 0x0000000106067824 */ /* 0x000fe200078e0a0d */
[----:B------:R-:W-:Y:S01]  /*16c0*/  ISETP.GT.U32.AND P0, PT, R9, R0, PT ;  /* 0x000000000900720c */ /* 0x000fe20003f04070 */
[----:B------:R-:W-:-:S12]  /*16d0*/  IMAD.IADD R7, R13, 0x1, R7 ;  /* 0x000000010d077824 */ /* 0x000fd800078e0207 */
[----:B------:R-:W-:Y:S05]  /*16e0*/  @!P0 BRA `(.L_x_192) ;  /* 0xfffffffc006c8947 */ /* 0x000fea000383ffff */
.L_x_191:
[----:B------:R-:W0:Y:S01]  /*16f0*/  S2R R13, SR_TID.X ;  /* 0x00000000000d7919 */ /* 0x000e220000002100 */
[----:B------:R-:W-:Y:S01]  /*1700*/  IMAD.IADD R0, R8, 0x1, -R9 ;  /* 0x0000000108007824 */ /* 0x000fe200078e0a09 */
[----:B------:R-:W-:Y:S04]  /*1710*/  BSSY.RECONVERGENT B1, `(.L_x_190) ;  /* 0x000009d000017945 */ /* 0x000fe80003800200 */
[----:B0-----:R-:W-:-:S04]  /*1720*/  ISETP.GE.AND P0, PT, R13, R0, PT ;  /* 0x000000000d00720c */ /* 0x001fc80003f06270 */
[----:B------:R-:W-:-:S13]  /*1730*/  ISETP.GE.U32.OR P0, PT, R9, R8, P0 ;  /* 0x000000080900720c */ /* 0x000fda0000706470 */
[----:B------:R-:W-:Y:S05]  /*1740*/  @P0 BRA `(.L_x_193) ;  /* 0x0000000800640947 */ /* 0x000fea0003800000 */
[----:B------:R-:W0:Y:S01]  /*1750*/  LDC R10, c[0x0][0x3ac] ;  /* 0x0000eb00ff0a7b82 */ /* 0x000e220000000800 */
[----:B------:R-:W-:Y:S01]  /*1760*/  LOP3.LUT R11, RZ, R13, RZ, 0x33, !PT ;  /* 0x0000000dff0b7212 */ /* 0x000fe200078e33ff */
[----:B------:R-:W-:Y:S06]  /*1770*/  BSSY.RECONVERGENT B2, `(.L_x_194) ;  /* 0x000004f000027945 */ /* 0x000fec0003800200 */
[----:B------:R-:W1:Y:S01]  /*1780*/  LDC R0, c[0x0][0x3ac] ;  /* 0x0000eb00ff007b82 */ /* 0x000e620000000800 */
[----:B0-----:R-:W-:-:S05]  /*1790*/  IMAD.SHL.U32 R10, R10, 0x1000, RZ ;  /* 0x000010000a0a7824 */ /* 0x001fca00078e00ff */
[----:B------:R-:W-:-:S04]  /*17a0*/  LEA R10, R3, R10, 0xc ;  /* 0x0000000a030a7211 */ /* 0x000fc800078e60ff */
[----:B------:R-:W-:Y:S01]  /*17b0*/  IADD3 R8, PT, PT, -R10, R8, R11 ;  /* 0x000000080a087210 */ /* 0x000fe20007ffe10b */
[----:B-1----:R-:W-:Y:S02]  /*17c0*/  IMAD R11, R0, UR4, RZ ;  /* 0x00000004000b7c24 */ /* 0x002fe4000f8e02ff */
[----:B------:R-:W-:Y:S02]  /*17d0*/  IMAD.MOV.U32 R0, RZ, RZ, R13 ;  /* 0x000000ffff007224 */ /* 0x000fe400078e000d */
[----:B------:R-:W-:-:S05]  /*17e0*/  IMAD R8, R11, -0x1000, R8 ;  /* 0xfffff0000b087824 */ /* 0x000fca00078e0208 */
[C---:B------:R-:W-:Y:S02]  /*17f0*/  ISETP.GE.U32.AND P0, PT, R8.reuse, 0xf00, PT ;  /* 0x00000f000800780c */ /* 0x040fe40003f06070 */
[----:B------:R-:W-:-:S04]  /*1800*/  LEA.HI R8, R8, 0x1, RZ, 0x18 ;  /* 0x0000000108087811 */ /* 0x000fc800078fc0ff */
[----:B------:R-:W-:-:S07]  /*1810*/  LOP3.LUT R10, R8, 0xf, RZ, 0xc0, !PT ;  /* 0x0000000f080a7812 */ /* 0x000fce00078ec0ff */
[----:B------:R-:W-:Y:S05]  /*1820*/  @!P0 BRA `(.L_x_195) ;  /* 0x00000004000c8947 */ /* 0x000fea0003800000 */
[----:B------:R-:W-:Y:S01]  /*1830*/  LEA.HI R0, R6, 0x1, RZ, 0x18 ;  /* 0x0000000106007811 */ /* 0x000fe200078fc0ff */
[----:B------:R-:W-:Y:S01]  /*1840*/  BSSY.RECONVERGENT B3, `(.L_x_196) ;  /* 0x0000040000037945 */ /* 0x000fe20003800200 */
[----:B------:R-:W-:Y:S02]  /*1850*/  LOP3.LUT R11, R13, 0x800, RZ, 0xfc, !PT ;  /* 0x000008000d0b7812 */ /* 0x000fe400078efcff */
[----:B------:R-:W-:-:S05]  /*1860*/  LOP3.LUT R0, R0, 0x1fffff0, RZ, 0xc0, !PT ;  /* 0x01fffff000007812 */ /* 0x000fca00078ec0ff */
[----:B------:R-:W-:-:S07]  /*1870*/  IMAD.MOV R0, RZ, RZ, -R0 ;  /* 0x000000ffff007224 */ /* 0x000fce00078e0a00 */
.L_x_197:
[C---:B------:R-:W-:Y:S02]  /*1880*/  VIADD R15, R7.reuse, 0xfffff800 ;  /* 0xfffff800070f7836 */ /* 0x040fe40000000000 */
[----:B------:R-:W-:Y:S02]  /*1890*/  VIADD R21, R7, 0xfffff900 ;  /* 0xfffff90007157836 */ /* 0x000fe40000000000 */
[----:B------:R-:W-:-:S04]  /*18a0*/  IMAD.WIDE.U32 R14, R15, 0x4, R4 ;  /* 0x000000040f0e7825 */ /* 0x000fc800078e0004 */
[--C-:B------:R-:W-:Y:S01]  /*18b0*/  IMAD.WIDE.U32 R20, R21, 0x4, R4.reuse ;  /* 0x0000000415147825 */ /* 0x100fe200078e0004 */
[----:B------:R0:W2:Y:S04]  /*18c0*/  LDG.E R28, desc[UR6][R14.64] ;  /* 0x000000060e1c7981 */ /* 0x0000a8000c1e1900 */
[----:B------:R-:W2:Y:S01]  /*18d0*/  LDG.E R29, desc[UR6][R20.64] ;  /* 0x00000006141d7981 */ /* 0x000ea2000c1e1900 */
[C---:B------:R-:W-:Y:S02]  /*18e0*/  VIADD R17, R7.reuse, 0xfffffa00 ;  /* 0xfffffa0007117836 */ /* 0x040fe40000000000 */
[----:B------:R-:W-:Y:S02]  /*18f0*/  VIADD R19, R7, 0xfffffb00 ;  /* 0xfffffb0007137836 */ /* 0x000fe40000000000 */
[----:B------:R-:W-:-:S04]  /*1900*/  IMAD.WIDE.U32 R16, R17, 0x4, R4 ;  /* 0x0000000411107825 */ /* 0x000fc800078e0004 */
[--C-:B------:R-:W-:Y:S01]  /*1910*/  IMAD.WIDE.U32 R18, R19, 0x4, R4.reuse ;  /* 0x0000000413127825 */ /* 0x100fe200078e0004 */
[----:B------:R1:W3:Y:S04]  /*1920*/  LDG.E R13, desc[UR6][R16.64] ;  /* 0x00000006100d7981 */ /* 0x0002e8000c1e1900 */
[----:B------:R4:W3:Y:S01]  /*1930*/  LDG.E R12, desc[UR6][R18.64] ;  /* 0x00000006120c7981 */ /* 0x0008e2000c1e1900 */
[C---:B------:R-:W-:Y:S01]  /*1940*/  VIADD R22, R7.reuse, 0xfffffd00 ;  /* 0xfffffd0007167836 */ /* 0x040fe20000000000 */
[C---:B------:R-:W-:Y:S01]  /*1950*/  IADD3 R23, PT, PT, R7.reuse, -0x400, RZ ;  /* 0xfffffc0007177810 */ /* 0x040fe20007ffe0ff */
[----:B------:R-:W-:Y:S02]  /*1960*/  VIADD R26, R7, 0xfffffe00 ;  /* 0xfffffe00071a7836 */ /* 0x000fe40000000000 */
[----:B0-----:R-:W-:-:S04]  /*1970*/  IMAD.WIDE.U32 R14, R22, 0x4, R4 ;  /* 0x00000004160e7825 */ /* 0x001fc800078e0004 */
[--C-:B-1----:R-:W-:Y:S02]  /*1980*/  IMAD.WIDE.U32 R16, R26, 0x4, R4.reuse ;  /* 0x000000041a107825 */ /* 0x102fe400078e0004 */
[----:B------:R0:W5:Y:S02]  /*1990*/  LDG.E R26, desc[UR6][R14.64] ;  /* 0x000000060e1a7981 */ /* 0x000164000c1e1900 */
[C-C-:B------:R-:W-:Y:S02]  /*19a0*/  IMAD.WIDE.U32 R24, R7.reuse, 0x4, R4.reuse ;  /* 0x0000000407187825 */ /* 0x140fe400078e0004 */
[----:B------:R-:W5:Y:S02]  /*19b0*/  LDG.E R16, desc[UR6][R16.64] ;  /* 0x0000000610107981 */ /* 0x000f64000c1e1900 */
[----:B----4-:R-:W-:Y:S02]  /*19c0*/  VIADD R19, R7, 0xffffff00 ;  /* 0xffffff0007137836 */ /* 0x010fe40000000000 */
[----:B------:R-:W-:Y:S01]  /*19d0*/  IMAD.WIDE.U32 R20, R23, 0x4, R4 ;  /* 0x0000000417147825 */ /* 0x000fe200078e0004 */
[----:B------:R-:W4:Y:S03]  /*19e0*/  LDG.E R24, desc[UR6][R24.64] ;  /* 0x0000000618187981 */ /* 0x000f26000c1e1900 */
[----:B0-----:R-:W-:-:S02]  /*19f0*/  VIADD R15, R7, 0x200 ;  /* 0x00000200070f7836 */ /* 0x001fc40000000000 */
[----:B------:R-:W-:Y:S02]  /*1a00*/  VIADD R23, R7, 0x100 ;  /* 0x0000010007177836 */ /* 0x000fe40000000000 */
[--C-:B------:R-:W-:Y:S01]  /*1a10*/  IMAD.WIDE.U32 R18, R19, 0x4, R4.reuse ;  /* 0x0000000413127825 */ /* 0x100fe200078e0004 */
[----:B------:R0:W5:Y:S03]  /*1a20*/  LDG.E R25, desc[UR6][R20.64] ;  /* 0x0000000614197981 */ /* 0x000166000c1e1900 */
[----:B------:R-:W-:Y:S02]  /*1a30*/  IMAD.WIDE.U32 R22, R23, 0x4, R4 ;  /* 0x0000000417167825 */ /* 0x000fe400078e0004 */
[----:B------:R-:W4:Y:S04]  /*1a40*/  LDG.E R19, desc[UR6][R18.64] ;  /* 0x0000000612137981 */ /* 0x000f28000c1e1900 */
[----:B------:R1:W4:Y:S01]  /*1a50*/  LDG.E R23, desc[UR6][R22.64] ;  /* 0x0000000616177981 */ /* 0x000322000c1e1900 */
[----:B0-----:R-:W-:-:S04]  /*1a60*/  VIADD R21, R7, 0x300 ;  /* 0x0000030007157836 */ /* 0x001fc80000000000 */
[----:B------:R-:W-:-:S04]  /*1a70*/  IMAD.WIDE.U32 R20, R21, 0x4, R4 ;  /* 0x0000000415147825 */ /* 0x000fc800078e0004 */
[----:B-1----:R-:W-:Y:S02]  /*1a80*/  VIADD R22, R7, 0x700 ;  /* 0x0000070007167836 */ /* 0x002fe40000000000 */
[----:B------:R-:W4:Y:S01]  /*1a90*/  LDG.E R21, desc[UR6][R20.64] ;  /* 0x0000000614157981 */ /* 0x000f22000c1e1900 */
[----:B--2---:R-:W-:Y:S01]  /*1aa0*/  IADD3 R27, PT, PT, R29, R28, R27 ;  /* 0x0000001c1d1b7210 */ /* 0x004fe20007ffe01b */
[----:B------:R-:W-:Y:S01]  /*1ab0*/  IMAD.WIDE.U32 R28, R15, 0x4, R4 ;  /* 0x000000040f1c7825 */ /* 0x000fe200078e0004 */
[----:B------:R-:W-:-:S05]  /*1ac0*/  IADD3 R15, PT, PT, R7, 0x400, RZ ;  /* 0x00000400070f7810 */ /* 0x000fca0007ffe0ff */
[----:B------:R0:W2:Y:S01]  /*1ad0*/  LDG.E R28, desc[UR6][R28.64] ;  /* 0x000000061c1c7981 */ /* 0x0000a2000c1e1900 */
[----:B------:R-:W-:-:S05]  /*1ae0*/  IMAD.WIDE.U32 R14, R15, 0x4, R4 ;  /* 0x000000040f0e7825 */ /* 0x000fca00078e0004 */
[----:B------:R1:W2:Y:S01]  /*1af0*/  LDG.E R17, desc[UR6][R14.64] ;  /* 0x000000060e117981 */ /* 0x0002a2000c1e1900 */
[----:B---3--:R-:W-:Y:S01]  /*1b00*/  IADD3 R27, PT, PT, R12, R13, R27 ;  /* 0x0000000d0c1b7210 */ /* 0x008fe20007ffe01b */
[----:B0-----:R-:W-:-:S04]  /*1b10*/  VIADD R29, R7, 0x500 ;  /* 0x00000500071d7836 */ /* 0x001fc80000000000 */
[----:B------:R-:W-:-:S04]  /*1b20*/  IMAD.WIDE.U32 R12, R29, 0x4, R4 ;  /* 0x000000041d0c7825 */ /* 0x000fc800078e0004 */
[----:B-1----:R-:W-:Y:S01]  /*1b30*/  VIADD R15, R7, 0x600 ;  /* 0x00000600070f7836 */ /* 0x002fe20000000000 */
[----:B------:R0:W3:Y:S03]  /*1b40*/  LDG.E R18, desc[UR6][R12.64] ;  /* 0x000000060c127981 */ /* 0x0000e6000c1e1900 */
[----:B------:R-:W-:-:S04]  /*1b50*/  IMAD.WIDE.U32 R14, R15, 0x4, R4 ;  /* 0x000000040f0e7825 */ /* 0x000fc800078e0004 */
[----:B0-----:R-:W-:Y:S02]  /*1b60*/  IMAD.WIDE.U32 R12, R22, 0x4, R4 ;  /* 0x00000004160c7825 */ /* 0x001fe400078e0004 */
[----:B------:R-:W3:Y:S04]  /*1b70*/  LDG.E R22, desc[UR6][R14.64] ;  /* 0x000000060e167981 */ /* 0x000ee8000c1e1900 */
[----:B------:R-:W3:Y:S01]  /*1b80*/  LDG.E R20, desc[UR6][R12.64] ;  /* 0x000000060c147981 */ /* 0x000ee2000c1e1900 */
[----:B------:R-:W-:Y:S01]  /*1b90*/  VIADD R0, R0, 0x10 ;  /* 0x0000001000007836 */ /* 0x000fe20000000000 */
[----:B-----5:R-:W-:-:S04]  /*1ba0*/  IADD3 R25, PT, PT, R26, R25, R27 ;  /* 0x000000191a197210 */ /* 0x020fc80007ffe01b */
[----:B----4-:R-:W-:Y:S02]  /*1bb0*/  IADD3 R16, PT, PT, R19, R16, R25 ;  /* 0x0000001013107210 */ /* 0x010fe40007ffe019 */
[----:B------:R-:W-:Y:S02]  /*1bc0*/  ISETP.NE.AND P0, PT, R0, RZ, PT ;  /* 0x000000ff0000720c */ /* 0x000fe40003f05270 */
[----:B------:R-:W-:Y:S01]  /*1bd0*/  IADD3 R16, PT, PT, R23, R24, R16 ;  /* 0x0000001817107210 */ /* 0x000fe20007ffe010 */
[----:B------:R-:W-:Y:S02]  /*1be0*/  VIADD R11, R11, 0x1000 ;  /* 0x000010000b0b7836 */ /* 0x000fe40000000000 */
[----:B------:R-:W-:Y:S01]  /*1bf0*/  VIADD R7, R7, 0x1000 ;  /* 0x0000100007077836 */ /* 0x000fe20000000000 */
[----:B--2---:R-:W-:-:S04]  /*1c00*/  IADD3 R16, PT, PT, R21, R28, R16 ;  /* 0x0000001c15107210 */ /* 0x004fc80007ffe010 */
[----:B---3--:R-:W-:-:S04]  /*1c10*/  IADD3 R17, PT, PT, R18, R17, R16 ;  /* 0x0000001112117210 */ /* 0x008fc80007ffe010 */
[----:B------:R-:W-:Y:S01]  /*1c20*/  IADD3 R27, PT, PT, R20, R22, R17 ;  /* 0x00000016141b7210 */ /* 0x000fe20007ffe011 */
[----:B------:R-:W-:Y:S06]  /*1c30*/  @P0 BRA `(.L_x_197) ;  /* 0xfffffffc00100947 */ /* 0x000fec000383ffff */
[----:B------:R-:W-:Y:S05]  /*1c40*/  BSYNC.RECONVERGENT B3 ;  /* 0x0000000000037941 */ /* 0x000fea0003800200 */
.L_x_196:
[----:B------:R-:W-:-:S07]  /*1c50*/  IADD3 R0, PT, PT, R11, -0x800, RZ ;  /* 0xfffff8000b007810 */ /* 0x000fce0007ffe0ff */
.L_x_195:
[----:B------:R-:W-:Y:S05]  /*1c60*/  BSYNC.RECONVERGENT B2 ;  /* 0x0000000000027941 */ /* 0x000fea0003800200 */
.L_x_194:
[----:B------:R-:W-:-:S13]  /*1c70*/  ISETP.NE.AND P0, PT, R10, RZ, PT ;  /* 0x000000ff0a00720c */ /* 0x000fda0003f05270 */
[----:B------:R-:W-:Y:S05]  /*1c80*/  @!P0 BRA `(.L_x_193) ;  /* 0x0000000400148947 */ /* 0x000fea0003800000 */
[----:B------:R-:W-:Y:S01]  /*1c90*/  ISETP.GE.U32.AND P0, PT, R10, 0x8, PT ;  /* 0x000000080a00780c */ /* 0x000fe20003f06070 */
[----:B------:R-:W-:Y:S01]  /*1ca0*/  BSSY.RECONVERGENT B2, `(.L_x_198) ;  /* 0x0000021000027945 */ /* 0x000fe20003800200 */
[----:B------:R-:W-:-:S04]  /*1cb0*/  LOP3.LUT R23, R8, 0x7, RZ, 0xc0, !PT ;  /* 0x0000000708177812 */ /* 0x000fc800078ec0ff */
[----:B------:R-:W-:-:S07]  /*1cc0*/  ISETP.NE.AND P1, PT, R23, RZ, PT ;  /* 0x000000ff1700720c */ /* 0x000fce0003f25270 */
[----:B------:R-:W-:Y:S06]  /*1cd0*/  @!P0 BRA `(.L_x_199) ;  /* 0x0000000000748947 */ /* 0x000fec0003800000 */
[----:B------:R-:W-:-:S04]  /*1ce0*/  IMAD.IADD R11, R0, 0x1, R9 ;  /* 0x00000001000b7824 */ /* 0x000fc800078e0209 */
[C---:B------:R-:W-:Y:S02]  /*1cf0*/  VIADD R19, R11.reuse, 0x100 ;  /* 0x000001000b137836 */ /* 0x040fe40000000000 */
[C---:B------:R-:W-:Y:S02]  /*1d00*/  VIADD R21, R11.reuse, 0x200 ;  /* 0x000002000b157836 */ /* 0x040fe40000000000 */
[C---:B------:R-:W-:Y:S02]  /*1d10*/  VIADD R13, R11.reuse, 0x300 ;  /* 0x000003000b0d7836 */ /* 0x040fe40000000000 */
[----:B------:R-:W-:-:S04]  /*1d20*/  IMAD.WIDE.U32 R16, R11, 0x4, R4 ;  /* 0x000000040b107825 */ /* 0x000fc800078e0004 */
[--C-:B------:R-:W-:Y:S01]  /*1d30*/  IMAD.WIDE.U32 R18, R19, 0x4, R4.reuse ;  /* 0x0000000413127825 */ /* 0x100fe200078e0004 */
[----:B------:R0:W2:Y:S03]  /*1d40*/  LDG.E R22, desc[UR6][R16.64] ;  /* 0x0000000610167981 */ /* 0x0000a6000c1e1900 */
[--C-:B------:R-:W-:Y:S01]  /*1d50*/  IMAD.WIDE.U32 R20, R21, 0x4, R4.reuse ;  /* 0x0000000415147825 */ /* 0x100fe200078e0004 */
[----:B------:R1:W2:Y:S03]  /*1d60*/  LDG.E R7, desc[UR6][R18.64] ;  /* 0x0000000612077981 */ /* 0x0002a6000c1e1900 */
[C---:B------:R-:W-:Y:S02]  /*1d70*/  VIADD R15, R11.reuse, 0x400 ;  /* 0x000004000b0f7836 */ /* 0x040fe40000000000 */
[C---:B------:R-:W-:Y:S01]  /*1d80*/  VIADD R25, R11.reuse, 0x500 ;  /* 0x000005000b197836 */ /* 0x040fe20000000000 */
[----:B------:R-:W-:Y:S01]  /*1d90*/  IADD3 R29, PT, PT, R11, 0x600, RZ ;  /* 0x000006000b1d7810 */ /* 0x000fe20007ffe0ff */
[----:B------:R-:W-:Y:S01]  /*1da0*/  IMAD.WIDE.U32 R12, R13, 0x4, R4 ;  /* 0x000000040d0c7825 */ /* 0x000fe200078e0004 */
[----:B------:R-:W3:Y:S03]  /*1db0*/  LDG.E R20, desc[UR6][R20.64] ;  /* 0x0000000614147981 */ /* 0x000ee6000c1e1900 */
[----:B------:R-:W-:-:S02]  /*1dc0*/  VIADD R24, R11, 0x700 ;  /* 0x000007000b187836 */ /* 0x000fc40000000000 */
[--C-:B------:R-:W-:Y:S01]  /*1dd0*/  IMAD.WIDE.U32 R14, R15, 0x4, R4.reuse ;  /* 0x000000040f0e7825 */ /* 0x100fe200078e0004 */
[----:B------:R-:W3:Y:S03]  /*1de0*/  LDG.E R12, desc[UR6][R12.64] ;  /* 0x000000060c0c7981 */ /* 0x000ee6000c1e1900 */
[--C-:B------:R-:W-:Y:S02]  /*1df0*/  IMAD.WIDE.U32 R10, R25, 0x4, R4.reuse ;  /* 0x00000004190a7825 */ /* 0x100fe400078e0004 */
[----:B------:R-:W4:Y:S02]  /*1e00*/  LDG.E R14, desc[UR6][R14.64] ;  /* 0x000000060e0e7981 */ /* 0x000f24000c1e1900 */
[--C-:B0-----:R-:W-:Y:S02]  /*1e10*/  IMAD.WIDE.U32 R16, R29, 0x4, R4.reuse ;  /* 0x000000041d107825 */ /* 0x101fe400078e0004 */
[----:B------:R-:W4:Y:S02]  /*1e20*/  LDG.E R10, desc[UR6][R10.64] ;  /* 0x000000060a0a7981 */ /* 0x000f24000c1e1900 */
[----:B-1----:R-:W-:-:S02]  /*1e30*/  IMAD.WIDE.U32 R18, R24, 0x4, R4 ;  /* 0x0000000418127825 */ /* 0x002fc400078e0004 */
[----:B------:R-:W5:Y:S04]  /*1e40*/  LDG.E R16, desc[UR6][R16.64] ;  /* 0x0000000610107981 */ /* 0x000f68000c1e1900 */
[----:B------:R-:W5:Y:S01]  /*1e50*/  LDG.E R18, desc[UR6][R18.64] ;  /* 0x0000000612127981 */ /* 0x000f62000c1e1900 */
[----:B------:R-:W-:Y:S01]  /*1e60*/  VIADD R0, R0, 0x800 ;  /* 0x0000080000007836 */ /* 0x000fe20000000000 */
[----:B--2---:R-:W-:-:S04]  /*1e70*/  IADD3 R7, PT, PT, R7, R22, R27 ;  /* 0x0000001607077210 */ /* 0x004fc80007ffe01b */
[----:B---3--:R-:W-:-:S04]  /*1e80*/  IADD3 R7, PT, PT, R12, R20, R7 ;  /* 0x000000140c077210 */ /* 0x008fc80007ffe007 */
[----:B----4-:R-:W-:-:S04]  /*1e90*/  IADD3 R7, PT, PT, R10, R14, R7 ;  /* 0x0000000e0a077210 */ /* 0x010fc80007ffe007 */
[----:B-----5:R-:W-:-:S07]  /*1ea0*/  IADD3 R27, PT, PT, R18, R16, R7 ;  /* 0x00000010121b7210 */ /* 0x020fce0007ffe007 */
.L_x_199:
[----:B------:R-:W-:Y:S05]  /*1eb0*/  BSYNC.RECONVERGENT B2 ;  /* 0x0000000000027941 */ /* 0x000fea0003800200 */
.L_x_198:
[----:B------:R-:W-:Y:S05]  /*1ec0*/  @!P1 BRA `(.L_x_193) ;  /* 0x0000000000849947 */ /* 0x000fea0003800000 */
[----:B------:R-:W-:Y:S01]  /*1ed0*/  ISETP.GE.U32.AND P0, PT, R23, 0x4, PT ;  /* 0x000000041700780c */ /* 0x000fe20003f06070 */
[----:B------:R-:W-:Y:S01]  /*1ee0*/  BSSY.RECONVERGENT B2, `(.L_x_200) ;  /* 0x0000012000027945 */ /* 0x000fe20003800200 */
[----:B------:R-:W-:-:S11]  /*1ef0*/  LOP3.LUT P1, RZ, R8, 0x3, RZ, 0xc0, !PT ;  /* 0x0000000308ff7812 */ /* 0x000fd6000782c0ff */
[----:B------:R-:W-:Y:S05]  /*1f00*/  @!P0 BRA `(.L_x_201) ;  /* 0x00000000003c8947 */ /* 0x000fea0003800000 */
[----:B------:R-:W-:-:S04]  /*1f10*/  IMAD.IADD R7, R0, 0x1, R9 ;  /* 0x0000000100077824 */ /* 0x000fc800078e0209 */
[C---:B------:R-:W-:Y:S02]  /*1f20*/  VIADD R11, R7.reuse, 0x100 ;  /* 0x00000100070b7836 */ /* 0x040fe40000000000 */
[----:B------:R-:W-:-:S04]  /*1f30*/  IMAD.WIDE.U32 R8, R7, 0x4, R4 ;  /* 0x0000000407087825 */ /* 0x000fc800078e0004 */
[C---:B------:R-:W-:Y:S02]  /*1f40*/  VIADD R13, R7.reuse, 0x200 ;  /* 0x00000200070d7836 */ /* 0x040fe40000000000 */
[----:B------:R-:W-:Y:S01]  /*1f50*/  VIADD R15, R7, 0x300 ;  /* 0x00000300070f7836 */ /* 0x000fe20000000000 */
[----:B------:R-:W2:Y:S01]  /*1f60*/  LDG.E R8, desc[UR6][R8.64] ;  /* 0x0000000608087981 */ /* 0x000ea2000c1e1900 */
[----:B------:R-:W-:-:S04]  /*1f70*/  IMAD.WIDE.U32 R10, R11, 0x4, R4 ;  /* 0x000000040b0a7825 */ /* 0x000fc800078e0004 */
[--C-:B------:R-:W-:Y:S02]  /*1f80*/  IMAD.WIDE.U32 R12, R13, 0x4, R4.reuse ;  /* 0x000000040d0c7825 */ /* 0x100fe400078e0004 */
[----:B------:R-:W2:Y:S02]  /*1f90*/  LDG.E R10, desc[UR6][R10.64] ;  /* 0x000000060a0a7981 */ /* 0x000ea4000c1e1900 */
[----:B------:R-:W-:Y:S02]  /*1fa0*/  IMAD.WIDE.U32 R14, R15, 0x4, R4 ;  /* 0x000000040f0e7825 */ /* 0x000fe400078e0004 */
[----:B------:R-:W3:Y:S04]  /*1fb0*/  LDG.E R12, desc[UR6][R12.64] ;  /* 0x000000060c0c7981 */ /* 0x000ee8000c1e1900 */
[----:B------:R-:W3:Y:S01]  /*1fc0*/  LDG.E R14, desc[UR6][R14.64] ;  /* 0x000000060e0e7981 */ /* 0x000ee2000c1e1900 */
[----:B------:R-:W-:-:S02]  /*1fd0*/  IADD3 R0, PT, PT, R0, 0x400, RZ ;  /* 0x0000040000007810 */ /* 0x000fc40007ffe0ff */
[----:B--2---:R-:W-:-:S04]  /*1fe0*/  IADD3 R27, PT, PT, R10, R8, R27 ;  /* 0x000000080a1b7210 */ /* 0x004fc80007ffe01b */
[----:B---3--:R-:W-:-:S07]  /*1ff0*/  IADD3 R27, PT, PT, R14, R12, R27 ;  /* 0x0000000c0e1b7210 */ /* 0x008fce0007ffe01b */
.L_x_201:
[----:B------:R-:W-:Y:S05]  /*2000*/  BSYNC.RECONVERGENT B2 ;  /* 0x0000000000027941 */ /* 0x000fea0003800200 */
.L_x_200:
[----:B------:R-:W-:Y:S05]  /*2010*/  @!P1 BRA `(.L_x_193) ;  /* 0x0000000000309947 */ /* 0x000fea0003800000 */
[----:B------:R-:W-:Y:S01]  /*2020*/  LOP3.LUT R6, R6, 0xffff, RZ, 0xc0, !PT ;  /* 0x0000ffff06067812 */ /* 0x000fe200078ec0ff */
[----:B------:R-:W-:-:S03]  /*2030*/  IMAD.IADD R9, R0, 0x1, R2 ;  /* 0x0000000100097824 */ /* 0x000fc600078e0202 */
[----:B------:R-:W-:-:S04]  /*2040*/  LEA.HI R6, R6, 0x1, RZ, 0x18 ;  /* 0x0000000106067811 */ /* 0x000fc800078fc0ff */
[----:B------:R-:W-:-:S05]  /*2050*/  LOP3.LUT R6, R6, 0x3, RZ, 0xc0, !PT ;  /* 0x0000000306067812 */ /* 0x000fca00078ec0ff */
[----:B------:R-:W-:-:S07]  /*2060*/  IMAD.MOV R0, RZ, RZ, -R6 ;  /* 0x000000ffff007224 */ /* 0x000fce00078e0a06 */
.L_x_202:
[----:B------:R-:W-:-:S06]  /*2070*/  IMAD.WIDE.U32 R6, R9, 0x4, R4 ;  /* 0x0000000409067825 */ /* 0x000fcc00078e0004 */
[----:B------:R-:W2:Y:S01]  /*2080*/  LDG.E R6, desc[UR6][R6.64] ;  /* 0x0000000606067981 */ /* 0x000ea2000c1e1900 */
[----:B------:R-:W-:Y:S02]  /*2090*/  VIADD R0, R0, 0x1 ;  /* 0x0000000100007836 */ /* 0x000fe40000000000 */
[----:B------:R-:W-:-:S03]  /*20a0*/  VIADD R9, R9, 0x100 ;  /* 0x0000010009097836 */ /* 0x000fc60000000000 */
[----:B------:R-:W-:Y:S01]  /*20b0*/  ISETP.NE.AND P0, PT, R0, RZ, PT ;  /* 0x000000ff0000720c */ /* 0x000fe20003f05270 */
[----:B--2---:R-:W-:-:S12]  /*20c0*/  IMAD.IADD R27, R6, 0x1, R27 ;  /* 0x00000001061b7824 */ /* 0x004fd800078e021b */
[----:B------:R-:W-:Y:S05]  /*20d0*/  @P0 BRA `(.L_x_202) ;  /* 0xfffffffc00e40947 */ /* 0x000fea000383ffff */
.L_x_193:
[----:B------:R-:W-:Y:S05]  /*20e0*/  BSYNC.RECONVERGENT B1 ;  /* 0x0000000000017941 */ /* 0x000fea0003800200 */
.L_x_190:
[----:B------:R-:W0:Y:S01]  /*20f0*/  S2R R9, SR_LANEID ;  /* 0x0000000000097919 */ /* 0x000e220000000000 */
[----:B------:R-:W1:Y:S01]  /*2100*/  SHFL.DOWN PT, R0, R27, 0x1, 0x1f ;  /* 0x08201f001b007f89 */ /* 0x000e6200000e0000 */
[----:B------:R-:W2:Y:S01]  /*2110*/  S2R R8, SR_TID.X ;  /* 0x0000000000087919 */ /* 0x000ea20000002100 */
[C---:B0-----:R-:W-:Y:S02]  /*2120*/  ISETP.GT.AND P0, PT, R9.reuse, 0x1e, PT ;  /* 0x0000001e0900780c */ /* 0x041fe40003f04270 */
[C---:B------:R-:W-:Y:S02]  /*2130*/  ISETP.NE.AND P1, PT, R9.reuse, RZ, PT ;  /* 0x000000ff0900720c */ /* 0x040fe40003f25270 */
[----:B-1----:R-:W-:Y:S02]  /*2140*/  SEL R0, R0, RZ, !P0 ;  /* 0x000000ff00007207 */ /* 0x002fe40004000000 */
[----:B------:R-:W-:-:S03]  /*2150*/  ISETP.GT.AND P0, PT, R9, 0x1d, PT ;  /* 0x0000001d0900780c */ /* 0x000fc60003f04270 */
[----:B------:R-:W-:-:S05]  /*2160*/  IMAD.IADD R0, R0, 0x1, R27 ;  /* 0x0000000100007824 */ /* 0x000fca00078e021b */
[----:B------:R-:W0:Y:S01]  /*2170*/  SHFL.DOWN PT, R2, R0, 0x2, 0x1f ;  /* 0x08401f0000027f89 */ /* 0x000e2200000e0000 */
[----:B------:R-:W1:Y:S01]  /*2180*/  @!P1 S2R R6, SR_CgaCtaId ;  /* 0x0000000000069919 */ /* 0x000e620000008800 */
[----:B0-----:R-:W-:Y:S02]  /*2190*/  SEL R5, R2, RZ, !P0 ;  /* 0x000000ff02057207 */ /* 0x001fe40004000000 */
[----:B------:R-:W-:Y:S02]  /*21a0*/  ISETP.GT.AND P0, PT, R9, 0x1b, PT ;  /* 0x0000001b0900780c */ /* 0x000fe40003f04270 */
[----:B------:R-:W-:-:S05]  /*21b0*/  IADD3 R5, PT, PT, R0, R5, RZ ;  /* 0x0000000500057210 */ /* 0x000fca0007ffe0ff */
[----:B------:R-:W0:Y:S02]  /*21c0*/  SHFL.DOWN PT, R2, R5, 0x4, 0x1f ;  /* 0x08801f0005027f89 */ /* 0x000e2400000e0000 */
[----:B0-----:R-:W-:Y:S02]  /*21d0*/  SEL R2, R2, RZ, !P0 ;  /* 0x000000ff02027207 */ /* 0x001fe40004000000 */
[----:B------:R-:W-:-:S03]  /*21e0*/  ISETP.GT.AND P0, PT, R9, 0x17, PT ;  /* 0x000000170900780c */ /* 0x000fc60003f04270 */
[----:B------:R-:W-:Y:S01]  /*21f0*/  IMAD.IADD R2, R5, 0x1, R2 ;  /* 0x0000000105027824 */ /* 0x000fe200078e0202 */
[----:B------:R-:W-:-:S04]  /*2200*/  @!P1 MOV R5, 0x400 ;  /* 0x0000040000059802 */ /* 0x000fc80000000f00 */
[----:B------:R-:W0:Y:S01]  /*2210*/  SHFL.DOWN PT, R4, R2, 0x8, 0x1f ;  /* 0x09001f0002047f89 */ /* 0x000e2200000e0000 */
[----:B-1----:R-:W-:Y:S02]  /*2220*/  @!P1 LEA R5, R6, R5, 0x18 ;  /* 0x0000000506059211 */ /* 0x002fe400078ec0ff */
[----:B0-----:R-:W-:Y:S02]  /*2230*/  SEL R7, R4, RZ, !P0 ;  /* 0x000000ff04077207 */ /* 0x001fe40004000000 */
[----:B------:R-:W-:Y:S02]  /*2240*/  ISETP.GT.AND P0, PT, R9, 0xf, PT ;  /* 0x0000000f0900780c */ /* 0x000fe40003f04270 */
[----:B--2---:R-:W-:Y:S01]  /*2250*/  @!P1 SHF.R.U32.HI R4, RZ, 0x3, R8 ;  /* 0x00000003ff049819 */ /* 0x004fe20000011608 */
[----:B------:R-:W-:-:S03]  /*2260*/  IMAD.IADD R7, R2, 0x1, R7 ;  /* 0x0000000102077824 */ /* 0x000fc600078e0207 */
[----:B------:R-:W-:Y:S02]  /*2270*/  @!P1 LOP3.LUT R4, R4, 0x7c, RZ, 0xc0, !PT ;  /* 0x0000007c04049812 */ /* 0x000fe400078ec0ff */
[----:B------:R-:W0:Y:S03]  /*2280*/  SHFL.DOWN PT, R0, R7, 0x10, 0x1f ;  /* 0x0a001f0007007f89 */ /* 0x000e2600000e0000 */
[----:B------:R-:W-:Y:S01]  /*2290*/  @!P1 IMAD.IADD R4, R4, 0x1, R5 ;  /* 0x0000000104049824 */ /* 0x000fe200078e0205 */
        /* <DEDUP_REMOVED lines=15> */
[----:B------:R-:W-:-:S07]  /*2390*/  IMAD.IADD R11, R0, 0x1, R9 ;  /* 0x00000001000b7824 */ /* 0x000fce00078e0209 */
.L_x_189:
[----:B------:R-:W-:Y:S05]  /*23a0*/  BSYNC.RECONVERGENT B0 ;  /* 0x0000000000007941 */ /* 0x000fea0003800200 */
.L_x_173:
[----:B------:R-:W-:Y:S05]  /*23b0*/  @P0 EXIT ;  /* 0x000000000000094d */ /* 0x000fea0003800000 */
[----:B---3--:R-:W3:Y:S02]  /*23c0*/  LDC.64 R4, c[0x0][0x388] ;  /* 0x0000e200ff047b82 */ /* 0x008ee40000000a00 */
[----:B---3--:R-:W-:-:S05]  /*23d0*/  IMAD.WIDE.U32 R2, R3, 0x4, R4 ;  /* 0x0000000403027825 */ /* 0x008fca00078e0004 */
[----:B------:R-:W-:Y:S01]  /*23e0*/  STG.E desc[UR6][R2.64], R11 ;  /* 0x0000000b02007986 */ /* 0x000fe2000c101906 */
[----:B------:R-:W-:Y:S05]  /*23f0*/  EXIT ;  /* 0x000000000000794d */ /* 0x000fea0003800000 */
.L_x_203:
        /* <DEDUP_REMOVED lines=16> */
.L_x_245:


//--------------------- .text._ZN3cub18CUB_300001_SM_10006detail6reduce28DeviceReduceSingleTileKernelINS2_10policy_hubIijN4cuda3std3__44plusIiEEE10Policy1000EN6thrust24THRUST_300001_SM_1000_NS10device_ptrIiEEPijS9_iiNS7_10__identityEEEvT0_T1_T2_T3_T4_T6_ --------------------------
	.section	.text._ZN3cub18CUB_300001_SM_10006detail6reduce28DeviceReduceSingleTileKernelINS2_10policy_hubIijN4cuda3std3__44plusIiEEE10Policy1000EN6thrust24THRUST_300001_SM_1000_NS10device_ptrIiEEPijS9_iiNS7_10__identityEEEvT0_T1_T2_T3_T4_T6_,"ax",@progbits
	.align	128
        .global         _ZN3cub18CUB_300001_SM_10006detail6reduce28DeviceReduceSingleTileKernelINS2_10policy_hubIijN4cuda3std3__44plusIiEEE10Policy1000EN6thrust24THRUST_300001_SM_1000_NS10device_ptrIiEEPijS9_iiNS7_10__identityEEEvT0_T1_T2_T3_T4_T6_
        .type           _ZN3cub18CUB_300001_SM_10006detail6reduce28DeviceReduceSingleTileKernelINS2_10policy_hubIijN4cuda3std3__44plusIiEEE10Policy1000EN6thrust24THRUST_300001_SM_1000_NS10device_ptrIiEEPijS9_iiNS7_10__identityEEEvT0_T1_T2_T3_T4_T6_,@function
        .size           _ZN3cub18CUB_300001_SM_10006detail6reduce28DeviceReduceSingleTileKernelINS2_10policy_hubIijN4cuda3std3__44plusIiEEE10Policy1000EN6thrust24THRUST_300001_SM_1000_NS10device_ptrIiEEPijS9_iiNS7_10__identityEEEvT0_T1_T2_T3_T4_T6_,(.L_x_246 - _ZN3cub18CUB_300001_SM_10006detail6reduce28DeviceReduceSingleTileKernelINS2_10policy_hubIijN4cuda3std3__44plusIiEEE10Policy1000EN6thrust24THRUST_300001_SM_1000_NS10device_ptrIiEEPijS9_iiNS7_10__identityEEEvT0_T1_T2_T3_T4_T6_)
        .other          _ZN3cub18CUB_300001_SM_10006detail6reduce28DeviceReduceSingleTileKernelINS2_10policy_hubIijN4cuda3std3__44plusIiEEE10Policy1000EN6thrust24THRUST_300001_SM_1000_NS10device_ptrIiEEPijS9_iiNS7_10__identityEEEvT0_T1_T2_T3_T4_T6_,@"STO_CUDA_ENTRY STV_DEFAULT"
_ZN3cub18CUB_300001_SM_10006detail6reduce28DeviceReduceSingleTileKernelINS2_10policy_hubIijN4cuda3std3__44plusIiEEE10Policy1000EN6thrust24THRUST_300001_SM_1000_NS10device_ptrIiEEPijS9_iiNS7_10__identityEEEvT0_T1_T2_T3_T4_T6_:
.text._ZN3cub18CUB_300001_SM_10006detail6reduce28DeviceReduceSingleTileKernelINS2_10policy_hubIijN4cuda3std3__44plusIiEEE10Policy1000EN6thrust24THRUST_300001_SM_1000_NS10device_ptrIiEEPijS9_iiNS7_10__identityEEEvT0_T1_T2_T3_T4_T6_:
        /* <DEDUP_REMOVED lines=13> */
.L_x_204:
[----:B------:R-:W-:Y:S01]  /*00d0*/  ISETP.GT.U32.AND P0, PT, R2, 0xfff, PT ;  /* 0x00000fff0200780c */ /* 0x000fe20003f04070 */
[----:B------:R-:W-:-:S12]  /*00e0*/  BSSY.RECONVERGENT B0, `(.L_x_205) ;  /* 0x00001e7000007945 */ /* 0x000fd80003800200 */
        /* <DEDUP_REMOVED lines=11> */
.L_x_208:
[----:B------:R-:W-:Y:S05]  /*01a0*/  BSYNC.RECONVERGENT B1 ;  /* 0x0000000000017941 */ /* 0x000fea0003800200 */
.L_x_207:
        /* <DEDUP_REMOVED lines=17> */
.L_x_213:
        /* <DEDUP_REMOVED lines=31> */
.L_x_212:
[----:B------:R-:W-:Y:S05]  /*04b0*/  BSYNC.RECONVERGENT B2 ;  /* 0x0000000000027941 */ /* 0x000fea0003800200 */
.L_x_211:
[----:B------:R-:W-:Y:S05]  /*04c0*/  @!P0 BRA `(.L_x_210) ;  /* 0x0000000000c88947 */ /* 0x000fea0003800000 */
[----:B------:R-:W-:Y:S01]  /*04d0*/  ISETP.GE.U32.AND P0, PT, R21, 0x8, PT ;  /* 0x000000081500780c */ /* 0x000fe20003f06070 */
[----:B------:R-:W-:Y:S01]  /*04e0*/  BSSY.RECONVERGENT B2, `(.L_x_214) ;  /* 0x0000013000027945 */ /* 0x000fe20003800200 */
[----:B------:R-:W-:-:S04]  /*04f0*/  LOP3.LUT R16, R4, 0x7, RZ, 0xc0, !PT ;  /* 0x0000000704107812 */ /* 0x000fc800078ec0ff */
[----:B------:R-:W-:-:S07]  /*0500*/  ISETP.NE.AND P1, PT, R16, RZ, PT ;  /* 0x000000ff1000720c */ /* 0x000fce0003f25270 */
[----:B------:R-:W-:Y:S06]  /*0510*/  @!P0 BRA `(.L_x_215) ;  /* 0x00000000003c8947 */ /* 0x000fec0003800000 */
[----:B------:R-:W0:Y:S02]  /*0520*/  LDC.64 R6, c[0x0][0x380] ;  /* 0x0000e000ff067b82 */ /* 0x000e240000000a00 */
[----:B0-----:R-:W-:-:S05]  /*0530*/  IMAD.WIDE.U32 R6, R5, 0x4, R6 ;  /* 0x0000000405067825 */ /* 0x001fca00078e0006 */
        /* <DEDUP_REMOVED lines=13> */
.L_x_215:
[----:B------:R-:W-:Y:S05]  /*0610*/  BSYNC.RECONVERGENT B2 ;  /* 0x0000000000027941 */ /* 0x000fea0003800200 */
.L_x_214:
        /* <DEDUP_REMOVED lines=11> */
[----:B------:R-:W3:Y:S01]  /*06d0*/  LDG.E R10, desc[UR6][R6.64+0xc00] ;  /* 0x000c0006060a7981 */ /* 0x000ee2000c1e1900 */
[----:B------:R-:W-:Y:S01]  /*06e0*/  VIADD R5, R5, 0x400 ;  /* 0x0000040005057836 */ /* 0x000fe20000000000 */
[----:B--2--5:R-:W-:-:S04]  /*06f0*/  IADD3 R0, PT, PT, R4, R9, R0 ;  /* 0x0000000904007210 */ /* 0x024fc80007ffe000 */
[----:B---3--:R-:W-:-:S07]  /*0700*/  IADD3 R0, PT, PT, R10, R11, R0 ;  /* 0x0000000b0a007210 */ /* 0x008fce0007ffe000 */
.L_x_217:
[----:B------:R-:W-:Y:S05]  /*0710*/  BSYNC.RECONVERGENT B2 ;  /* 0x0000000000027941 */ /* 0x000fea0003800200 */
.L_x_216:
[----:B------:R-:W-:Y:S05]  /*0720*/  @!P1 BRA `(.L_x_210) ;  /* 0x0000000000309947 */ /* 0x000fea0003800000 */
[----:B------:R-:W0:Y:S02]  /*0730*/  LDC.64 R6, c[0x0][0x380] ;  /* 0x0000e000ff067b82 */ /* 0x000e240000000a00 */
[----:B0-----:R-:W-:-:S04]  /*0740*/  IMAD.WIDE.U32 R4, R5, 0x4, R6 ;  /* 0x0000000405047825 */ /* 0x001fc800078e0006 */
[----:B------:R-:W-:Y:S02]  /*0750*/  IMAD.MOV R6, RZ, RZ, -R8 ;  /* 0x000000ffff067224 */ /* 0x000fe400078e0a08 */
[----:B------:R-:W-:-:S07]  /*0760*/  IMAD.MOV.U32 R7, RZ, RZ, R5 ;  /* 0x000000ffff077224 */ /* 0x000fce00078e0005 */
.L_x_218:
[----:B------:R-:W-:-:S06]  /*0770*/  IMAD.MOV.U32 R5, RZ, RZ, R7 ;  /* 0x000000ffff057224 */ /* 0x000fcc00078e0007 */
[----:B------:R0:W2:Y:S01]  /*0780*/  LDG.E R5, desc[UR6][R4.64] ;  /* 0x0000000604057981 */ /* 0x0000a2000c1e1900 */
[----:B------:R-:W-:-:S05]  /*0790*/  VIADD R6, R6, 0x1 ;  /* 0x0000000106067836 */ /* 0x000fca0000000000 */
[----:B------:R-:W-:Y:S02]  /*07a0*/  ISETP.NE.AND P0, PT, R6, RZ, PT ;  /* 0x000000ff0600720c */ /* 0x000fe40003f05270 */
[----:B0-----:R-:W-:-:S05]  /*07b0*/  IADD3 R4, P1, PT, R4, 0x400, RZ ;  /* 0x0000040004047810 */ /* 0x001fca0007f3e0ff */
[----:B------:R-:W-:Y:S02]  /*07c0*/  IMAD.X R7, RZ, RZ, R7, P1 ;  /* 0x000000ffff077224 */ /* 0x000fe400008e0607 */
[----:B--2--5:R-:W-:-:S04]  /*07d0*/  IMAD.IADD R0, R5, 0x1, R0 ;  /* 0x0000000105007824 */ /* 0x024fc800078e0200 */
[----:B------:R-:W-:Y:S05]  /*07e0*/  @P0 BRA `(.L_x_218) ;  /* 0xfffffffc00e00947 */ /* 0x000fea000383ffff */
.L_x_210:
[----:B------:R-:W-:Y:S05]  /*07f0*/  BSYNC.RECONVERGENT B1 ;  /* 0x0000000000017941 */ /* 0x000fea0003800200 */
.L_x_209:
[----:B------:R-:W-:-:S13]  /*0800*/  ISETP.GE.U32.AND P0, PT, R2, 0x100, PT ;  /* 0x000001000200780c */ /* 0x000fda0003f06070 */
        /* <DEDUP_REMOVED lines=38> */
[----:B-1----:R-:W1:Y:S01]  /*0a70*/  LDS.64 R2, [UR4+0x20] ;  /* 0x00002004ff027984 */ /* 0x002e620008000a00 */
[----:B0-----:R-:W-:-:S04]  /*0a80*/  IADD3 R0, PT, PT, R4, R0, R9 ;  /* 0x0000000004007210 */ /* 0x001fc80007ffe009 */
[----:B------:R-:W-:-:S04]  /*0a90*/  IADD3 R0, PT, PT, R6, R0, R5 ;  /* 0x0000000006007210 */ /* 0x000fc80007ffe005 */
[----:B-1----:R-:W-:-:S05]  /*0aa0*/  IADD3 R0, PT, PT, R2, R0, R7 ;  /* 0x0000000002007210 */ /* 0x002fca0007ffe007 */
[----:B------:R-:W-:Y:S01]  /*0ab0*/  IMAD.IADD R9, R0, 0x1, R3 ;  /* 0x0000000100097824 */ /* 0x000fe200078e0203 */
[----:B------:R-:W-:Y:S06]  /*0ac0*/  BRA `(.L_x_220) ;  /* 0x0000001400207947 */ /* 0x000fec0003800000 */
.L_x_219:
[----:B------:R-:W-:Y:S01]  /*0ad0*/  LOP3.LUT R4, R3, 0x3e0, RZ, 0xc0, !PT ;  /* 0x000003e003047812 */ /* 0x000fe200078ec0ff */
[----:B------:R-:W1:Y:S03]  /*0ae0*/  S2R R10, SR_LANEID ;  /* 0x00000000000a7919 */ /* 0x000e660000000000 */
[----:B0-----:R-:W-:Y:S01]  /*0af0*/  LOP3.LUT R7, RZ, R4, RZ, 0x33, !PT ;  /* 0x00000004ff077212 */ /* 0x001fe200078e33ff */
[----:B------:R-:W-:-:S04]  /*0b00*/  VIADD R5, R4, 0x20 ;  /* 0x0000002004057836 */ /* 0x000fc80000000000 */
[----:B------:R-:W-:Y:S01]  /*0b10*/  IMAD.IADD R7, R7, 0x1, R2 ;  /* 0x0000000107077824 */ /* 0x000fe200078e0202 */
[----:B------:R-:W-:-:S04]  /*0b20*/  ISETP.GT.U32.AND P0, PT, R5, R2, PT ;  /* 0x000000020500720c */ /* 0x000fc80003f04070 */
        /* <DEDUP_REMOVED lines=40> */
[----:B------:R-:W-:Y:S01]  /*0db0*/  ISETP.GT.U32.AND P3, PT, R2, 0x80, PT ;  /* 0x000000800200780c */ /* 0x000fe20003f64070 */
[----:B-1----:R-:W-:-:S09]  /*0dc0*/  ULEA UR4, UR5, UR4, 0x18 ;  /* 0x0000000405047291 */ /* 0x002fd2000f8ec0ff */
[----:B------:R-:W1:Y:S04]  /*0dd0*/  LDS.128 R4, [UR4+0x10] ;  /* 0x00001004ff047984 */ /* 0x000e680008000c00 */
[----:B------:R-:W2:Y:S04]  /*0de0*/  LDS R0, [UR4+0xc] ;  /* 0x00000c04ff007984 */ /* 0x000ea80008000800 */
[----:B------:R-:W3:Y:S01]  /*0df0*/  LDS.64 R10, [UR4+0x20] ;  /* 0x00002004ff0a7984 */ /* 0x000ee20008000a00 */
[----:B-1----:R-:W-:Y:S02]  /*0e00*/  SEL R4, R4, RZ, P2 ;  /* 0x000000ff04047207 */ /* 0x002fe40001000000 */
[----:B------:R-:W-:-:S02]  /*0e10*/  ISETP.GT.U32.AND P2, PT, R2, 0x60, PT ;  /* 0x000000600200780c */ /* 0x000fc40003f44070 */
[----:B--2---:R-:W-:Y:S02]  /*0e20*/  SEL R0, R0, RZ, P1 ;  /* 0x000000ff00007207 */ /* 0x004fe40000800000 */
        /* <DEDUP_REMOVED lines=8> */
[----:B---3--:R-:W-:Y:S02]  /*0eb0*/  SEL R10, R10, RZ, P2 ;  /* 0x000000ff0a0a7207 */ /* 0x008fe40001000000 */
[----:B------:R-:W-:Y:S02]  /*0ec0*/  SEL R11, R11, RZ, P3 ;  /* 0x000000ff0b0b7207 */ /* 0x000fe40001800000 */
[----:B------:R-:W-:-:S05]  /*0ed0*/  IADD3 R0, PT, PT, R10, R0, R7 ;  /* 0x000000000a007210 */ /* 0x000fca0007ffe007 */
[----:B0-----:R-:W-:Y:S01]  /*0ee0*/  IMAD.IADD R9, R0, 0x1, R11 ;  /* 0x0000000100097824 */ /* 0x001fe200078e020b */
[----:B------:R-:W-:Y:S06]  /*0ef0*/  BRA `(.L_x_220) ;  /* 0x0000001000147947 */ /* 0x000fec0003800000 */
.L_x_206:
[----:B------:R-:W0:Y:S01]  /*0f00*/  S2R R0, SR_TID.X ;  /* 0x0000000000007919 */ /* 0x000e220000002100 */
[----:B------:R-:W1:Y:S02]  /*0f10*/  LDCU.64 UR4, c[0x0][0x380] ;  /* 0x00007000ff0477ac */ /* 0x000e640008000a00 */
[----:B-1----:R-:W-:Y:S02]  /*0f20*/  IMAD.U32 R12, RZ, RZ, UR4 ;  /* 0x00000004ff0c7e24 */ /* 0x002fe4000f8e00ff */
[----:B------:R-:W-:Y:S02]  /*0f30*/  IMAD.U32 R13, RZ, RZ, UR5 ;  /* 0x00000005ff0d7e24 */ /* 0x000fe4000f8e00ff */
        /* <DEDUP_REMOVED lines=17> */
[----:B------:R-:W-:Y:S01]  /*1050*/  UMOV UR4, 0x1000 ;  /* 0x0000100000047882 */ /* 0x000fe20000000000 */
[----:B--2---:R-:W-:-:S04]  /*1060*/  IADD3 R3, PT, PT, R7, R6, R3 ;  /* 0x0000000607037210 */ /* 0x004fc80007ffe003 */
[----:B---3--:R-:W-:-:S04]  /*1070*/  IADD3 R3, PT, PT, R9, R8, R3 ;  /* 0x0000000809037210 */ /* 0x008fc80007ffe003 */
[----:B----4-:R-:W-:-:S04]  /*1080*/  IADD3 R3, PT, PT, R11, R10, R3 ;  /* 0x0000000a0b037210 */ /* 0x010fc80007ffe003 */
[----:B-----5:R-:W-:-:S04]  /*1090*/  IADD3 R3, PT, PT, R15, R14, R3 ;  /* 0x0000000e0f037210 */ /* 0x020fc80007ffe003 */
[----:B------:R-:W-:Y:S01]  /*10a0*/  IADD3 R16, PT, PT, R17, R16, R3 ;  /* 0x0000001011107210 */ /* 0x000fe20007ffe003 */
[----:B------:R-:W-:-:S05]  /*10b0*/  VIADD R3, R2, 0xfffff000 ;  /* 0xfffff00002037836 */ /* 0x000fca0000000000 */
[----:B------:R-:W-:Y:S02]  /*10c0*/  ISETP.GE.U32.AND P0, PT, R3, 0x1000, PT ;  /* 0x000010000300780c */ /* 0x000fe40003f06070 */
[----:B------:R-:W-:-:S04]  /*10d0*/  IADD3 R16, PT, PT, R19, R18, R16 ;  /* 0x0000001213107210 */ /* 0x000fc80007ffe010 */
[----:B------:R-:W-:-:S05]  /*10e0*/  IADD3 R21, PT, PT, R21, R20, R16 ;  /* 0x0000001415157210 */ /* 0x000fca0007ffe010 */
[----:B------:R-:W-:Y:S02]  /*10f0*/  IMAD.IADD R7, R22, 0x1, R21 ;  /* 0x0000000116077824 */ /* 0x000fe400078e0215 */
[----:B------:R-:W-:Y:S05]  /*1100*/  @!P0 BRA `(.L_x_221) ;  /* 0x00000000008c8947 */ /* 0x000fea0003800000 */
[----:B------:R-:W0:Y:S01]  /*1110*/  LDC R2, c[0x0][0x390] ;  /* 0x0000e400ff027b82 */ /* 0x000e220000000800 */
[----:B------:R-:W-:-:S07]  /*1120*/  UMOV UR4, 0x1000 ;  /* 0x0000100000047882 */ /* 0x000fce0000000000 */
[----:B------:R-:W1:Y:S02]  /*1130*/  LDC.64 R12, c[0x0][0x380] ;  /* 0x0000e000ff0c7b82 */ /* 0x000e640000000a00 */
.L_x_223:
[----:B------:R-:W-:-:S04]  /*1140*/  VIADD R5, R0, UR4 ;  /* 0x0000000400057c36 */ /* 0x000fc80008000000 */
        /* <DEDUP_REMOVED lines=17> */
[----:B--2---:R-:W-:Y:S01]  /*1260*/  IADD3 R16, PT, PT, R18, R16, R7 ;  /* 0x0000001012107210 */ /* 0x004fe20007ffe007 */
[----:B0-----:R-:W-:-:S05]  /*1270*/  VIADD R7, R2, -UR4 ;  /* 0x8000000402077c36 */ /* 0x001fca0008000000 */
[----:B------:R-:W-:Y:S02]  /*1280*/  ISETP.GE.U32.AND P0, PT, R7, 0x1000, PT ;  /* 0x000010000700780c */ /* 0x000fe40003f06070 */
        /* <DEDUP_REMOVED lines=8> */
[----:B------:R-:W-:-:S06]  /*1310*/  UIADD3 UR4, UPT, UPT, UR4, 0x1000, URZ ;  /* 0x0000100004047890 */ /* 0x000fcc000fffe0ff */
[----:B------:R-:W-:-:S13]  /*1320*/  ISETP.LT.U32.AND P0, PT, R3, UR4, PT ;  /* 0x0000000403007c0c */ /* 0x000fda000bf01070 */
[----:B------:R-:W-:Y:S05]  /*1330*/  @!P0 BRA `(.L_x_223) ;  /* 0xfffffffc00808947 */ /* 0x000fea000383ffff */
.L_x_221:
[----:B------:R-:W-:Y:S01]  /*1340*/  VIADD R3, R2, -UR4 ;  /* 0x8000000402037c36 */ /* 0x000fe20008000000 */
[----:B------:R-:W-:Y:S04]  /*1350*/  BSSY.RECONVERGENT B1, `(.L_x_222) ;  /* 0x0000095000017945 */ /* 0x000fe80003800200 */
[----:B------:R-:W-:-:S04]  /*1360*/  ISETP.GE.AND P0, PT, R0, R3, PT ;  /* 0x000000030000720c */ /* 0x000fc80003f06270 */
[----:B------:R-:W-:-:S13]  /*1370*/  ISETP.LE.U32.OR P0, PT, R2, UR4, P0 ;  /* 0x0000000402007c0c */ /* 0x000fda0008703470 */
[----:B------:R-:W-:Y:S05]  /*1380*/  @P0 BRA `(.L_x_224) ;  /* 0x0000000800440947 */ /* 0x000fea0003800000 */
[----:B------:R-:W-:Y:S01]  /*1390*/  LOP3.LUT R3, RZ, R0, RZ, 0x33, !PT ;  /* 0x00000000ff037212 */ /* 0x000fe200078e33ff */
[----:B------:R-:W-:Y:S01]  /*13a0*/  BSSY.RECONVERGENT B2, `(.L_x_225) ;  /* 0x000004a000027945 */ /* 0x000fe20003800200 */
[----:B------:R-:W-:Y:S02]  /*13b0*/  IMAD.MOV.U32 R5, RZ, RZ, R0 ;  /* 0x000000ffff057224 */ /* 0x000fe400078e0000 */
[----:B------:R-:W-:-:S04]  /*13c0*/  IADD3 R3, PT, PT, R2, -UR4, R3 ;  /* 0x8000000402037c10 */ /* 0x000fc8000fffe003 */
[C---:B------:R-:W-:Y:S02]  /*13d0*/  ISETP.GE.U32.AND P0, PT, R3.reuse, 0xf00, PT ;  /* 0x00000f000300780c */ /* 0x040fe40003f06070 */
[----:B------:R-:W-:-:S04]  /*13e0*/  LEA.HI R3, R3, 0x1, RZ, 0x18 ;  /* 0x0000000103037811 */ /* 0x000fc800078fc0ff */
[----:B------:R-:W-:-:S07]  /*13f0*/  LOP3.LUT R4, R3, 0xf, RZ, 0xc0, !PT ;  /* 0x0000000f03047812 */ /* 0x000fce00078ec0ff */
[----:B------:R-:W-:Y:S05]  /*1400*/  @!P0 BRA `(.L_x_226) ;  /* 0x00000004000c8947 */ /* 0x000fea0003800000 */
[----:B------:R-:W-:Y:S01]  /*1410*/  LOP3.LUT R6, R3, 0x1fffff0, RZ, 0xc0, !PT ;  /* 0x01fffff003067812 */ /* 0x000fe200078ec0ff */
[----:B------:R-:W-:Y:S01]  /*1420*/  BSSY.RECONVERGENT B3, `(.L_x_227) ;  /* 0x0000040000037945 */ /* 0x000fe20003800200 */
[C---:B------:R-:W-:Y:S01]  /*1430*/  LOP3.LUT R5, R0.reuse, 0x800, RZ, 0xfc, !PT ;  /* 0x0000080000057812 */ /* 0x040fe200078efcff */
[----:B------:R-:W-:Y:S02]  /*1440*/  VIADD R2, R0, UR4 ;  /* 0x0000000400027c36 */ /* 0x000fe40008000000 */
[----:B------:R-:W-:-:S07]  /*1450*/  IMAD.MOV R6, RZ, RZ, -R6 ;  /* 0x000000ffff067224 */ /* 0x000fce00078e0a06 */
.L_x_228:
[----:B------:R-:W-:-:S04]  /*1460*/  IMAD.WIDE.U32 R26, R2, 0x4, R12 ;  /* 0x00000004021a7825 */ /* 0x000fc800078e000c */
[C---:B------:R-:W-:Y:S02]  /*1470*/  VIADD R9, R2.reuse, 0x100 ;  /* 0x0000010002097836 */ /* 0x040fe40000000000 */
[----:B------:R-:W-:Y:S01]  /*1480*/  VIADD R15, R2, 0x400 ;  /* 0x00000400020f7836 */ /* 0x000fe20000000000 */
[----:B------:R0:W2:Y:S01]  /*1490*/  LDG.E R26, desc[UR6][R26.64] ;  /* 0x000000061a1a7981 */ /* 0x0000a2000c1e1900 */
[----:B------:R-:W-:-:S04]  /*14a0*/  IMAD.WIDE.U32 R8, R9, 0x4, R12 ;  /* 0x0000000409087825 */ /* 0x000fc800078e000c */
[C---:B------:R-:W-:Y:S01]  /*14b0*/  VIADD R17, R2.reuse, 0x200 ;  /* 0x0000020002117836 */ /* 0x040fe20000000000 */
[----:B------:R1:W2:Y:S01]  /*14c0*/  LDG.E R25, desc[UR6][R8.64] ;  /* 0x0000000608197981 */ /* 0x0002a2000c1e1900 */
[C---:B------:R-:W-:Y:S02]  /*14d0*/  VIADD R11, R2.reuse, 0x300 ;  /* 0x00000300020b7836 */ /* 0x040fe40000000000 */
[----:B0-----:R-:W-:Y:S02]  /*14e0*/  VIADD R27, R2, 0x700 ;  /* 0x00000700021b7836 */ /* 0x001fe40000000000 */
[----:B------:R-:W-:-:S04]  /*14f0*/  IMAD.WIDE.U32 R14, R15, 0x4, R12 ;  /* 0x000000040f0e7825 */ /* 0x000fc800078e000c */
[--C-:B------:R-:W-:Y:S01]  /*1500*/  IMAD.WIDE.U32 R16, R17, 0x4, R12.reuse ;  /* 0x0000000411107825 */ /* 0x100fe200078e000c */
[----:B------:R0:W3:Y:S03]  /*1510*/  LDG.E R22, desc[UR6][R14.64] ;  /* 0x000000060e167981 */ /* 0x0000e6000c1e1900 */
[----:B------:R-:W-:Y:S01]  /*1520*/  VIADD R29, R2, 0x500 ;  /* 0x00000500021d7836 */ /* 0x000fe20000000000 */
[----:B------:R-:W4:Y:S01]  /*1530*/  LDG.E R24, desc[UR6][R16.64] ;  /* 0x0000000610187981 */ /* 0x000f22000c1e1900 */
[----:B------:R-:W-:-:S04]  /*1540*/  IMAD.WIDE.U32 R10, R11, 0x4, R12 ;  /* 0x000000040b0a7825 */ /* 0x000fc800078e000c */
[--C-:B-1----:R-:W-:Y:S01]  /*1550*/  IMAD.WIDE.U32 R8, R27, 0x4, R12.reuse ;  /* 0x000000041b087825 */ /* 0x102fe200078e000c */
[----:B------:R-:W4:Y:S03]  /*1560*/  LDG.E R23, desc[UR6][R10.64] ;  /* 0x000000060a177981 */ /* 0x000f26000c1e1900 */
[----:B------:R-:W-:Y:S02]  /*1570*/  VIADD R27, R2, 0x900 ;  /* 0x00000900021b7836 */ /* 0x000fe40000000000 */
[----:B------:R-:W-:-:S04]  /*1580*/  IMAD.WIDE.U32 R28, R29, 0x4, R12 ;  /* 0x000000041d1c7825 */ /* 0x000fc800078e000c */
[C---:B------:R-:W-:Y:S01]  /*1590*/  VIADD R19, R2.reuse, 0x600 ;  /* 0x0000060002137836 */ /* 0x040fe20000000000 */
[----:B------:R1:W5:Y:S01]  /*15a0*/  LDG.E R11, desc[UR6][R8.64] ;  /* 0x00000006080b7981 */ /* 0x000362000c1e1900 */
[C---:B0-----:R-:W-:Y:S02]  /*15b0*/  VIADD R15, R2.reuse, 0xa00 ;  /* 0x00000a00020f7836 */ /* 0x041fe40000000000 */
[----:B------:R-:W-:Y:S01]  /*15c0*/  VIADD R20, R2, 0x800 ;  /* 0x0000080002147836 */ /* 0x000fe20000000000 */
[----:B------:R0:W3:Y:S01]  /*15d0*/  LDG.E R21, desc[UR6][R28.64] ;  /* 0x000000061c157981 */ /* 0x0000e2000c1e1900 */
[----:B------:R-:W-:-:S04]  /*15e0*/  IMAD.WIDE.U32 R18, R19, 0x4, R12 ;  /* 0x0000000413127825 */ /* 0x000fc800078e000c */
[----:B-1----:R-:W-:-:S04]  /*15f0*/  IMAD.WIDE.U32 R8, R27, 0x4, R12 ;  /* 0x000000041b087825 */ /* 0x002fc800078e000c */
[--C-:B------:R-:W-:Y:S02]  /*1600*/  IMAD.WIDE.U32 R14, R15, 0x4, R12.reuse ;  /* 0x000000040f0e7825 */ /* 0x100fe400078e000c */
[----:B------:R-:W5:Y:S02]  /*1610*/  LDG.E R9, desc[UR6][R8.64] ;  /* 0x0000000608097981 */ /* 0x000f64000c1e1900 */
[--C-:B------:R-:W-:Y:S02]  /*1620*/  IMAD.WIDE.U32 R16, R20, 0x4, R12.reuse ;  /* 0x0000000414107825 */ /* 0x100fe400078e000c */
[----:B------:R1:W5:Y:S02]  /*1630*/  LDG.E R20, desc[UR6][R18.64] ;  /* 0x0000000612147981 */ /* 0x000364000c1e1900 */
[C---:B0-----:R-:W-:Y:S02]  /*1640*/  VIADD R29, R2.reuse, 0xb00 ;  /* 0x00000b00021d7836 */ /* 0x041fe40000000000 */
[----:B------:R-:W-:Y:S01]  /*1650*/  VIADD R27, R2, 0xc00 ;  /* 0x00000c00021b7836 */ /* 0x000fe20000000000 */
[----:B------:R0:W5:Y:S01]  /*1660*/  LDG.E R10, desc[UR6][R16.64] ;  /* 0x00000006100a7981 */ /* 0x000162000c1e1900 */
[----:B------:R-:W-:-:S03]  /*1670*/  IMAD.WIDE.U32 R28, R29, 0x4, R12 ;  /* 0x000000041d1c7825 */ /* 0x000fc600078e000c */
[----:B------:R0:W5:Y:S01]  /*1680*/  LDG.E R8, desc[UR6][R14.64] ;  /* 0x000000060e087981 */ /* 0x000162000c1e1900 */
[C---:B-1----:R-:W-:Y:S02]  /*1690*/  VIADD R19, R2.reuse, 0xe00 ;  /* 0x00000e0002137836 */ /* 0x042fe40000000000 */
[C---:B------:R-:W-:Y:S02]  /*16a0*/  VIADD R18, R2.reuse, 0xf00 ;  /* 0x00000f0002127836 */ /* 0x040fe40000000000 */
[----:B0-----:R-:W-:Y:S02]  /*16b0*/  IMAD.WIDE.U32 R16, R27, 0x4, R12 ;  /* 0x000000041b107825 */ /* 0x001fe400078e000c */
[----:B------:R-:W5:Y:S02]  /*16c0*/  LDG.E R27, desc[UR6][R28.64] ;  /* 0x000000061c1b7981 */ /* 0x000f64000c1e1900 */
[----:B------:R-:W-:-:S04]  /*16d0*/  VIADD R15, R2, 0xd00 ;  /* 0x00000d00020f7836 */ /* 0x000fc80000000000 */
[--C-:B------:R-:W-:Y:S01]  /*16e0*/  IMAD.WIDE.U32 R14, R15, 0x4, R12.reuse ;  /* 0x000000040f0e7825 */ /* 0x100fe200078e000c */
[----:B------:R0:W5:Y:S05]  /*16f0*/  LDG.E R28, desc[UR6][R16.64] ;  /* 0x00000006101c7981 */ /* 0x00016a000c1e1900 */
[----:B------:R-:W5:Y:S01]  /*1700*/  LDG.E R15, desc[UR6][R14.64] ;  /* 0x000000060e0f7981 */ /* 0x000f62000c1e1900 */
[----:B0-----:R-:W-:-:S04]  /*1710*/  IMAD.WIDE.U32 R16, R19, 0x4, R12 ;  /* 0x0000000413107825 */ /* 0x001fc800078e000c */
[----:B------:R-:W-:Y:S02]  /*1720*/  IMAD.WIDE.U32 R18, R18, 0x4, R12 ;  /* 0x0000000412127825 */ /* 0x000fe400078e000c */
[----:B------:R-:W5:Y:S04]  /*1730*/  LDG.E R16, desc[UR6][R16.64] ;  /* 0x0000000610107981 */ /* 0x000f68000c1e1900 */
[----:B------:R-:W5:Y:S01]  /*1740*/  LDG.E R19, desc[UR6][R18.64] ;  /* 0x0000000612137981 */ /* 0x000f62000c1e1900 */
[----:B------:R-:W-:-:S05]  /*1750*/  VIADD R6, R6, 0x10 ;  /* 0x0000001006067836 */ /* 0x000fca0000000000 */
[----:B------:R-:W-:Y:S01]  /*1760*/  ISETP.NE.AND P0, PT, R6, RZ, PT ;  /* 0x000000ff0600720c */ /* 0x000fe20003f05270 */
[----:B------:R-:W-:Y:S02]  /*1770*/  VIADD R5, R5, 0x1000 ;  /* 0x0000100005057836 */ /* 0x000fe40000000000 */
[----:B------:R-:W-:Y:S01]  /*1780*/  VIADD R2, R2, 0x1000 ;  /* 0x0000100002027836 */ /* 0x000fe20000000000 */
[----:B--2---:R-:W-:-:S04]  /*1790*/  IADD3 R25, PT, PT, R25, R26, R7 ;  /* 0x0000001a19197210 */ /* 0x004fc80007ffe007 */
[----:B----4-:R-:W-:-:S04]  /*17a0*/  IADD3 R23, PT, PT, R23, R24, R25 ;  /* 0x0000001817177210 */ /* 0x010fc80007ffe019 */
[----:B---3--:R-:W-:-:S04]  /*17b0*/  IADD3 R21, PT, PT, R21, R22, R23 ;  /* 0x0000001615157210 */ /* 0x008fc80007ffe017 */
[----:B-----5:R-:W-:-:S04]  /*17c0*/  IADD3 R11, PT, PT, R11, R20, R21 ;  /* 0x000000140b0b7210 */ /* 0x020fc80007ffe015 */
[----:B------:R-:W-:-:S04]  /*17d0*/  IADD3 R9, PT, PT, R9, R10, R11 ;  /* 0x0000000a09097210 */ /* 0x000fc80007ffe00b */
[----:B------:R-:W-:-:S04]  /*17e0*/  IADD3 R8, PT, PT, R27, R8, R9 ;  /* 0x000000081b087210 */ /* 0x000fc80007ffe009 */
[----:B------:R-:W-:-:S04]  /*17f0*/  IADD3 R8, PT, PT, R15, R28, R8 ;  /* 0x0000001c0f087210 */ /* 0x000fc80007ffe008 */
[----:B------:R-:W-:Y:S01]  /*1800*/  IADD3 R7, PT, PT, R19, R16, R8 ;  /* 0x0000001013077210 */ /* 0x000fe20007ffe008 */
[----:B------:R-:W-:Y:S06]  /*1810*/  @P0 BRA `(.L_x_228) ;  /* 0xfffffffc00100947 */ /* 0x000fec000383ffff */
[----:B------:R-:W-:Y:S05]  /*1820*/  BSYNC.RECONVERGENT B3 ;  /* 0x0000000000037941 */ /* 0x000fea0003800200 */
.L_x_227:
[----:B------:R-:W-:-:S07]  /*1830*/  VIADD R5, R5, 0xfffff800 ;  /* 0xfffff80005057836 */ /* 0x000fce0000000000 */
.L_x_226:
[----:B------:R-:W-:Y:S05]  /*1840*/  BSYNC.RECONVERGENT B2 ;  /* 0x0000000000027941 */ /* 0x000fea0003800200 */
.L_x_225:
[----:B------:R-:W-:-:S13]  /*1850*/  ISETP.NE.AND P0, PT, R4, RZ, PT ;  /* 0x000000ff0400720c */ /* 0x000fda0003f05270 */
[----:B------:R-:W-:Y:S05]  /*1860*/  @!P0 BRA `(.L_x_224) ;  /* 0x00000004000c8947 */ /* 0x000fea0003800000 */
[----:B------:R-:W-:Y:S01]  /*1870*/  ISETP.GE.U32.AND P0, PT, R4, 0x8, PT ;  /* 0x000000080400780c */ /* 0x000fe20003f06070 */
[----:B------:R-:W-:Y:S01]  /*1880*/  BSSY.RECONVERGENT B2, `(.L_x_229) ;  /* 0x0000021000027945 */ /* 0x000fe20003800200 */
[----:B------:R-:W-:-:S04]  /*1890*/  LOP3.LUT R24, R3, 0x7, RZ, 0xc0, !PT ;  /* 0x0000000703187812 */ /* 0x000fc800078ec0ff */
[----:B------:R-:W-:-:S07]  /*18a0*/  ISETP.NE.AND P1, PT, R24, RZ, PT ;  /* 0x000000ff1800720c */ /* 0x000fce0003f25270 */
[----:B------:R-:W-:Y:S06]  /*18b0*/  @!P0 BRA `(.L_x_230) ;  /* 0x0000000000748947 */ /* 0x000fec0003800000 */
[----:B------:R-:W-:-:S04]  /*18c0*/  VIADD R9, R5, UR4 ;  /* 0x0000000405097c36 */ /* 0x000fc80008000000 */
[C---:B------:R-:W-:Y:S02]  /*18d0*/  VIADD R21, R9.reuse, 0x100 ;  /* 0x0000010009157836 */ /* 0x040fe40000000000 */
[C---:B------:R-:W-:Y:S02]  /*18e0*/  VIADD R11, R9.reuse, 0x300 ;  /* 0x00000300090b7836 */ /* 0x040fe40000000000 */
[C---:B------:R-:W-:Y:S02]  /*18f0*/  VIADD R23, R9.reuse, 0x200 ;  /* 0x0000020009177836 */ /* 0x040fe40000000000 */
[----:B------:R-:W-:-:S04]  /*1900*/  IMAD.WIDE.U32 R16, R9, 0x4, R12 ;  /* 0x0000000409107825 */ /* 0x000fc800078e000c */
[--C-:B------:R-:W-:Y:S01]  /*1910*/  IMAD.WIDE.U32 R20, R21, 0x4, R12.reuse ;  /* 0x0000000415147825 */ /* 0x100fe200078e000c */
[----:B------:R0:W2:Y:S03]  /*1920*/  LDG.E R2, desc[UR6][R16.64] ;  /* 0x0000000610027981 */ /* 0x0000a6000c1e1900 */
[C---:B------:R-:W-:Y:S01]  /*1930*/  VIADD R15, R9.reuse, 0x400 ;  /* 0x00000400090f7836 */ /* 0x040fe20000000000 */
[----:B------:R-:W2:Y:S01]  /*1940*/  LDG.E R4, desc[UR6][R20.64] ;  /* 0x0000000614047981 */ /* 0x000ea2000c1e1900 */
[----:B------:R-:W-:Y:S02]  /*1950*/  VIADD R19, R9, 0x500 ;  /* 0x0000050009137836 */ /* 0x000fe40000000000 */
[----:B------:R-:W-:-:S04]  /*1960*/  IMAD.WIDE.U32 R10, R11, 0x4, R12 ;  /* 0x000000040b0a7825 */ /* 0x000fc800078e000c */
[--C-:B------:R-:W-:Y:S02]  /*1970*/  IMAD.WIDE.U32 R22, R23, 0x4, R12.reuse ;  /* 0x0000000417167825 */ /* 0x100fe400078e000c */
[----:B------:R-:W3:Y:S02]  /*1980*/  LDG.E R10, desc[UR6][R10.64] ;  /* 0x000000060a0a7981 */ /* 0x000ee4000c1e1900 */
[C---:B------:R-:W-:Y:S02]  /*1990*/  VIADD R25, R9.reuse, 0x600 ;  /* 0x0000060009197836 */ /* 0x040fe40000000000 */
[----:B------:R-:W-:Y:S01]  /*19a0*/  VIADD R27, R9, 0x700 ;  /* 0x00000700091b7836 */ /* 0x000fe20000000000 */
[----:B------:R-:W3:Y:S01]  /*19b0*/  LDG.E R6, desc[UR6][R22.64] ;  /* 0x0000000616067981 */ /* 0x000ee2000c1e1900 */
[----:B------:R-:W-:-:S04]  /*19c0*/  IMAD.WIDE.U32 R14, R15, 0x4, R12 ;  /* 0x000000040f0e7825 */ /* 0x000fc800078e000c */
[--C-:B------:R-:W-:Y:S02]  /*19d0*/  IMAD.WIDE.U32 R8, R19, 0x4, R12.reuse ;  /* 0x0000000413087825 */ /* 0x100fe400078e000c */
[----:B------:R-:W4:Y:S02]  /*19e0*/  LDG.E R15, desc[UR6][R14.64] ;  /* 0x000000060e0f7981 */ /* 0x000f24000c1e1900 */
[--C-:B------:R-:W-:Y:S02]  /*19f0*/  IMAD.WIDE.U32 R18, R25, 0x4, R12.reuse ;  /* 0x0000000419127825 */ /* 0x100fe400078e000c */
[----:B------:R-:W4:Y:S02]  /*1a00*/  LDG.E R8, desc[UR6][R8.64] ;  /* 0x0000000608087981 */ /* 0x000f24000c1e1900 */
[----:B0-----:R-:W-:Y:S02]  /*1a10*/  IMAD.WIDE.U32 R16, R27, 0x4, R12 ;  /* 0x000000041b107825 */ /* 0x001fe400078e000c */
[----:B------:R-:W5:Y:S04]  /*1a20*/  LDG.E R19, desc[UR6][R18.64] ;  /* 0x0000000612137981 */ /* 0x000f68000c1e1900 */
[----:B------:R-:W5:Y:S01]  /*1a30*/  LDG.E R16, desc[UR6][R16.64] ;  /* 0x0000000610107981 */ /* 0x000f62000c1e1900 */
[----:B------:R-:W-:Y:S01]  /*1a40*/  VIADD R5, R5, 0x800 ;  /* 0x0000080005057836 */ /* 0x000fe20000000000 */
[----:B--2---:R-:W-:-:S04]  /*1a50*/  IADD3 R7, PT, PT, R4, R2, R7 ;  /* 0x0000000204077210 */ /* 0x004fc80007ffe007 */
[----:B---3--:R-:W-:-:S04]  /*1a60*/  IADD3 R6, PT, PT, R10, R6, R7 ;  /* 0x000000060a067210 */ /* 0x008fc80007ffe007 */
[----:B----4-:R-:W-:-:S04]  /*1a70*/  IADD3 R6, PT, PT, R8, R15, R6 ;  /* 0x0000000f08067210 */ /* 0x010fc80007ffe006 */
[----:B-----5:R-:W-:-:S07]  /*1a80*/  IADD3 R7, PT, PT, R16, R19, R6 ;  /* 0x0000001310077210 */ /* 0x020fce0007ffe006 */
.L_x_230:
[----:B------:R-:W-:Y:S05]  /*1a90*/  BSYNC.RECONVERGENT B2 ;  /* 0x0000000000027941 */ /* 0x000fea0003800200 */
.L_x_229:
        /* <DEDUP_REMOVED lines=18> */
[----:B------:R-:W-:Y:S01]  /*1bc0*/  VIADD R5, R5, 0x400 ;  /* 0x0000040005057836 */ /* 0x000fe20000000000 */
[----:B--2---:R-:W-:-:S04]  /*1bd0*/  IADD3 R7, PT, PT, R8, R2, R7 ;  /* 0x0000000208077210 */ /* 0x004fc80007ffe007 */
[----:B---3--:R-:W-:-:S07]  /*1be0*/  IADD3 R7, PT, PT, R14, R10, R7 ;  /* 0x0000000a0e077210 */ /* 0x008fce0007ffe007 */
.L_x_232:
[----:B------:R-:W-:Y:S05]  /*1bf0*/  BSYNC.RECONVERGENT B2 ;  /* 0x0000000000027941 */ /* 0x000fea0003800200 */
.L_x_231:
[----:B------:R-:W-:Y:S05]  /*1c00*/  @!P1 BRA `(.L_x_224) ;  /* 0x0000000000249947 */ /* 0x000fea0003800000 */
[----:B------:R-:W-:Y:S02]  /*1c10*/  VIADD R5, R5, UR4 ;  /* 0x0000000405057c36 */ /* 0x000fe40008000000 */
[----:B------:R-:W-:-:S07]  /*1c20*/  IMAD.MOV R4, RZ, RZ, -R4 ;  /* 0x000000ffff047224 */ /* 0x000fce00078e0a04 */
.L_x_233:
[----:B------:R-:W-:-:S06]  /*1c30*/  IMAD.WIDE.U32 R2, R5, 0x4, R12 ;  /* 0x0000000405027825 */ /* 0x000fcc00078e000c */
[----:B------:R-:W2:Y:S01]  /*1c40*/  LDG.E R2, desc[UR6][R2.64] ;  /* 0x0000000602027981 */ /* 0x000ea2000c1e1900 */
[----:B------:R-:W-:Y:S02]  /*1c50*/  VIADD R4, R4, 0x1 ;  /* 0x0000000104047836 */ /* 0x000fe40000000000 */
[----:B------:R-:W-:-:S03]  /*1c60*/  VIADD R5, R5, 0x100 ;  /* 0x0000010005057836 */ /* 0x000fc60000000000 */
[----:B------:R-:W-:Y:S01]  /*1c70*/  ISETP.NE.AND P0, PT, R4, RZ, PT ;  /* 0x000000ff0400720c */ /* 0x000fe20003f05270 */
[----:B--2---:R-:W-:-:S12]  /*1c80*/  IMAD.IADD R7, R2, 0x1, R7 ;  /* 0x0000000102077824 */ /* 0x004fd800078e0207 */
[----:B------:R-:W-:Y:S05]  /*1c90*/  @P0 BRA `(.L_x_233) ;  /* 0xfffffffc00e40947 */ /* 0x000fea000383ffff */
.L_x_224:
[----:B------:R-:W-:Y:S05]  /*1ca0*/  BSYNC.RECONVERGENT B1 ;  /* 0x0000000000017941 */ /* 0x000fea0003800200 */
.L_x_222:
        /* <DEDUP_REMOVED lines=36> */
[----:B--2---:R-:W0:Y:S04]  /*1ef0*/  LDS.128 R4, [UR4+0x10] ;  /* 0x00001004ff047984 */ /* 0x004e280008000c00 */
[----:B------:R-:W1:Y:S01]  /*1f00*/  LDS.64 R2, [UR4+0x20] ;  /* 0x00002004ff027984 */ /* 0x000e620008000a00 */
[----:B0-----:R-:W-:-:S04]  /*1f10*/  IADD3 R0, PT, PT, R4, R0, R9 ;  /* 0x0000000004007210 */ /* 0x001fc80007ffe009 */
[----:B------:R-:W-:-:S04]  /*1f20*/  IADD3 R0, PT, PT, R6, R0, R5 ;  /* 0x0000000006007210 */ /* 0x000fc80007ffe005 */
[----:B-1----:R-:W-:-:S05]  /*1f30*/  IADD3 R0, PT, PT, R2, R0, R7 ;  /* 0x0000000002007210 */ /* 0x002fca0007ffe007 */
[----:B------:R-:W-:-:S07]  /*1f40*/  IMAD.IADD R9, R0, 0x1, R3 ;  /* 0x0000000100097824 */ /* 0x000fce00078e0203 */
.L_x_220:
[----:B------:R-:W-:Y:S05]  /*1f50*/  BSYNC.RECONVERGENT B0 ;  /* 0x0000000000007941 */ /* 0x000fea0003800200 */
.L_x_205:
[----:B------:R-:W-:Y:S05]  /*1f60*/  @P0 EXIT ;  /* 0x000000000000094d */ /* 0x000fea0003800000 */
[----:B-1----:R-:W1:Y:S01]  /*1f70*/  LDC.64 R2, c[0x0][0x388] ;  /* 0x0000e200ff027b82 */ /* 0x002e620000000a00 */
[----:B------:R-:W0:Y:S02]  /*1f80*/  LDCU UR4, c[0x0][0x398] ;  /* 0x00007300ff0477ac */ /* 0x000e240008000800 */
[----:B0-2---:R-:W-:-:S05]  /*1f90*/  VIADD R9, R9, UR4 ;  /* 0x0000000409097c36 */ /* 0x005fca0008000000 */
[----:B-1----:R-:W-:Y:S01]  /*1fa0*/  STG.E desc[UR6][R2.64], R9 ;  /* 0x0000000902007986 */ /* 0x002fe2000c101906 */
[----:B------:R-:W-:Y:S05]  /*1fb0*/  EXIT ;  /* 0x000000000000794d */ /* 0x000fea0003800000 */
.L_x_234:
        /* <DEDUP_REMOVED lines=12> */
.L_x_246:


//--------------------- .text._ZN3cub18CUB_300001_SM_10006detail11EmptyKernelIvEEvv --------------------------
	.section	.text._ZN3cub18CUB_300001_SM_10006detail11EmptyKernelIvEEvv,"ax",@progbits
	.align	128
        .global         _ZN3cub18CUB_300001_SM_10006detail11EmptyKernelIvEEvv
        .type           _ZN3cub18CUB_300001_SM_10006detail11EmptyKernelIvEEvv,@function
        .size           _ZN3cub18CUB_300001_SM_10006detail11EmptyKernelIvEEvv,(.L_x_247 - _ZN3cub18CUB_300001_SM_10006detail11EmptyKernelIvEEvv)
        .other          _ZN3cub18CUB_300001_SM_10006detail11EmptyKernelIvEEvv,@"STO_CUDA_ENTRY STV_DEFAULT"
_ZN3cub18CUB_300001_SM_10006detail11EmptyKernelIvEEvv:
.text._ZN3cub18CUB_300001_SM_10006detail11EmptyKernelIvEEvv:
[----:B------:R-:W-:Y:S01]  /*0000*/  LDC R1, c[0x0][0x37c] ;  /* 0x0000df00ff017b82 */ /* 0x000fe20000000800 */
[----:B------:R-:W-:Y:S05]  /*0010*/  EXIT ;  /* 0x000000000000794d */ /* 0x000fea0003800000 */
.L_x_235:
        /* <DEDUP_REMOVED lines=14> */
.L_x_247:


//--------------------- .text._Z7reduce6ILi256EEvPiS0_j --------------------------
	.section	.text._Z7reduce6ILi256EEvPiS0_j,"ax",@progbits
	.align	128
        .global         _Z7reduce6ILi256EEvPiS0_j
        .type           _Z7reduce6ILi256EEvPiS0_j,@function
        .size           _Z7reduce6ILi256EEvPiS0_j,(.L_x_248 - _Z7reduce6ILi256EEvPiS0_j)
        .other          _Z7reduce6ILi256EEvPiS0_j,@"STO_CUDA_ENTRY STV_DEFAULT"
_Z7reduce6ILi256EEvPiS0_j:
.text._Z7reduce6ILi256EEvPiS0_j:
[----:B------:R-:W-:Y:S01]  /*0000*/  LDC R1, c[0x0][0x37c] ;  /* 0x0000df00ff017b82 */ /* 0x000fe20000000800 */
[----:B------:R-:W0:Y:S07]  /*0010*/  S2R R3, SR_TID.X ;  /* 0x0000000000037919 */ /* 0x000e2e0000002100 */
[----:B------:R-:W1:Y:S01]  /*0020*/  S2UR UR5, SR_CgaCtaId ;  /* 0x00000000000579c3 */ /* 0x000e620000008800 */
[----:B------:R-:W-:Y:S01]  /*0030*/  UMOV UR4, 0x400 ;  /* 0x0000040000047882 */ /* 0x000fe20000000000 */
[----:B------:R-:W2:Y:S01]  /*0040*/  LDCU UR8, c[0x0][0x390] ;  /* 0x00007200ff0877ac */ /* 0x000ea20008000800 */
[----:B------:R-:W3:Y:S01]  /*0050*/  S2R R0, SR_CTAID.X ;  /* 0x0000000000007919 */ /* 0x000ee20000002500 */
[----:B------:R-:W-:Y:S01]  /*0060*/  BSSY.RECONVERGENT B0, `(.L_x_236) ;  /* 0x000001a000007945 */ /* 0x000fe20003800200 */
[----:B------:R-:W4:Y:S01]  /*0070*/  LDCU.64 UR6, c[0x0][0x358] ;  /* 0x00006b00ff0677ac */ /* 0x000f220008000a00 */
[----:B-1----:R-:W-:-:S06]  /*0080*/  ULEA UR4, UR5, UR4, 0x18 ;  /* 0x0000000405047291 */ /* 0x002fcc000f8ec0ff */
[----:B0-----:R-:W-:Y:S01]  /*0090*/  LEA R2, R3, UR4, 0x2 ;  /* 0x0000000403027c11 */ /* 0x001fe2000f8e10ff */
[----:B---3--:R-:W-:-:S04]  /*00a0*/  IMAD R4, R0, 0x200, R3 ;  /* 0x0000020000047824 */ /* 0x008fc800078e0203 */
[----:B------:R0:W-:Y:S01]  /*00b0*/  STS [R2], RZ ;  /* 0x000000ff02007388 */ /* 0x0001e20000000800 */
[----:B--2---:R-:W-:-:S13]  /*00c0*/  ISETP.GE.U32.AND P0, PT, R4, UR8, PT ;  /* 0x0000000804007c0c */ /* 0x004fda000bf06070 */
[----:B0---4-:R-:W-:Y:S05]  /*00d0*/  @P0 BRA `(.L_x_237) ;  /* 0x0000000000480947 */ /* 0x011fea0003800000 */
[----:B------:R-:W0:Y:S01]  /*00e0*/  LDCU UR5, c[0x0][0x370] ;  /* 0x00006e00ff0577ac */ /* 0x000e220008000800 */
[----:B------:R-:W0:Y:S01]  /*00f0*/  LDC R10, c[0x0][0x360] ;  /* 0x0000d800ff0a7b82 */ /* 0x000e220000000800 */
[----:B------:R-:W-:Y:S01]  /*0100*/  HFMA2 R13, -RZ, RZ, 0, 0 ;  /* 0x00000000ff0d7431 */ /* 0x000fe200000001ff */
[----:B------:R-:W-:Y:S01]  /*0110*/  BSSY.RECONVERGENT B1, `(.L_x_238) ;  /* 0x000000d000017945 */ /* 0x000fe20003800200 */
[----:B------:R-:W-:-:S05]  /*0120*/  IMAD.MOV.U32 R11, RZ, RZ, R4 ;  /* 0x000000ffff0b7224 */ /* 0x000fca00078e0004 */
[----:B------:R-:W1:Y:S01]  /*0130*/  LDC.64 R8, c[0x0][0x380] ;  /* 0x0000e000ff087b82 */ /* 0x000e620000000a00 */
[----:B0-----:R-:W-:-:S07]  /*0140*/  IMAD R10, R10, UR5, RZ ;  /* 0x000000050a0a7c24 */ /* 0x001fce000f8e02ff */
.L_x_239:
[C---:B------:R-:W-:Y:S02]  /*0150*/  VIADD R7, R11.reuse, 0x100 ;  /* 0x000001000b077836 */ /* 0x040fe40000000000 */
[----:B-1----:R-:W-:-:S04]  /*0160*/  IMAD.WIDE.U32 R4, R11, 0x4, R8 ;  /* 0x000000040b047825 */ /* 0x002fc800078e0008 */
[----:B------:R-:W-:Y:S02]  /*0170*/  IMAD.WIDE.U32 R6, R7, 0x4, R8 ;  /* 0x0000000407067825 */ /* 0x000fe400078e0008 */
[----:B------:R-:W2:Y:S04]  /*0180*/  LDG.E R4, desc[UR6][R4.64] ;  /* 0x0000000604047981 */ /* 0x000ea8000c1e1900 */
[----:B------:R-:W2:Y:S01]  /*0190*/  LDG.E R6, desc[UR6][R6.64] ;  /* 0x0000000606067981 */ /* 0x000ea2000c1e1900 */
[----:B------:R-:W-:-:S04]  /*01a0*/  LEA R11, R10, R11, 0x1 ;  /* 0x0000000b0a0b7211 */ /* 0x000fc800078e08ff */
[----:B------:R-:W-:Y:S02]  /*01b0*/  ISETP.GE.U32.AND P0, PT, R11, UR8, PT ;  /* 0x000000080b007c0c */ /* 0x000fe4000bf06070 */
[----:B--2---:R-:W-:-:S11]  /*01c0*/  IADD3 R13, PT, PT, R13, R6, R4 ;  /* 0x000000060d0d7210 */ /* 0x004fd60007ffe004 */
[----:B------:R-:W-:Y:S05]  /*01d0*/  @!P0 BRA `(.L_x_239) ;  /* 0xfffffffc00dc8947 */ /* 0x000fea000383ffff */
[----:B------:R-:W-:Y:S05]  /*01e0*/  BSYNC.RECONVERGENT B1 ;  /* 0x0000000000017941 */ /* 0x000fea0003800200 */
.L_x_238:
[----:B------:R0:W-:Y:S02]  /*01f0*/  STS [R2], R13 ;  /* 0x0000000d02007388 */ /* 0x0001e40000000800 */
.L_x_237:
[----:B------:R-:W-:Y:S05]  /*0200*/  BSYNC.RECONVERGENT B0 ;  /* 0x0000000000007941 */ /* 0x000fea0003800200 */
.L_x_236:
[----:B------:R-:W-:Y:S01]  /*0210*/  BAR.SYNC.DEFER_BLOCKING 0x0 ;  /* 0x0000000000007b1d */ /* 0x000fe20000010000 */
[C---:B------:R-:W-:Y:S02]  /*0220*/  ISETP.GT.U32.AND P1, PT, R3.reuse, 0x7f, PT ;  /* 0x0000007f0300780c */ /* 0x040fe40003f24070 */
[----:B------:R-:W-:-:S11]  /*0230*/  ISETP.GT.U32.AND P0, PT, R3, 0x3f, PT ;  /* 0x0000003f0300780c */ /* 0x000fd60003f04070 */
[----:B------:R-:W-:Y:S04]  /*0240*/  @!P1 LDS R4, [R2+0x200] ;  /* 0x0002000002049984 */ /* 0x000fe80000000800 */
[----:B------:R-:W1:Y:S02]  /*0250*/  @!P1 LDS R5, [R2] ;  /* 0x0000000002059984 */ /* 0x000e640000000800 */
[----:B-1----:R-:W-:-:S05]  /*0260*/  @!P1 IMAD.IADD R5, R4, 0x1, R5 ;  /* 0x0000000104059824 */ /* 0x002fca00078e0205 */
[----:B------:R-:W-:Y:S01]  /*0270*/  @!P1 STS [R2], R5 ;  /* 0x0000000502009388 */ /* 0x000fe20000000800 */
[----:B------:R-:W-:Y:S01]  /*0280*/  BAR.SYNC.DEFER_BLOCKING 0x0 ;  /* 0x0000000000007b1d */ /* 0x000fe20000010000 */
[----:B------:R-:W-:-:S05]  /*0290*/  ISETP.GT.U32.AND P1, PT, R3, 0x1f, PT ;  /* 0x0000001f0300780c */ /* 0x000fca0003f24070 */
[----:B------:R-:W-:Y:S04]  /*02a0*/  @!P0 LDS R4, [R2+0x100] ;  /* 0x0001000002048984 */ /* 0x000fe80000000800 */
[----:B------:R-:W1:Y:S02]  /*02b0*/  @!P0 LDS R7, [R2] ;  /* 0x0000000002078984 */ /* 0x000e640000000800 */
[----:B-1----:R-:W-:-:S05]  /*02c0*/  @!P0 IADD3 R7, PT, PT, R4, R7, RZ ;  /* 0x0000000704078210 */ /* 0x002fca0007ffe0ff */
[----:B------:R1:W-:Y:S01]  /*02d0*/  @!P0 STS [R2], R7 ;  /* 0x0000000702008388 */ /* 0x0003e20000000800 */
[----:B------:R-:W-:Y:S06]  /*02e0*/  BAR.SYNC.DEFER_BLOCKING 0x0 ;  /* 0x0000000000007b1d */ /* 0x000fec0000010000 */
[----:B------:R-:W-:Y:S05]  /*02f0*/  @P1 EXIT ;  /* 0x000000000000194d */ /* 0x000fea0003800000 */
[----:B------:R-:W-:Y:S01]  /*0300*/  LDS R4, [R2+0x80] ;  /* 0x0000800002047984 */ /* 0x000fe20000000800 */
[----:B------:R-:W-:-:S03]  /*0310*/  ISETP.NE.AND P0, PT, R3, RZ, PT ;  /* 0x000000ff0300720c */ /* 0x000fc60003f05270 */
[----:B------:R-:W2:Y:S02]  /*0320*/  LDS R5, [R2] ;  /* 0x0000000002057984 */ /* 0x000ea40000000800 */
[----:B--2---:R-:W-:-:S05]  /*0330*/  IMAD.IADD R5, R4, 0x1, R5 ;  /* 0x0000000104057824 */ /* 0x004fca00078e0205 */
[----:B------:R-:W-:Y:S04]  /*0340*/  STS [R2], R5 ;  /* 0x0000000502007388 */ /* 0x000fe80000000800 */
[----:B------:R-:W1:Y:S04]  /*0350*/  LDS R4, [R2] ;  /* 0x0000000002047984 */ /* 0x000e680000000800 */
[----:B-1----:R-:W1:Y:S02]  /*0360*/  SHFL.DOWN PT, R7, R4, 0x10, 0x1f ;  /* 0x0a001f0004077f89 */ /* 0x002e6400000e0000 */
[----:B-1----:R-:W-:-:S05]  /*0370*/  IADD3 R7, PT, PT, R4, R7, RZ ;  /* 0x0000000704077210 */ /* 0x002fca0007ffe0ff */
[----:B------:R-:W1:Y:S02]  /*0380*/  SHFL.DOWN PT, R6, R7, 0x8, 0x1f ;  /* 0x09001f0007067f89 */ /* 0x000e6400000e0000 */
[----:B-1----:R-:W-:-:S05]  /*0390*/  IMAD.IADD R6, R7, 0x1, R6 ;  /* 0x0000000107067824 */ /* 0x002fca00078e0206 */
[----:B------:R-:W1:Y:S02]  /*03a0*/  SHFL.DOWN PT, R9, R6, 0x4, 0x1f ;  /* 0x08801f0006097f89 */ /* 0x000e6400000e0000 */
[----:B-1----:R-:W-:-:S05]  /*03b0*/  IADD3 R9, PT, PT, R6, R9, RZ ;  /* 0x0000000906097210 */ /* 0x002fca0007ffe0ff */
[----:B------:R-:W1:Y:S02]  /*03c0*/  SHFL.DOWN PT, R8, R9, 0x2, 0x1f ;  /* 0x08401f0009087f89 */ /* 0x000e6400000e0000 */
[----:B-1----:R-:W-:-:S05]  /*03d0*/  IMAD.IADD R8, R9, 0x1, R8 ;  /* 0x0000000109087824 */ /* 0x002fca00078e0208 */
[----:B------:R-:W1:Y:S02]  /*03e0*/  SHFL.DOWN PT, R11, R8, 0x1, 0x1f ;  /* 0x08201f00080b7f89 */ /* 0x000e6400000e0000 */
[----:B-1----:R-:W-:-:S05]  /*03f0*/  IADD3 R11, PT, PT, R8, R11, RZ ;  /* 0x0000000b080b7210 */ /* 0x002fca0007ffe0ff */
[----:B------:R1:W-:Y:S01]  /*0400*/  STS [R2], R11 ;  /* 0x0000000b02007388 */ /* 0x0003e20000000800 */
[----:B------:R-:W-:Y:S05]  /*0410*/  @P0 EXIT ;  /* 0x000000000000094d */ /* 0x000fea0003800000 */
[----:B------:R-:W2:Y:S01]  /*0420*/  LDS R5, [UR4] ;  /* 0x00000004ff057984 */ /* 0x000ea20008000800 */
[----:B01----:R-:W0:Y:S02]  /*0430*/  LDC.64 R2, c[0x0][0x388] ;  /* 0x0000e200ff027b82 */ /* 0x003e240000000a00 */
[----:B0-----:R-:W-:-:S05]  /*0440*/  IMAD.WIDE.U32 R2, R0, 0x4, R2 ;  /* 0x0000000400027825 */ /* 0x001fca00078e0002 */
[----:B--2---:R-:W-:Y:S01]  /*0450*/  STG.E desc[UR6][R2.64], R5 ;  /* 0x0000000502007986 */ /* 0x004fe2000c101906 */
[----:B------:R-:W-:Y:S05]  /*0460*/  EXIT ;  /* 0x000000000000794d */ /* 0x000fea0003800000 */
.L_x_240:
        /* <DEDUP_REMOVED lines=9> */
.L_x_248:


//--------------------- .nv.shared._ZN3cub18CUB_300001_SM_10006detail6reduce28DeviceReduceSingleTileKernelINS2_10policy_hubIiyN4cuda3std3__44plusIiEEE10Policy1000EPiSC_iS9_iiNS7_10__identityEEEvT0_T1_T2_T3_T4_T6_ --------------------------
	.section	.nv.shared._ZN3cub18CUB_300001_SM_10006detail6reduce28DeviceReduceSingleTileKernelINS2_10policy_hubIiyN4cuda3std3__44plusIiEEE10Policy1000EPiSC_iS9_iiNS7_10__identityEEEvT0_T1_T2_T3_T4_T6_,"aw",@nobits
	.sectionflags	@""
	.align	16
.nv.shared._ZN3cub18CUB_300001_SM_10006detail6reduce28DeviceReduceSingleTileKernelINS2_10policy_hubIiyN4cuda3std3__44plusIiEEE10Policy1000EPiSC_iS9_iiNS7_10__identityEEEvT0_T1_T2_T3_T4_T6_:
	.zero		1072


//--------------------- .nv.shared.reserved.0     --------------------------
	.section	.nv.shared.reserved.0,"aw",@nobits
	.weak		__nv_reservedSMEM_offset_0_alias
	.size		__nv_reservedSMEM_offset_0_alias, 0, 64
	.other		__nv_reservedSMEM_offset_0_alias,@"STO_CUDA_RESERVED_SHARED STV_DEFAULT"
__nv_reservedSMEM_offset_0_alias:
	.zero		0
	.zero		64


//--------------------- .nv.global                --------------------------
	.section	.nv.global,"aw",@nobits
.nv.global:
	.type		_ZN30_INTERNAL_adedce1c_4_k_cu_main6thrust24THRUST_300001_SM_1000_NS12placeholders2_8E,@object
	.size		_ZN30_INTERNAL_adedce1c_4_k_cu_main6thrust24THRUST_300001_SM_1000_NS12placeholders2_8E,(_ZN30_INTERNAL_adedce1c_4_k_cu_main4cuda3std3__432_GLOBAL__N__adedce1c_4_k_cu_main6ignoreE - _ZN30_INTERNAL_adedce1c_4_k_cu_main6thrust24THRUST_300001_SM_1000_NS12placeholders2_8E)
_ZN30_INTERNAL_adedce1c_4_k_cu_main6thrust24THRUST_300001_SM_1000_NS12placeholders2_8E:
	.zero		1
	.type		_ZN30_INTERNAL_adedce1c_4_k_cu_main4cuda3std3__432_GLOBAL__N__adedce1c_4_k_cu_main6ignoreE,@object
	.size		_ZN30_INTERNAL_adedce1c_4_k_cu_main4cuda3std3__432_GLOBAL__N__adedce1c_4_k_cu_main6ignoreE,(_ZN30_INTERNAL_adedce1c_4_k_cu_main4cuda3std6ranges3__45__cpo4dataE - _ZN30_INTERNAL_adedce1c_4_k_cu_main4cuda3std3__432_GLOBAL__N__adedce1c_4_k_cu_main6ignoreE)
_ZN30_INTERNAL_adedce1c_4_k_cu_main4cuda3std3__432_GLOBAL__N__adedce1c_4_k_cu_main6ignoreE:
	.zero		1
	.type		_ZN30_INTERNAL_adedce1c_4_k_cu_main4cuda3std6ranges3__45__cpo4dataE,@object
	.size		_ZN30_INTERNAL_adedce1c_4_k_cu_main4cuda3std6ranges3__45__cpo4dataE,(_ZN30_INTERNAL_adedce1c_4_k_cu_main6thrust24THRUST_300001_SM_1000_NS6system3cpp3parE - _ZN30_INTERNAL_adedce1c_4_k_cu_main4cuda3std6ranges3__45__cpo4dataE)
_ZN30_INTERNAL_adedce1c_4_k_cu_main4cuda3std6ranges3__45__cpo4dataE:
	.zero		1
	.type		_ZN30_INTERNAL_adedce1c_4_k_cu_main6thrust24THRUST_300001_SM_1000_NS6system3cpp3parE,@object
	.size		_ZN30_INTERNAL_adedce1c_4_k_cu_main6thrust24THRUST_300001_SM_1000_NS6system3cpp3parE,(_ZN30_INTERNAL_adedce1c_4_k_cu_main4cuda3std3__45__cpo5beginE - _ZN30_INTERNAL_adedce1c_4_k_cu_main6thrust24THRUST_300001_SM_1000_NS6system3cpp3parE)
_ZN30_INTERNAL_adedce1c_4_k_cu_main6thrust24THRUST_300001_SM_1000_NS6system3cpp3parE:
	.zero		1
	.type		_ZN30_INTERNAL_adedce1c_4_k_cu_main4cuda3std3__45__cpo5beginE,@object
	.size		_ZN30_INTERNAL_adedce1c_4_k_cu_main4cuda3std3__45__cpo5beginE,(_ZN30_INTERNAL_adedce1c_4_k_cu_main4cuda3std6ranges3__45__cpo5beginE - _ZN30_INTERNAL_adedce1c_4_k_cu_main4cuda3std3__45__cpo5beginE)
_ZN30_INTERNAL_adedce1c_4_k_cu_main4cuda3std3__45__cpo5beginE:
	.zero		1
	.type		_ZN30_INTERNAL_adedce1c_4_k_cu_main4cuda3std6ranges3__45__cpo5beginE,@object
	.size		_ZN30_INTERNAL_adedce1c_4_k_cu_main4cuda3std6ranges3__45__cpo5beginE,(_ZN30_INTERNAL_adedce1c_4_k_cu_main6thrust24THRUST_300001_SM_1000_NS6deviceE - _ZN30_INTERNAL_adedce1c_4_k_cu_main4cuda3std6ranges3__45__cpo5beginE)
_ZN30_INTERNAL_adedce1c_4_k_cu_main4cuda3std6ranges3__45__cpo5beginE:
	.zero		1
	.type		_ZN30_INTERNAL_adedce1c_4_k_cu_main6thrust24THRUST_300001_SM_1000_NS6deviceE,@object
	.size		_ZN30_INTERNAL_adedce1c_4_k_cu_main6thrust24THRUST_300001_SM_1000_NS6deviceE,(_ZN30_INTERNAL_adedce1c_4_k_cu_main4cuda3std3__47nulloptE - _ZN30_INTERNAL_adedce1c_4_k_cu_main6thrust24THRUST_300001_SM_1000_NS6deviceE)
_ZN30_INTERNAL_adedce1c_4_k_cu_main6thrust24THRUST_300001_SM_1000_NS6deviceE:
	.zero		1
	.type		_ZN30_INTERNAL_adedce1c_4_k_cu_main4cuda3std3__47nulloptE,@object
	.size		_ZN30_INTERNAL_adedce1c_4_k_cu_main4cuda3std3__47nulloptE,(_ZN30_INTERNAL_adedce1c_4_k_cu_main4cuda3std6ranges3__45__cpo8distanceE - _ZN30_INTERNAL_adedce1c_4_k_cu_main4cuda3std3__47nulloptE)
_ZN30_INTERNAL_adedce1c_4_k_cu_main4cuda3std3__47nulloptE:
	.zero		1
	.type		_ZN30_INTERNAL_adedce1c_4_k_cu_main4cuda3std6ranges3__45__cpo8distanceE,@object
	.size		_ZN30_INTERNAL_adedce1c_4_k_cu_main4cuda3std6ranges3__45__cpo8distanceE,(_ZN30_INTERNAL_adedce1c_4_k_cu_main6thrust24THRUST_300001_SM_1000_NS12placeholders2_4E - _ZN30_INTERNAL_adedce1c_4_k_cu_main4cuda3std6ranges3__45__cpo8distanceE)
_ZN30_INTERNAL_adedce1c_4_k_cu_main4cuda3std6ranges3__45__cpo8distanceE:
	.zero		1
	.type		_ZN30_INTERNAL_adedce1c_4_k_cu_main6thrust24THRUST_300001_SM_1000_NS12placeholders2_4E,@object
	.size		_ZN30_INTERNAL_adedce1c_4_k_cu_main6thrust24THRUST_300001_SM_1000_NS12placeholders2_4E,(_ZN30_INTERNAL_adedce1c_4_k_cu_main4cuda3std3__45__cpo6rbeginE - _ZN30_INTERNAL_adedce1c_4_k_cu_main6thrust24THRUST_300001_SM_1000_NS12placeholders2_4E)
_ZN30_INTERNAL_adedce1c_4_k_cu_main6thrust24THRUST_300001_SM_1000_NS12placeholders2_4E:
	.zero		1
	.type		_ZN30_INTERNAL_adedce1c_4_k_cu_main4cuda3std3__45__cpo6rbeginE,@object
	.size		_ZN30_INTERNAL_adedce1c_4_k_cu_main4cuda3std3__45__cpo6rbeginE,(_ZN30_INTERNAL_adedce1c_4_k_cu_main4cuda3std6ranges3__45__cpo7advanceE - _ZN30_INTERNAL_adedce1c_4_k_cu_main4cuda3std3__45__cpo6rbeginE)
_ZN30_INTERNAL_adedce1c_4_k_cu_main4cuda3std3__45__cpo6rbeginE:
	.zero		1
	.type		_ZN30_INTERNAL_adedce1c_4_k_cu_main4cuda3std6ranges3__45__cpo7advanceE,@object
	.size		_ZN30_INTERNAL_adedce1c_4_k_cu_main4cuda3std6ranges3__45__cpo7advanceE,(_ZN30_INTERNAL_adedce1c_4_k_cu_main6thrust24THRUST_300001_SM_1000_NS12placeholders3_10E - _ZN30_INTERNAL_adedce1c_4_k_cu_main4cuda3std6ranges3__45__cpo7advanceE)
_ZN30_INTERNAL_adedce1c_4_k_cu_main4cuda3std6ranges3__45__cpo7advanceE:
	.zero		1
	.type		_ZN30_INTERNAL_adedce1c_4_k_cu_main6thrust24THRUST_300001_SM_1000_NS12placeholders3_10E,@object
	.size		_ZN30_INTERNAL_adedce1c_4_k_cu_main6thrust24THRUST_300001_SM_1000_NS12placeholders3_10E,(_ZN30_INTERNAL_adedce1c_4_k_cu_main4cuda3std3__48in_placeE - _ZN30_INTERNAL_adedce1c_4_k_cu_main6thrust24THRUST_300001_SM_1000_NS12placeholders3_10E)
_ZN30_INTERNAL_adedce1c_4_k_cu_main6thrust24THRUST_300001_SM_1000_NS12placeholders3_10E:
	.zero		1
	.type		_ZN30_INTERNAL_adedce1c_4_k_cu_main4cuda3std3__48in_placeE,@object
	.size		_ZN30_INTERNAL_adedce1c_4_k_cu_main4cuda3std3__48in_placeE,(_ZN30_INTERNAL_adedce1c_4_k_cu_main4cuda3std6ranges3__45__cpo4sizeE - _ZN30_INTERNAL_adedce1c_4_k_cu_main4cuda3std3__48in_placeE)
_ZN30_INTERNAL_adedce1c_4_k_cu_main4cuda3std3__48in_placeE:
	.zero		1
	.type		_ZN30_INTERNAL_adedce1c_4_k_cu_main4cuda3std6ranges3__45__cpo4sizeE,@object
	.size		_ZN30_INTERNAL_adedce1c_4_k_cu_main4cuda3std6ranges3__45__cpo4sizeE,(_ZN30_INTERNAL_adedce1c_4_k_cu_main6thrust24THRUST_300001_SM_1000_NS12placeholders2_2E - _ZN30_INTERNAL_adedce1c_4_k_cu_main4cuda3std6ranges3__45__cpo4sizeE)
_ZN30_INTERNAL_adedce1c_4_k_cu_main4cuda3std6ranges3__45__cpo4sizeE:
	.zero		1
	.type		_ZN30_INTERNAL_adedce1c_4_k_cu_main6thrust24THRUST_300001_SM_1000_NS12placeholders2_2E,@object
	.size		_ZN30_INTERNAL_adedce1c_4_k_cu_main6thrust24THRUST_300001_SM_1000_NS12placeholders2_2E,(_ZN30_INTERNAL_adedce1c_4_k_cu_main4cuda3std3__45__cpo6cbeginE - _ZN30_INTERNAL_adedce1c_4_k_cu_main6thrust24THRUST_300001_SM_1000_NS12placeholders2_2E)
_ZN30_INTERNAL_adedce1c_4_k_cu_main6thrust24THRUST_300001_SM_1000_NS12placeholders2_2E:
	.zero		1
	.type		_ZN30_INTERNAL_adedce1c_4_k_cu_main4cuda3std3__45__cpo6cbeginE,@object
	.size		_ZN30_INTERNAL_adedce1c_4_k_cu_main4cuda3std3__45__cpo6cbeginE,(_ZN30_INTERNAL_adedce1c_4_k_cu_main4cuda3std6ranges3__45__cpo6cbeginE - _ZN30_INTERNAL_adedce1c_4_k_cu_main4cuda3std3__45__cpo6cbeginE)
_ZN30_INTERNAL_adedce1c_4_k_cu_main4cuda3std3__45__cpo6cbeginE:
	.zero		1
	.type		_ZN30_INTERNAL_adedce1c_4_k_cu_main4cuda3std6ranges3__45__cpo6cbeginE,@object
	.size		_ZN30_INTERNAL_adedce1c_4_k_cu_main4cuda3std6ranges3__45__cpo6cbeginE,(_ZN30_INTERNAL_adedce1c_4_k_cu_main6thrust24THRUST_300001_SM_1000_NS12placeholders2_6E - _ZN30_INTERNAL_adedce1c_4_k_cu_main4cuda3std6ranges3__45__cpo6cbeginE)
_ZN30_INTERNAL_adedce1c_4_k_cu_main4cuda3std6ranges3__45__cpo6cbeginE:
	.zero		1
	.type		_ZN30_INTERNAL_adedce1c_4_k_cu_main6thrust24THRUST_300001_SM_1000_NS12placeholders2_6E,@object
	.size		_ZN30_INTERNAL_adedce1c_4_k_cu_main6thrust24THRUST_300001_SM_1000_NS12placeholders2_6E,(_ZN30_INTERNAL_adedce1c_4_k_cu_main4cuda3std3__45__cpo7crbeginE - _ZN30_INTERNAL_adedce1c_4_k_cu_main6thrust24THRUST_300001_SM_1000_NS12placeholders2_6E)
_ZN30_INTERNAL_adedce1c_4_k_cu_main6thrust24THRUST_300001_SM_1000_NS12placeholders2_6E:
	.zero		1
	.type		_ZN30_INTERNAL_adedce1c_4_k_cu_main4cuda3std3__45__cpo7crbeginE,@object
	.size		_ZN30_INTERNAL_adedce1c_4_k_cu_main4cuda3std3__45__cpo7crbeginE,(_ZN30_INTERNAL_adedce1c_4_k_cu_main4cuda3std6ranges3__45__cpo4nextE - _ZN30_INTERNAL_adedce1c_4_k_cu_main4cuda3std3__45__cpo7crbeginE)
_ZN30_INTERNAL_adedce1c_4_k_cu_main4cuda3std3__45__cpo7crbeginE:
	.zero		1
	.type		_ZN30_INTERNAL_adedce1c_4_k_cu_main4cuda3std6ranges3__45__cpo4nextE,@object
	.size		_ZN30_INTERNAL_adedce1c_4_k_cu_main4cuda3std6ranges3__45__cpo4nextE,(_ZN30_INTERNAL_adedce1c_4_k_cu_main4cuda3std6ranges3__45__cpo4swapE - _ZN30_INTERNAL_adedce1c_4_k_cu_main4cuda3std6ranges3__45__cpo4nextE)
_ZN30_INTERNAL_adedce1c_4_k_cu_main4cuda3std6ranges3__45__cpo4nextE:
	.zero		1
	.type		_ZN30_INTERNAL_adedce1c_4_k_cu_main4cuda3std6ranges3__45__cpo4swapE,@object
	.size		_ZN30_INTERNAL_adedce1c_4_k_cu_main4cuda3std6ranges3__45__cpo4swapE,(_ZN30_INTERNAL_adedce1c_4_k_cu_main6thrust24THRUST_300001_SM_1000_NS8cuda_cub10par_nosyncE - _ZN30_INTERNAL_adedce1c_4_k_cu_main4cuda3std6ranges3__45__cpo4swapE)
_ZN30_INTERNAL_adedce1c_4_k_cu_main4cuda3std6ranges3__45__cpo4swapE:
	.zero		1
	.type		_ZN30_INTERNAL_adedce1c_4_k_cu_main6thrust24THRUST_300001_SM_1000_NS8cuda_cub10par_nosyncE,@object
	.size		_ZN30_INTERNAL_adedce1c_4_k_cu_main6thrust24THRUST_300001_SM_1000_NS8cuda_cub10par_nosyncE,(_ZN30_INTERNAL_adedce1c_4_k_cu_main6thrust24THRUST_300001_SM_1000_NS3seqE - _ZN30_INTERNAL_adedce1c_4_k_cu_main6thrust24THRUST_300001_SM_1000_NS8cuda_cub10par_nosyncE)
_ZN30_INTERNAL_adedce1c_4_k_cu_main6thrust24THRUST_300001_SM_1000_NS8cuda_cub10par_nosyncE:
	.zero		1
	.type		_ZN30_INTERNAL_adedce1c_4_k_cu_main6thrust24THRUST_300001_SM_1000_NS3seqE,@object
	.size		_ZN30_INTERNAL_adedce1c_4_k_cu_main6thrust24THRUST_300001_SM_1000_NS3seqE,(_ZN30_INTERNAL_adedce1c_4_k_cu_main4cuda3std3__420unreachable_sentinelE - _ZN30_INTERNAL_adedce1c_4_k_cu_main6thrust24THRUST_300001_SM_1000_NS3seqE)
_ZN30_INTERNAL_adedce1c_4_k_cu_main6thrust24THRUST_300001_SM_1000_NS3seqE:
	.zero		1
	.type		_ZN30_INTERNAL_adedce1c_4_k_cu_main4cuda3std3__420unreachable_sentinelE,@object
	.size		_ZN30_INTERNAL_adedce1c_4_k_cu_main4cuda3std3__420unreachable_sentinelE,(_ZN30_INTERNAL_adedce1c_4_k_cu_main4cuda3std6ranges3__45__cpo5ssizeE - _ZN30_INTERNAL_adedce1c_4_k_cu_main4cuda3std3__420unreachable_sentinelE)
_ZN30_INTERNAL_adedce1c_4_k_cu_main4cuda3std3__420unreachable_sentinelE:
	.zero		1
	.type		_ZN30_INTERNAL_adedce1c_4_k_cu_main4cuda3std6ranges3__45__cpo5ssizeE,@object
	.size		_ZN30_INTERNAL_adedce1c_4_k_cu_main4cuda3std6ranges3__45__cpo5ssizeE,(_ZN30_INTERNAL_adedce1c_4_k_cu_main6thrust24THRUST_300001_SM_1000_NS12placeholders2_3E - _ZN30_INTERNAL_adedce1c_4_k_cu_main4cuda3std6ranges3__45__cpo5ssizeE)
_ZN30_INTERNAL_adedce1c_4_k_cu_main4cuda3std6ranges3__45__cpo5ssizeE:
	.zero		1
	.type		_ZN30_INTERNAL_adedce1c_4_k_cu_main6thrust24THRUST_300001_SM_1000_NS12placeholders2_3E,@object
	.size		_ZN30_INTERNAL_adedce1c_4_k_cu_main6thrust24THRUST_300001_SM_1000_NS12placeholders2_3E,(_ZN30_INTERNAL_adedce1c_4_k_cu_main4cuda3std3__45__cpo4cendE - _ZN30_INTERNAL_adedce1c_4_k_cu_main6thrust24THRUST_300001_SM_1000_NS12placeholders2_3E)
_ZN30_INTERNAL_adedce1c_4_k_cu_main6thrust24THRUST_300001_SM_1000_NS12placeholders2_3E:
	.zero		1
	.type		_ZN30_INTERNAL_adedce1c_4_k_cu_main4cuda3std3__45__cpo4cendE,@object
	.size		_ZN30_INTERNAL_adedce1c_4_k_cu_main4cuda3std3__45__cpo4cendE,(_ZN30_INTERNAL_adedce1c_4_k_cu_main4cuda3std6ranges3__45__cpo4cendE - _ZN30_INTERNAL_adedce1c_4_k_cu_main4cuda3std3__45__cpo4cendE)
_ZN30_INTERNAL_adedce1c_4_k_cu_main4cuda3std3__45__cpo4cendE:
	.zero		1
	.type		_ZN30_INTERNAL_adedce1c_4_k_cu_main4cuda3std6ranges3__45__cpo4cendE,@object
	.size		_ZN30_INTERNAL_adedce1c_4_k_cu_main4cuda3std6ranges3__45__cpo4cendE,(_ZN30_INTERNAL_adedce1c_4_k_cu_main6thrust24THRUST_300001_SM_1000_NS12placeholders2_7E - _ZN30_INTERNAL_adedce1c_4_k_cu_main4cuda3std6ranges3__45__cpo4cendE)
_ZN30_INTERNAL_adedce1c_4_k_cu_main4cuda3std6ranges3__45__cpo4cendE:
	.zero		1
	.type		_ZN30_INTERNAL_adedce1c_4_k_cu_main6thrust24THRUST_300001_SM_1000_NS12placeholders2_7E,@object
	.size		_ZN30_INTERNAL_adedce1c_4_k_cu_main6thrust24THRUST_300001_SM_1000_NS12placeholders2_7E,(_ZN30_INTERNAL_adedce1c_4_k_cu_main4cuda3std3__45__cpo5crendE - _ZN30_INTERNAL_adedce1c_4_k_cu_main6thrust24THRUST_300001_SM_1000_NS12placeholders2_7E)
_ZN30_INTERNAL_adedce1c_4_k_cu_main6thrust24THRUST_300001_SM_1000_NS12placeholders2_7E:
	.zero		1
	.type		_ZN30_INTERNAL_adedce1c_4_k_cu_main4cuda3std3__45__cpo5crendE,@object
	.size		_ZN30_INTERNAL_adedce1c_4_k_cu_main4cuda3std3__45__cpo5crendE,(_ZN30_INTERNAL_adedce1c_4_k_cu_main4cuda3std6ranges3__45__cpo4prevE - _ZN30_INTERNAL_adedce1c_4_k_cu_main4cuda3std3__45__cpo5crendE)
_ZN30_INTERNAL_adedce1c_4_k_cu_main4cuda3std3__45__cpo5crendE:
	.zero		1
	.type		_ZN30_INTERNAL_adedce1c_4_k_cu_main4cuda3std6ranges3__45__cpo4prevE,@object
	.size		_ZN30_INTERNAL_adedce1c_4_k_cu_main4cuda3std6ranges3__45__cpo4prevE,(_ZN30_INTERNAL_adedce1c_4_k_cu_main4cuda3std6ranges3__45__cpo9iter_moveE - _ZN30_INTERNAL_adedce1c_4_k_cu_main4cuda3std6ranges3__45__cpo4prevE)
_ZN30_INTERNAL_adedce1c_4_k_cu_main4cuda3std6ranges3__45__cpo4prevE:
	.zero		1
	.type		_ZN30_INTERNAL_adedce1c_4_k_cu_main4cuda3std6ranges3__45__cpo9iter_moveE,@object
	.size		_ZN30_INTERNAL_adedce1c_4_k_cu_main4cuda3std6ranges3__45__cpo9iter_moveE,(_ZN30_INTERNAL_adedce1c_4_k_cu_main6thrust24THRUST_300001_SM_1000_NS6system6detail10sequential3seqE - _ZN30_INTERNAL_adedce1c_4_k_cu_main4cuda3std6ranges3__45__cpo9iter_moveE)
_ZN30_INTERNAL_adedce1c_4_k_cu_main4cuda3std6ranges3__45__cpo9iter_moveE:
	.zero		1
	.type		_ZN30_INTERNAL_adedce1c_4_k_cu_main6thrust24THRUST_300001_SM_1000_NS6system6detail10sequential3seqE,@object
	.size		_ZN30_INTERNAL_adedce1c_4_k_cu_main6thrust24THRUST_300001_SM_1000_NS6system6detail10sequential3seqE,(_ZN30_INTERNAL_adedce1c_4_k_cu_main6thrust24THRUST_300001_SM_1000_NS12placeholders2_9E - _ZN30_INTERNAL_adedce1c_4_k_cu_main6thrust24THRUST_300001_SM_1000_NS6system6detail10sequential3seqE)
_ZN30_INTERNAL_adedce1c_4_k_cu_main6thrust24THRUST_300001_SM_1000_NS6system6detail10sequential3seqE:
	.zero		1
	.type		_ZN30_INTERNAL_adedce1c_4_k_cu_main6thrust24THRUST_300001_SM_1000_NS12placeholders2_9E,@object
	.size		_ZN30_INTERNAL_adedce1c_4_k_cu_main6thrust24THRUST_300001_SM_1000_NS12placeholders2_9E,(_ZN30_INTERNAL_adedce1c_4_k_cu_main4cuda3std3__419piecewise_constructE - _ZN30_INTERNAL_adedce1c_4_k_cu_main6thrust24THRUST_300001_SM_1000_NS12placeholders2_9E)
_ZN30_INTERNAL_adedce1c_4_k_cu_main6thrust24THRUST_300001_SM_1000_NS12placeholders2_9E:
	.zero		1
	.type		_ZN30_INTERNAL_adedce1c_4_k_cu_main4cuda3std3__419piecewise_constructE,@object
	.size		_ZN30_INTERNAL_adedce1c_4_k_cu_main4cuda3std3__419piecewise_constructE,(_ZN30_INTERNAL_adedce1c_4_k_cu_main4cuda3std6ranges3__45__cpo5cdataE - _ZN30_INTERNAL_adedce1c_4_k_cu_main4cuda3std3__419piecewise_constructE)
_ZN30_INTERNAL_adedce1c_4_k_cu_main4cuda3std3__419piecewise_constructE:
	.zero		1
	.type		_ZN30_INTERNAL_adedce1c_4_k_cu_main4cuda3std6ranges3__45__cpo5cdataE,@object
	.size		_ZN30_INTERNAL_adedce1c_4_k_cu_main4cuda3std6ranges3__45__cpo5cdataE,(_ZN30_INTERNAL_adedce1c_4_k_cu_main6thrust24THRUST_300001_SM_1000_NS12placeholders2_1E - _ZN30_INTERNAL_adedce1c_4_k_cu_main4cuda3std6ranges3__45__cpo5cdataE)
_ZN30_INTERNAL_adedce1c_4_k_cu_main4cuda3std6ranges3__45__cpo5cdataE:
	.zero		1
	.type		_ZN30_INTERNAL_adedce1c_4_k_cu_main6thrust24THRUST_300001_SM_1000_NS12placeholders2_1E,@object
	.size		_ZN30_INTERNAL_adedce1c_4_k_cu_main6thrust24THRUST_300001_SM_1000_NS12placeholders2_1E,(_ZN30_INTERNAL_adedce1c_4_k_cu_main4cuda3std3__45__cpo3endE - _ZN30_INTERNAL_adedce1c_4_k_cu_main6thrust24THRUST_300001_SM_1000_NS12placeholders2_1E)
_ZN30_INTERNAL_adedce1c_4_k_cu_main6thrust24THRUST_300001_SM_1000_NS12placeholders2_1E:
	.zero		1
	.type		_ZN30_INTERNAL_adedce1c_4_k_cu_main4cuda3std3__45__cpo3endE,@object
	.size		_ZN30_INTERNAL_adedce1c_4_k_cu_main4cuda3std3__45__cpo3endE,(_ZN30_INTERNAL_adedce1c_4_k_cu_main4cuda3std6ranges3__45__cpo3endE - _ZN30_INTERNAL_adedce1c_4_k_cu_main4cuda3std3__45__cpo3endE)
_ZN30_INTERNAL_adedce1c_4_k_cu_main4cuda3std3__45__cpo3endE:
	.zero		1
	.type		_ZN30_INTERNAL_adedce1c_4_k_cu_main4cuda3std6ranges3__45__cpo3endE,@object
	.size		_ZN30_INTERNAL_adedce1c_4_k_cu_main4cuda3std6ranges3__45__cpo3endE,(_ZN30_INTERNAL_adedce1c_4_k_cu_main6thrust24THRUST_300001_SM_1000_NS12placeholders2_5E - _ZN30_INTERNAL_adedce1c_4_k_cu_main4cuda3std6ranges3__45__cpo3endE)
_ZN30_INTERNAL_adedce1c_4_k_cu_main4cuda3std6ranges3__45__cpo3endE:
	.zero		1
	.type		_ZN30_INTERNAL_adedce1c_4_k_cu_main6thrust24THRUST_300001_SM_1000_NS12placeholders2_5E,@object
	.size		_ZN30_INTERNAL_adedce1c_4_k_cu_main6thrust24THRUST_300001_SM_1000_NS12placeholders2_5E,(_ZN30_INTERNAL_adedce1c_4_k_cu_main4cuda3std3__45__cpo4rendE - _ZN30_INTERNAL_adedce1c_4_k_cu_main6thrust24THRUST_300001_SM_1000_NS12placeholders2_5E)
_ZN30_INTERNAL_adedce1c_4_k_cu_main6thrust24THRUST_300001_SM_1000_NS12placeholders2_5E:
	.zero		1
	.type		_ZN30_INTERNAL_adedce1c_4_k_cu_main4cuda3std3__45__cpo4rendE,@object
	.size		_ZN30_INTERNAL_adedce1c_4_k_cu_main4cuda3std3__45__cpo4rendE,(_ZN30_INTERNAL_adedce1c_4_k_cu_main4cuda3std6ranges3__45__cpo9iter_swapE - _ZN30_INTERNAL_adedce1c_4_k_cu_main4cuda3std3__45__cpo4rendE)
_ZN30_INTERNAL_adedce1c_4_k_cu_main4cuda3std3__45__cpo4rendE:
	.zero		1
	.type		_ZN30_INTERNAL_adedce1c_4_k_cu_main4cuda3std6ranges3__45__cpo9iter_swapE,@object
	.size		_ZN30_INTERNAL_adedce1c_4_k_cu_main4cuda3std6ranges3__45__cpo9iter_swapE,(_ZN30_INTERNAL_adedce1c_4_k_cu_main4cuda3std3__48unexpectE - _ZN30_INTERNAL_adedce1c_4_k_cu_main4cuda3std6ranges3__45__cpo9iter_swapE)
_ZN30_INTERNAL_adedce1c_4_k_cu_main4cuda3std6ranges3__45__cpo9iter_swapE:
	.zero		1
	.type		_ZN30_INTERNAL_adedce1c_4_k_cu_main4cuda3std3__48unexpectE,@object
	.size		_ZN30_INTERNAL_adedce1c_4_k_cu_main4cuda3std3__48unexpectE,(_ZN30_INTERNAL_adedce1c_4_k_cu_main6thrust24THRUST_300001_SM_1000_NS8cuda_cub3parE - _ZN30_INTERNAL_adedce1c_4_k_cu_main4cuda3std3__48unexpectE)
_ZN30_INTERNAL_adedce1c_4_k_cu_main4cuda3std3__48unexpectE:
	.zero		1
	.type		_ZN30_INTERNAL_adedce1c_4_k_cu_main6thrust24THRUST_300001_SM_1000_NS8cuda_cub3parE,@object
	.size		_ZN30_INTERNAL_adedce1c_4_k_cu_main6thrust24THRUST_300001_SM_1000_NS8cuda_cub3parE,(.L_29 - _ZN30_INTERNAL_adedce1c_4_k_cu_main6thrust24THRUST_300001_SM_1000_NS8cuda_cub3parE)
_ZN30_INTERNAL_adedce1c_4_k_cu_main6thrust24THRUST_300001_SM_1000_NS8cuda_cub3parE:
	.zero		1
.L_29:


//--------------------- .nv.shared._ZN3cub18CUB_300001_SM_10006detail6reduce18DeviceReduceKernelINS2_10policy_hubIiyN4cuda3std3__44plusIiEEE10Policy1000EN6thrust24THRUST_300001_SM_1000_NS10device_ptrIiEEyS9_iNS7_10__identityEEEvT0_PT3_T1_NS0_13GridEvenShareISK_EET2_T4_ --------------------------
	.section	.nv.shared._ZN3cub18CUB_300001_SM_10006detail6reduce18DeviceReduceKernelINS2_10policy_hubIiyN4cuda3std3__44plusIiEEE10Policy1000EN6thrust24THRUST_300001_SM_1000_NS10device_ptrIiEEyS9_iNS7_10__identityEEEvT0_PT3_T1_NS0_13GridEvenShareISK_EET2_T4_,"aw",@nobits
	.sectionflags	@""
	.align	16
.nv.shared._ZN3cub18CUB_300001_SM_10006detail6reduce18DeviceReduceKernelINS2_10policy_hubIiyN4cuda3std3__44plusIiEEE10Policy1000EN6thrust24THRUST_300001_SM_1000_NS10device_ptrIiEEyS9_iNS7_10__identityEEEvT0_PT3_T1_NS0_13GridEvenShareISK_EET2_T4_:
	.zero		1072


//--------------------- .nv.shared._ZN3cub18CUB_300001_SM_10006detail6reduce28DeviceReduceSingleTileKernelINS2_10policy_hubIiyN4cuda3std3__44plusIiEEE10Policy1000EN6thrust24THRUST_300001_SM_1000_NS10device_ptrIiEEPiyS9_iiNS7_10__identityEEEvT0_T1_T2_T3_T4_T6_ --------------------------
	.section	.nv.shared._ZN3cub18CUB_300001_SM_10006detail6reduce28DeviceReduceSingleTileKernelINS2_10policy_hubIiyN4cuda3std3__44plusIiEEE10Policy1000EN6thrust24THRUST_300001_SM_1000_NS10device_ptrIiEEPiyS9_iiNS7_10__identityEEEvT0_T1_T2_T3_T4_T6_,"aw",@nobits
	.sectionflags	@""
	.align	16
.nv.shared._ZN3cub18CUB_300001_SM_10006detail6reduce28DeviceReduceSingleTileKernelINS2_10policy_hubIiyN4cuda3std3__44plusIiEEE10Policy1000EN6thrust24THRUST_300001_SM_1000_NS10device_ptrIiEEPiyS9_iiNS7_10__identityEEEvT0_T1_T2_T3_T4_T6_:
	.zero		1072


//--------------------- .nv.shared._ZN3cub18CUB_300001_SM_10006detail6reduce28DeviceReduceSingleTileKernelINS2_10policy_hubIijN4cuda3std3__44plusIiEEE10Policy1000EPiSC_iS9_iiNS7_10__identityEEEvT0_T1_T2_T3_T4_T6_ --------------------------
	.section	.nv.shared._ZN3cub18CUB_300001_SM_10006detail6reduce28DeviceReduceSingleTileKernelINS2_10policy_hubIijN4cuda3std3__44plusIiEEE10Policy1000EPiSC_iS9_iiNS7_10__identityEEEvT0_T1_T2_T3_T4_T6_,"aw",@nobits
	.sectionflags	@""
	.align	16
.nv.shared._ZN3cub18CUB_300001_SM_10006detail6reduce28DeviceReduceSingleTileKernelINS2_10policy_hubIijN4cuda3std3__44plusIiEEE10Policy1000EPiSC_iS9_iiNS7_10__identityEEEvT0_T1_T2_T3_T4_T6_:
	.zero		1072


//--------------------- .nv.shared._ZN3cub18CUB_300001_SM_10006detail6reduce18DeviceReduceKernelINS2_10policy_hubIijN4cuda3std3__44plusIiEEE10Policy1000EN6thrust24THRUST_300001_SM_1000_NS10device_ptrIiEEjS9_iNS7_10__identityEEEvT0_PT3_T1_NS0_13GridEvenShareISK_EET2_T4_ --------------------------
	.section	.nv.shared._ZN3cub18CUB_300001_SM_10006detail6reduce18DeviceReduceKernelINS2_10policy_hubIijN4cuda3std3__44plusIiEEE10Policy1000EN6thrust24THRUST_300001_SM_1000_NS10device_ptrIiEEjS9_iNS7_10__identityEEEvT0_PT3_T1_NS0_13GridEvenShareISK_EET2_T4_,"aw",@nobits
	.sectionflags	@""
	.align	16
.nv.shared._ZN3cub18CUB_300001_SM_10006detail6reduce18DeviceReduceKernelINS2_10policy_hubIijN4cuda3std3__44plusIiEEE10Policy1000EN6thrust24THRUST_300001_SM_1000_NS10device_ptrIiEEjS9_iNS7_10__identityEEEvT0_PT3_T1_NS0_13GridEvenShareISK_EET2_T4_:
	.zero		1072


//--------------------- .nv.shared._ZN3cub18CUB_300001_SM_10006detail6reduce28DeviceReduceSingleTileKernelINS2_10policy_hubIijN4cuda3std3__44plusIiEEE10Policy1000EN6thrust24THRUST_300001_SM_1000_NS10device_ptrIiEEPijS9_iiNS7_10__identityEEEvT0_T1_T2_T3_T4_T6_ --------------------------
	.section	.nv.shared._ZN3cub18CUB_300001_SM_10006detail6reduce28DeviceReduceSingleTileKernelINS2_10policy_hubIijN4cuda3std3__44plusIiEEE10Policy1000EN6thrust24THRUST_300001_SM_1000_NS10device_ptrIiEEPijS9_iiNS7_10__identityEEEvT0_T1_T2_T3_T4_T6_,"aw",@nobits
	.sectionflags	@""
	.align	16
.nv.shared._ZN3cub18CUB_300001_SM_10006detail6reduce28DeviceReduceSingleTileKernelINS2_10policy_hubIijN4cuda3std3__44plusIiEEE10Policy1000EN6thrust24THRUST_300001_SM_1000_NS10device_ptrIiEEPijS9_iiNS7_10__identityEEEvT0_T1_T2_T3_T4_T6_:
	.zero		1072


//--------------------- .nv.shared._ZN3cub18CUB_300001_SM_10006detail11EmptyKernelIvEEvv --------------------------
	.section	.nv.shared._ZN3cub18CUB_300001_SM_10006detail11EmptyKernelIvEEvv,"aw",@nobits
	.sectionflags	@""
	.align	16
	.zero		1024


//--------------------- .nv.shared._Z7reduce6ILi256EEvPiS0_j --------------------------
	.section	.nv.shared._Z7reduce6ILi256EEvPiS0_j,"aw",@nobits
	.sectionflags	@""
	.align	16
	.zero		1024


//--------------------- .nv.constant0._ZN3cub18CUB_300001_SM_10006detail6reduce28DeviceReduceSingleTileKernelINS2_10policy_hubIiyN4cuda3std3__44plusIiEEE10Policy1000EPiSC_iS9_iiNS7_10__identityEEEvT0_T1_T2_T3_T4_T6_ --------------------------
	.section	.nv.constant0._ZN3cub18CUB_300001_SM_10006detail6reduce28DeviceReduceSingleTileKernelINS2_10policy_hubIiyN4cuda3std3__44plusIiEEE10Policy1000EPiSC_iS9_iiNS7_10__identityEEEvT0_T1_T2_T3_T4_T6_,"a",@progbits
	.sectionflags	@""
	.align	4
.nv.constant0._ZN3cub18CUB_300001_SM_10006detail6reduce28DeviceReduceSingleTileKernelINS2_10policy_hubIiyN4cuda3std3__44plusIiEEE10Policy1000EPiSC_iS9_iiNS7_10__identityEEEvT0_T1_T2_T3_T4_T6_:
	.zero		925


//--------------------- .nv.constant0._ZN3cub18CUB_300001_SM_10006detail6reduce18DeviceReduceKernelINS2_10policy_hubIiyN4cuda3std3__44plusIiEEE10Policy1000EN6thrust24THRUST_300001_SM_1000_NS10device_ptrIiEEyS9_iNS7_10__identityEEEvT0_PT3_T1_NS0_13GridEvenShareISK_EET2_T4_ --------------------------
	.section	.nv.constant0._ZN3cub18CUB_300001_SM_10006detail6reduce18DeviceReduceKernelINS2_10policy_hubIiyN4cuda3std3__44plusIiEEE10Policy1000EN6thrust24THRUST_300001_SM_1000_NS10device_ptrIiEEyS9_iNS7_10__identityEEEvT0_PT3_T1_NS0_13GridEvenShareISK_EET2_T4_,"a",@progbits
	.sectionflags	@""
	.align	4
.nv.constant0._ZN3cub18CUB_300001_SM_10006detail6reduce18DeviceReduceKernelINS2_10policy_hubIiyN4cuda3std3__44plusIiEEE10Policy1000EN6thrust24THRUST_300001_SM_1000_NS10device_ptrIiEEyS9_iNS7_10__identityEEEvT0_PT3_T1_NS0_13GridEvenShareISK_EET2_T4_:
	.zero		994


//--------------------- .nv.constant0._ZN3cub18CUB_300001_SM_10006detail6reduce28DeviceReduceSingleTileKernelINS2_10policy_hubIiyN4cuda3std3__44plusIiEEE10Policy1000EN6thrust24THRUST_300001_SM_1000_NS10device_ptrIiEEPiyS9_iiNS7_10__identityEEEvT0_T1_T2_T3_T4_T6_ --------------------------
	.section	.nv.constant0._ZN3cub18CUB_300001_SM_10006detail6reduce28DeviceReduceSingleTileKernelINS2_10policy_hubIiyN4cuda3std3__44plusIiEEE10Policy1000EN6thrust24THRUST_300001_SM_1000_NS10device_ptrIiEEPiyS9_iiNS7_10__identityEEEvT0_T1_T2_T3_T4_T6_,"a",@progbits
	.sectionflags	@""
	.align	4
.nv.constant0._ZN3cub18CUB_300001_SM_10006detail6reduce28DeviceReduceSingleTileKernelINS2_10policy_hubIiyN4cuda3std3__44plusIiEEE10Policy1000EN6thrust24THRUST_300001_SM_1000_NS10device_ptrIiEEPiyS9_iiNS7_10__identityEEEvT0_T1_T2_T3_T4_T6_:
	.zero		929


//--------------------- .nv.constant0._ZN3cub18CUB_300001_SM_10006detail6reduce28DeviceReduceSingleTileKernelINS2_10policy_hubIijN4cuda3std3__44plusIiEEE10Policy1000EPiSC_iS9_iiNS7_10__identityEEEvT0_T1_T2_T3_T4_T6_ --------------------------
	.section	.nv.constant0._ZN3cub18CUB_300001_SM_10006detail6reduce28DeviceReduceSingleTileKernelINS2_10policy_hubIijN4cuda3std3__44plusIiEEE10Policy1000EPiSC_iS9_iiNS7_10__identityEEEvT0_T1_T2_T3_T4_T6_,"a",@progbits
	.sectionflags	@""
	.align	4
.nv.constant0._ZN3cub18CUB_300001_SM_10006detail6reduce28DeviceReduceSingleTileKernelINS2_10policy_hubIijN4cuda3std3__44plusIiEEE10Policy1000EPiSC_iS9_iiNS7_10__identityEEEvT0_T1_T2_T3_T4_T6_:
	.zero		925


//--------------------- .nv.constant0._ZN3cub18CUB_300001_SM_10006detail6reduce18DeviceReduceKernelINS2_10policy_hubIijN4cuda3std3__44plusIiEEE10Policy1000EN6thrust24THRUST_300001_SM_1000_NS10device_ptrIiEEjS9_iNS7_10__identityEEEvT0_PT3_T1_NS0_13GridEvenShareISK_EET2_T4_ --------------------------
	.section	.nv.constant0._ZN3cub18CUB_300001_SM_10006detail6reduce18DeviceReduceKernelINS2_10policy_hubIijN4cuda3std3__44plusIiEEE10Policy1000EN6thrust24THRUST_300001_SM_1000_NS10device_ptrIiEEjS9_iNS7_10__identityEEEvT0_PT3_T1_NS0_13GridEvenShareISK_EET2_T4_,"a",@progbits
	.sectionflags	@""
	.align	4
.nv.constant0._ZN3cub18CUB_300001_SM_10006detail6reduce18DeviceReduceKernelINS2_10policy_hubIijN4cuda3std3__44plusIiEEE10Policy1000EN6thrust24THRUST_300001_SM_1000_NS10device_ptrIiEEjS9_iNS7_10__identityEEEvT0_PT3_T1_NS0_13GridEvenShareISK_EET2_T4_:
	.zero		958


//--------------------- .nv.constant0._ZN3cub18CUB_300001_SM_10006detail6reduce28DeviceReduceSingleTileKernelINS2_10policy_hubIijN4cuda3std3__44plusIiEEE10Policy1000EN6thrust24THRUST_300001_SM_1000_NS10device_ptrIiEEPijS9_iiNS7_10__identityEEEvT0_T1_T2_T3_T4_T6_ --------------------------
	.section	.nv.constant0._ZN3cub18CUB_300001_SM_10006detail6reduce28DeviceReduceSingleTileKernelINS2_10policy_hubIijN4cuda3std3__44plusIiEEE10Policy1000EN6thrust24THRUST_300001_SM_1000_NS10device_ptrIiEEPijS9_iiNS7_10__identityEEEvT0_T1_T2_T3_T4_T6_,"a",@progbits
	.sectionflags	@""
	.align	4
.nv.constant0._ZN3cub18CUB_300001_SM_10006detail6reduce28DeviceReduceSingleTileKernelINS2_10policy_hubIijN4cuda3std3__44plusIiEEE10Policy1000EN6thrust24THRUST_300001_SM_1000_NS10device_ptrIiEEPijS9_iiNS7_10__identityEEEvT0_T1_T2_T3_T4_T6_:
	.zero		925


//--------------------- .nv.constant0._ZN3cub18CUB_300001_SM_10006detail11EmptyKernelIvEEvv --------------------------
	.section	.nv.constant0._ZN3cub18CUB_300001_SM_10006detail11EmptyKernelIvEEvv,"a",@progbits
	.sectionflags	@""
	.align	4
.nv.constant0._ZN3cub18CUB_300001_SM_10006detail11EmptyKernelIvEEvv:
	.zero		896


//--------------------- .nv.constant0._Z7reduce6ILi256EEvPiS0_j --------------------------
	.section	.nv.constant0._Z7reduce6ILi256EEvPiS0_j,"a",@progbits
	.sectionflags	@""
	.align	4
.nv.constant0._Z7reduce6ILi256EEvPiS0_j:
	.zero		916


//--------------------- SYMBOLS --------------------------

	.type		.nv.reservedSmem.offset0,@object
	.size		.nv.reservedSmem.offset0,0x4
	.type		.nv.reservedSmem.cap,@object
	.size		.nv.reservedSmem.cap,0x4
